def matmul_kernel(
    a_ptr,
    b_ptr,
    c_ptr,
    M,
    N,
    K,
    stride_am,
    stride_ak,
    stride_bk,
    stride_bn,
    stride_cm,
    stride_cn,
    BLOCK_M: tl.constexpr,
    BLOCK_N: tl.constexpr,
    BLOCK_K: tl.constexpr,
    GROUP_M: tl.constexpr,
):
    pid = tl.program_id(axis=0)
    num_pid_m = tl.cdiv(M, BLOCK_M)
    num_pid_n = tl.cdiv(N, BLOCK_N)
    num_pid_in_group = GROUP_M * num_pid_n
    group_id = pid // num_pid_in_group
    first_pid_m = group_id * GROUP_M
    group_size_m = min(num_pid_m - first_pid_m, GROUP_M)
    pid_m = first_pid_m + ((pid % num_pid_in_group) % group_size_m)
    pid_n = (pid % num_pid_in_group) // group_size_m

    offs_am = (pid_m * BLOCK_M + tl.arange(0, BLOCK_M)) % M
    offs_bn = (pid_n * BLOCK_N + tl.arange(0, BLOCK_N)) % N
    offs_k = tl.arange(0, BLOCK_K)
    a_ptrs = a_ptr + offs_am[:, None] * stride_am + offs_k[None, :] * stride_ak
    b_ptrs = b_ptr + offs_k[:, None] * stride_bk + offs_bn[None, :] * stride_bn

    acc = tl.zeros((BLOCK_M, BLOCK_N), dtype=tl.float32)
    for kk in range(0, tl.cdiv(K, BLOCK_K)):
        a = tl.load(a_ptrs, mask=offs_k[None, :] < K - kk * BLOCK_K, other=0.0)
        b = tl.load(b_ptrs, mask=offs_k[:, None] < K - kk * BLOCK_K, other=0.0)
        acc = tl.dot(a, b, acc)
        a_ptrs += BLOCK_K * stride_ak
        b_ptrs += BLOCK_K * stride_bk

    c = acc.to(c_ptr.dtype.element_ty)
    offs_cm = pid_m * BLOCK_M + tl.arange(0, BLOCK_M)
    offs_cn = pid_n * BLOCK_N + tl.arange(0, BLOCK_N)
    c_ptrs = c_ptr + offs_cm[:, None] * stride_cm + offs_cn[None, :] * stride_cn
    mask = (offs_cm[:, None] < M) & (offs_cn[None, :] < N)
    tl.store(c_ptrs, c, mask=mask)

# config = {"BLOCK_K": 128, "BLOCK_M": 256, "BLOCK_N": 256, "GROUP_M": 8, "arch": "sm_100", "dtype": "fp8e4m3", "num_ctas": 2, "num_stages": 3, "num_warps": 4}
# arch = sm_100


// ===== COMPILED SASS (sm_100a) =====

	.target	sm_100a

	.elftype	@"ET_EXEC"


//--------------------- .note.nv.tkinfo           --------------------------
	.section	.note.nv.tkinfo,"",@"SHT_NOTE"
	.sectionflags	@"SHF_NOTE_NV_TKINFO"
	.tkinfo
        /*0018*/ 	.word	0x00000081
        /*0030*/ 	.string	""
        /*0030*/ 	.string	"ptxas-blackwell"
        /*0030*/ 	.string	"Cuda compilation tools, release 12.9, V12.9.86"
        /*0030*/ 	.string	"Build cuda_12.9.r12.9/compiler.36037853_0"
        /*0030*/ 	.string	"-v  -suppress-debug-info  -lineinfo  -arch sm_100a "



//--------------------- .note.nv.cuver            --------------------------
	.section	.note.nv.cuver,"",@"SHT_NOTE"
	.sectionflags	@"SHF_NOTE_NV_CUVER"
        /*0018*/ 	.short	0x0001
        /*001a*/ 	.short	0x0064
        /*001c*/ 	.short	0x0001
        /*001e*/ 	.short	0x0000
        /*0020*/ 	.short	0x0001
        /*0022*/ 	.short	0x0000


//--------------------- .nv.info                  --------------------------
	.section	.nv.info,"",@"SHT_CUDA_INFO"
	.align	4


	//----- nvinfo : EIATTR_REGCOUNT
	.align		4
        /*0000*/ 	.byte	0x04, 0x2f
        /*0002*/ 	.short	(.L_6 - .L_5)
	.align		4
.L_5:
        /*0004*/ 	.word	index@(matmul_kernel)
        /*0008*/ 	.word	0x00000060


	//----- nvinfo : EIATTR_FRAME_SIZE
	.align		4
.L_6:
        /*000c*/ 	.byte	0x04, 0x11
        /*000e*/ 	.short	(.L_8 - .L_7)
	.align		4
.L_7:
        /*0010*/ 	.word	index@($__internal_2_$__cuda_sm10x_tcgen05_guardrail_trap_unallocated_columns_being_dealloced)
        /*0014*/ 	.word	0x00000ad8


	//----- nvinfo : EIATTR_FRAME_SIZE
	.align		4
.L_8:
        /*0018*/ 	.byte	0x04, 0x11
        /*001a*/ 	.short	(.L_10 - .L_9)
	.align		4
.L_9:
        /*001c*/ 	.word	index@($__internal_1_$__cuda_sm10x_tcgen05_guardrail_trap_phase_invalid_during_alloc)
        /*0020*/ 	.word	0x00000ad8


	//----- nvinfo : EIATTR_FRAME_SIZE
	.align		4
.L_10:
        /*0024*/ 	.byte	0x04, 0x11
        /*0026*/ 	.short	(.L_12 - .L_11)
	.align		4
.L_11:
        /*0028*/ 	.word	index@($__internal_0_$__cuda_sm10x_tcgen05_guardrail_trap_col_being_dealloced_not_returned_by_alloc)
        /*002c*/ 	.word	0x00000ad8


	//----- nvinfo : EIATTR_FRAME_SIZE
	.align		4
.L_12:
        /*0030*/ 	.byte	0x04, 0x11
        /*0032*/ 	.short	(.L_14 - .L_13)
	.align		4
.L_13:
        /*0034*/ 	.word	index@(matmul_kernel)
        /*0038*/ 	.word	0x00000ad8


	//----- nvinfo : EIATTR_MIN_STACK_SIZE
	.align		4
.L_14:
        /*003c*/ 	.byte	0x04, 0x12
        /*003e*/ 	.short	(.L_16 - .L_15)
	.align		4
.L_15:
        /*0040*/ 	.word	index@(matmul_kernel)
        /*0044*/ 	.word	0x00000ad8
.L_16:


//--------------------- .nv.info.matmul_kernel    --------------------------
	.section	.nv.info.matmul_kernel,"",@"SHT_CUDA_INFO"
	.sectionflags	@""
	.align	4


	//----- nvinfo : EIATTR_CUDA_API_VERSION
	.align		4
        /*0000*/ 	.byte	0x04, 0x37
        /*0002*/ 	.short	(.L_18 - .L_17)
.L_17:
        /*0004*/ 	.word	0x00000081


	//----- nvinfo : EIATTR_KPARAM_INFO
	.align		4
.L_18:
        /*0008*/ 	.byte	0x04, 0x17
        /*000a*/ 	.short	(.L_20 - .L_19)
.L_19:
        /*000c*/ 	.word	0x00000000
        /*0010*/ 	.short	0x000d
        /*0012*/ 	.short	0x0048
        /*0014*/ 	.byte	0x00, 0xf4, 0x21, 0x00


	//----- nvinfo : EIATTR_KPARAM_INFO
	.align		4
.L_20:
        /*0018*/ 	.byte	0x04, 0x17
        /*001a*/ 	.short	(.L_22 - .L_21)
.L_21:
        /*001c*/ 	.word	0x00000000
        /*0020*/ 	.short	0x000c
        /*0022*/ 	.short	0x0040
        /*0024*/ 	.byte	0x00, 0xf4, 0x21, 0x00


	//----- nvinfo : EIATTR_KPARAM_INFO
	.align		4
.L_22:
        /*0028*/ 	.byte	0x04, 0x17
        /*002a*/ 	.short	(.L_24 - .L_23)
.L_23:
        /*002c*/ 	.word	0x00000000
        /*0030*/ 	.short	0x000b
        /*0032*/ 	.short	0x0038
        /*0034*/ 	.byte	0x00, 0xf0, 0x11, 0x00


	//----- nvinfo : EIATTR_KPARAM_INFO
	.align		4
.L_24:
        /*0038*/ 	.byte	0x04, 0x17
        /*003a*/ 	.short	(.L_26 - .L_25)
.L_25:
        /*003c*/ 	.word	0x00000000
        /*0040*/ 	.short	0x000a
        /*0042*/ 	.short	0x0034
        /*0044*/ 	.byte	0x00, 0xf0, 0x11, 0x00


	//----- nvinfo : EIATTR_KPARAM_INFO
	.align		4
.L_26:
        /*0048*/ 	.byte	0x04, 0x17
        /*004a*/ 	.short	(.L_28 - .L_27)
.L_27:
        /*004c*/ 	.word	0x00000000
        /*0050*/ 	.short	0x0009
        /*0052*/ 	.short	0x0030
        /*0054*/ 	.byte	0x00, 0xf0, 0x11, 0x00


	//----- nvinfo : EIATTR_KPARAM_INFO
	.align		4
.L_28:
        /*0058*/ 	.byte	0x04, 0x17
        /*005a*/ 	.short	(.L_30 - .L_29)
.L_29:
        /*005c*/ 	.word	0x00000000
        /*0060*/ 	.short	0x0008
        /*0062*/ 	.short	0x002c
        /*0064*/ 	.byte	0x00, 0xf0, 0x11, 0x00


	//----- nvinfo : EIATTR_KPARAM_INFO
	.align		4
.L_30:
        /*0068*/ 	.byte	0x04, 0x17
        /*006a*/ 	.short	(.L_32 - .L_31)
.L_31:
        /*006c*/ 	.word	0x00000000
        /*0070*/ 	.short	0x0007
        /*0072*/ 	.short	0x0028
        /*0074*/ 	.byte	0x00, 0xf0, 0x11, 0x00


	//----- nvinfo : EIATTR_KPARAM_INFO
	.align		4
.L_32:
        /*0078*/ 	.byte	0x04, 0x17
        /*007a*/ 	.short	(.L_34 - .L_33)
.L_33:
        /*007c*/ 	.word	0x00000000
        /*0080*/ 	.short	0x0006
        /*0082*/ 	.short	0x0024
        /*0084*/ 	.byte	0x00, 0xf0, 0x11, 0x00


	//----- nvinfo : EIATTR_KPARAM_INFO
	.align		4
.L_34:
        /*0088*/ 	.byte	0x04, 0x17
        /*008a*/ 	.short	(.L_36 - .L_35)
.L_35:
        /*008c*/ 	.word	0x00000000
        /*0090*/ 	.short	0x0005
        /*0092*/ 	.short	0x0020
        /*0094*/ 	.byte	0x00, 0xf0, 0x11, 0x00


	//----- nvinfo : EIATTR_KPARAM_INFO
	.align		4
.L_36:
        /*0098*/ 	.byte	0x04, 0x17
        /*009a*/ 	.short	(.L_38 - .L_37)
.L_37:
        /*009c*/ 	.word	0x00000000
        /*00a0*/ 	.short	0x0004
        /*00a2*/ 	.short	0x001c
        /*00a4*/ 	.byte	0x00, 0xf0, 0x11, 0x00


	//----- nvinfo : EIATTR_KPARAM_INFO
	.align		4
.L_38:
        /*00a8*/ 	.byte	0x04, 0x17
        /*00aa*/ 	.short	(.L_40 - .L_39)
.L_39:
        /*00ac*/ 	.word	0x00000000
        /*00b0*/ 	.short	0x0003
        /*00b2*/ 	.short	0x0018
        /*00b4*/ 	.byte	0x00, 0xf0, 0x11, 0x00


	//----- nvinfo : EIATTR_KPARAM_INFO
	.align		4
.L_40:
        /*00b8*/ 	.byte	0x04, 0x17
        /*00ba*/ 	.short	(.L_42 - .L_41)
.L_41:
        /*00bc*/ 	.word	0x00000000
        /*00c0*/ 	.short	0x0002
        /*00c2*/ 	.short	0x0010
        /*00c4*/ 	.byte	0x00, 0xf4, 0x21, 0x00


	//----- nvinfo : EIATTR_KPARAM_INFO
	.align		4
.L_42:
        /*00c8*/ 	.byte	0x04, 0x17
        /*00ca*/ 	.short	(.L_44 - .L_43)
.L_43:
        /*00cc*/ 	.word	0x00000000
        /*00d0*/ 	.short	0x0001
        /*00d2*/ 	.short	0x0008
        /*00d4*/ 	.byte	0x00, 0xf4, 0x21, 0x00


	//----- nvinfo : EIATTR_KPARAM_INFO
	.align		4
.L_44:
        /*00d8*/ 	.byte	0x04, 0x17
        /*00da*/ 	.short	(.L_46 - .L_45)
.L_45:
        /*00dc*/ 	.word	0x00000000
        /*00e0*/ 	.short	0x0000
        /*00e2*/ 	.short	0x0000
        /*00e4*/ 	.byte	0x00, 0xf4, 0x21, 0x00


	//----- nvinfo : EIATTR_EXPLICIT_CLUSTER
	.align		4
.L_46:
        /*00e8*/ 	.byte	0x01, 0x3e
	.zero		2


	//----- nvinfo : EIATTR_CTA_PER_CLUSTER
	.align		4
        /*00ec*/ 	.byte	0x04, 0x3d
        /*00ee*/ 	.short	(.L_48 - .L_47)
.L_47:
        /*00f0*/ 	.word	0x00000002
        /*00f4*/ 	.word	0x00000001
        /*00f8*/ 	.word	0x00000001


	//----- nvinfo : EIATTR_AT_ENTRY_FRAGMENTS
	.align		4
.L_48:
        /*00fc*/ 	.byte	0x04, 0x4f
        /*00fe*/ 	.short	(.L_50 - .L_49)


	//   ....[0]....
.L_49:
        /*0100*/ 	.word	0x00000004


	//   ....[1]....
        /*0104*/ 	.word	0x00000005


	//----- nvinfo : EIATTR_RESERVED_SMEM_USED
	.align		4
.L_50:
        /*0108*/ 	.byte	0x01, 0x41
	.zero		2


	//----- nvinfo : EIATTR_SPARSE_MMA_MASK
	.align		4
        /*010c*/ 	.byte	0x03, 0x50
        /*010e*/ 	.short	0x0000


	//----- nvinfo : EIATTR_TCGEN05_2CTA_USED
	.align		4
        /*0110*/ 	.byte	0x01, 0x52
	.zero		2


	//----- nvinfo : EIATTR_MAXREG_COUNT
	.align		4
        /*0114*/ 	.byte	0x03, 0x1b
        /*0116*/ 	.short	0x00ff


	//----- nvinfo : EIATTR_NUM_BARRIERS
	.align		4
        /*0118*/ 	.byte	0x02, 0x4c
        /*011a*/ 	.byte	0x01
	.zero		1


	//----- nvinfo : EIATTR_ANNOTATIONS
	.align		4
        /*011c*/ 	.byte	0x04, 0x55
        /*011e*/ 	.short	(.L_52 - .L_51)


	//   ....[0]....
.L_51:
        /*0120*/ 	.word	0x00000001
        /*0124*/ 	.byte	0x60, 0x0e, 0x00, 0x00, 0x01, 0x00, 0x00, 0x00, 0x00, 0x12, 0x00, 0x00, 0x01, 0x00, 0x00, 0x00
        /* <DEDUP_REMOVED lines=1378> */
        /*5754*/ 	.byte	0x30, 0xaa, 0x02, 0x00, 0x01, 0x00, 0x00, 0x00, 0xc0, 0xaa, 0x02, 0x00


	//----- nvinfo : EIATTR_INT_WARP_WIDE_INSTR_OFFSETS
	.align		4
.L_52:
        /*5760*/ 	.byte	0x04, 0x31
        /*5762*/ 	.short	(.L_54 - .L_53)


	//   ....[0]....
.L_53:
        /*5764*/ 	.word	0x000011c0


	//   ....[1]....
        /*5768*/ 	.word	0x000011d0


	//   ....[2]....
        /*576c*/ 	.word	0x0000ee50


	//   ....[3]....
        /*5770*/ 	.word	0x0002d810


	//   ....[4]....
        /*5774*/ 	.word	0x0002d860


	//----- nvinfo : EIATTR_COOP_GROUP_MASK_REGIDS
	.align		4
.L_54:
        /*5778*/ 	.byte	0x04, 0x29
        /*577a*/ 	.short	(.L_56 - .L_55)


	//   ....[0]....
.L_55:
        /*577c*/ 	.word	0xffffffff


	//   ....[1]....
        /*5780*/ 	.word	0xffffffff


	//   ....[2]....
        /*5784*/ 	.word	0xffffffff


	//   ....[3]....
        /*5788*/ 	.word	0xffffffff


	//----- nvinfo : EIATTR_COOP_GROUP_INSTR_OFFSETS
	.align		4
.L_56:
        /*578c*/ 	.byte	0x04, 0x28
        /*578e*/ 	.short	(.L_58 - .L_57)


	//   ....[0]....
.L_57:
        /*5790*/ 	.word	0x00000070


	//   ....[1]....
        /*5794*/ 	.word	0x00000670


	//   ....[2]....
        /*5798*/ 	.word	0x0002d6a0


	//   ....[3]....
        /*579c*/ 	.word	0x0002d910


	//----- nvinfo : EIATTR_VRC_CTA_INIT_COUNT
	.align		4
.L_58:
        /*57a0*/ 	.byte	0x02, 0x4a
        /*57a2*/ 	.byte	0x80
	.zero		1


	//----- nvinfo : EIATTR_MBARRIER_INSTR_OFFSETS
	.align		4
        /*57a4*/ 	.byte	0x04, 0x39
        /*57a6*/ 	.short	(.L_60 - .L_59)


	//   ....[0]....
.L_59:
        /*57a8*/ 	.word	0x000002f0
        /*57ac*/ 	.word	0x00000009
        /*57b0*/ 	.word	0x00000000
        /*57b4*/ 	.short	0x010a
        /*57b6*/ 	.byte	0xff
	.zero		1


	//   ....[1]....
        /*57b8*/ 	.word	0x00000310
        /*57bc*/ 	.word	0x00000009
        /*57c0*/ 	.word	0x00000000
        /*57c4*/ 	.short	0x010a
        /*57c6*/ 	.byte	0xff
	.zero		1


	//   ....[2]....
        /*57c8*/ 	.word	0x000004e0
        /*57cc*/ 	.word	0x00000009
        /*57d0*/ 	.word	0x00000000
        /*57d4*/ 	.short	0x010a
        /*57d6*/ 	.byte	0xff
	.zero		1


	//   ....[3]....
        /*57d8*/ 	.word	0x00000500
        /*57dc*/ 	.word	0x00000009
        /*57e0*/ 	.word	0x00000000
        /*57e4*/ 	.short	0x010a
        /*57e6*/ 	.byte	0xff
	.zero		1


	//   ....[4]....
        /*57e8*/ 	.word	0x000005f0
        /*57ec*/ 	.word	0x00000005
        /*57f0*/ 	.word	0x00000000
        /*57f4*/ 	.short	0x0101
        /*57f6*/ 	.byte	0xff
	.zero		1


	//   ....[5]....
        /*57f8*/ 	.word	0x000012f0
        /*57fc*/ 	.word	0x000000ff
        /*5800*/ 	.word	0x00000000
        /*5804*/ 	.short	0x0100
        /*5806*/ 	.byte	0x08
	.zero		1


	//   ....[6]....
        /*5808*/ 	.word	0x0000eea0
        /*580c*/ 	.word	0x000000ff
        /*5810*/ 	.word	0x00010008
        /*5814*/ 	.short	0x0100
        /*5816*/ 	.byte	0x06
	.zero		1


	//   ....[7]....
        /*5818*/ 	.word	0x00015f90
        /*581c*/ 	.word	0x000000ff
        /*5820*/ 	.word	0x00000000
        /*5824*/ 	.short	0x010a
        /*5826*/ 	.byte	0x08
	.zero		1


	//   ....[8]....
        /*5828*/ 	.word	0x00023290
        /*582c*/ 	.word	0x000000ff
        /*5830*/ 	.word	0x00000000
        /*5834*/ 	.short	0x010a
        /*5836*/ 	.byte	0x08
	.zero		1


	//   ....[9]....
        /*5838*/ 	.word	0x00023400
        /*583c*/ 	.word	0x000000ff
        /*5840*/ 	.word	0x00010000
        /*5844*/ 	.short	0x0108
        /*5846*/ 	.byte	0x06
	.zero		1


	//   ....[10]....
        /*5848*/ 	.word	0x000234d0
        /*584c*/ 	.word	0x000000ff
        /*5850*/ 	.word	0x00010008
        /*5854*/ 	.short	0x0108
        /*5856*/ 	.byte	0x06
	.zero		1


	//   ....[11]....
        /*5858*/ 	.word	0x0002d940
        /*585c*/ 	.word	0x00000009
        /*5860*/ 	.word	0x00000000
        /*5864*/ 	.short	0x010a
        /*5866*/ 	.byte	0xff
	.zero		1


	//   ....[12]....
        /*5868*/ 	.word	0x0002d9a0
        /*586c*/ 	.word	0x00000009
        /*5870*/ 	.word	0x00000000
        /*5874*/ 	.short	0x010a
        /*5876*/ 	.byte	0xff
	.zero		1


	//   ....[13]....
        /*5878*/ 	.word	0x0002d9f0
        /*587c*/ 	.word	0x000000ff
        /*5880*/ 	.word	0x00000000
        /*5884*/ 	.short	0x010a
        /*5886*/ 	.byte	0x08
	.zero		1


	//   ....[14]....
        /*5888*/ 	.word	0x0002da20
        /*588c*/ 	.word	0x000000ff
        /*5890*/ 	.word	0x00000000
        /*5894*/ 	.short	0x010a
        /*5896*/ 	.byte	0x08
	.zero		1


	//----- nvinfo : EIATTR_NUM_MBARRIERS
	.align		4
.L_60:
        /*5898*/ 	.byte	0x03, 0x38
        /*589a*/ 	.short	0x0002


	//----- nvinfo : EIATTR_EXIT_INSTR_OFFSETS
	.align		4
        /*589c*/ 	.byte	0x04, 0x1c
        /*589e*/ 	.short	(.L_62 - .L_61)


	//   ....[0]....
.L_61:
        /*58a0*/ 	.word	0x0002d920


	//----- nvinfo : EIATTR_REQNTID
	.align		4
.L_62:
        /*58a4*/ 	.byte	0x04, 0x10
        /*58a6*/ 	.short	(.L_64 - .L_63)
.L_63:
        /*58a8*/ 	.word	0x00000080
        /*58ac*/ 	.word	0x00000001
        /*58b0*/ 	.word	0x00000001


	//----- nvinfo : EIATTR_CRS_STACK_SIZE
	.align		4
.L_64:
        /*58b4*/ 	.byte	0x04, 0x1e
        /*58b6*/ 	.short	(.L_66 - .L_65)
.L_65:
        /*58b8*/ 	.word	0x00000000


	//----- nvinfo : EIATTR_CBANK_PARAM_SIZE
	.align		4
.L_66:
        /*58bc*/ 	.byte	0x03, 0x19
        /*58be*/ 	.short	0x0050


	//----- nvinfo : EIATTR_PARAM_CBANK
	.align		4
        /*58c0*/ 	.byte	0x04, 0x0a
        /*58c2*/ 	.short	(.L_68 - .L_67)
	.align		4
.L_67:
        /*58c4*/ 	.word	index@(.nv.constant0.matmul_kernel)
        /*58c8*/ 	.short	0x0380
        /*58ca*/ 	.short	0x0050


	//----- nvinfo : EIATTR_SW_WAR
	.align		4
.L_68:
        /*58cc*/ 	.byte	0x04, 0x36
        /*58ce*/ 	.short	(.L_70 - .L_69)
.L_69:
        /*58d0*/ 	.word	0x00000008
.L_70:


//--------------------- .nv.compat                --------------------------
	.section	.nv.compat,"",@"SHT_CUDA_COMPAT_INFO"
	.align	4
        /*0000*/ 	.byte	0x02, 0x02, 0x02, 0x00, 0x02, 0x05, 0x05, 0x00, 0x02, 0x03, 0x00, 0x00, 0x02, 0x06, 0x01, 0x00


//--------------------- .nv.callgraph             --------------------------
	.section	.nv.callgraph,"",@"SHT_CUDA_CALLGRAPH"
	.align	4
	.sectionentsize	8
	.align		4
        /*0000*/ 	.word	0x00000000
	.align		4
        /*0004*/ 	.word	0xffffffff
	.align		4
        /*0008*/ 	.word	0x00000000
	.align		4
        /*000c*/ 	.word	0xfffffffe
	.align		4
        /*0010*/ 	.word	0x00000000
	.align		4
        /*0014*/ 	.word	0xfffffffd
	.align		4
        /*0018*/ 	.word	0x00000000
	.align		4
        /*001c*/ 	.word	0xfffffffc


//--------------------- .text.matmul_kernel       --------------------------
	.section	.text.matmul_kernel,"ax",@progbits
	.align	128
        .global         matmul_kernel
        .type           matmul_kernel,@function
        .size           matmul_kernel,(.L_x_28 - matmul_kernel)
        .other          matmul_kernel,@"STO_CUDA_ENTRY STV_DEFAULT"
matmul_kernel:
.text.matmul_kernel:
[----:B------:R-:W0:Y:S01]  /*0000*/  LDC R1, c[0x0][0x37c] ;  /* 0x0000df00ff017b82 */ /* 0x000e220000000800 */
[----:B------:R-:W1:Y:S01]  /*0010*/  S2R R0, SR_TID.X ;  /* 0x0000000000007919 */ /* 0x000e620000002100 */
[----:B0-----:R-:W-:Y:S01]  /*0020*/  VIADD R1, R1, 0xfffff528 ;  /* 0xfffff52801017836 */ /* 0x001fe20000000000 */
[----:B-1----:R-:W-:-:S13]  /*0030*/  ISETP.GE.U32.AND P0, PT, R0, 0x20, PT ;  /* 0x000000200000780c */ /* 0x002fda0003f06070 */
[----:B------:R-:W-:Y:S02]  /*0040*/  VOTEU.ANY UP0, P0 ;  /* 0x0000000000ff7886 */ /* 0x000fe40000000100 */
[----:B------:R-:W-:Y:S05]  /*0050*/  BRA.U UP0, `(.L_x_0) ;  /* 0x0000000500887547 */ /* 0x000fea000b800000 */
[----:B------:R-:W0:Y:S01]  /*0060*/  S2R R13, SR_CgaCtaId ;  /* 0x00000000000d7919 */ /* 0x000e220000008800 */
[----:B------:R-:W-:Y:S01]  /*0070*/  NOP ;  /* 0x0000000000007918 */ /* 0x000fe20000000000 */
[----:B------:R-:W-:-:S04]  /*0080*/  MOV R2, 0x40 ;  /* 0x0000004000027802 */ /* 0x000fc80000000f00 */
[----:B0-----:R-:W-:Y:S02]  /*0090*/  LEA R3, R13, R2, 0x18 ;  /* 0x000000020d037211 */ /* 0x001fe400078ec0ff */
[----:B------:R-:W-:-:S04]  /*00a0*/  MOV R2, 0x400 ;  /* 0x0000040000027802 */ /* 0x000fc80000000f00 */
[----:B------:R-:W0:Y:S01]  /*00b0*/  LDS.U8 R3, [R3] ;  /* 0x0000000003037984 */ /* 0x000e220000000000 */
[----:B------:R-:W-:Y:S02]  /*00c0*/  LEA R4, R13, R2, 0x18 ;  /* 0x000000020d047211 */ /* 0x000fe400078ec0ff */
[----:B0-----:R-:W-:-:S13]  /*00d0*/  ISETP.NE.AND P0, PT, R3, RZ, PT ;  /* 0x000000ff0300720c */ /* 0x001fda0003f05270 */
[----:B------:R-:W-:Y:S05]  /*00e0*/  @P0 BRA `(.L_x_1) ;  /* 0x00000004004c0947 */ /* 0x000fea0003800000 */
[C---:B------:R-:W-:Y:S02]  /*00f0*/  LOP3.LUT R2, R13.reuse, 0x1, RZ, 0xc0, !PT ;  /* 0x000000010d027812 */ /* 0x040fe400078ec0ff */
[----:B------:R-:W-:Y:S02]  /*0100*/  LOP3.LUT R5, R13, 0x1, RZ, 0x3c, !PT ;  /* 0x000000010d057812 */ /* 0x000fe400078e3cff */
[----:B------:R-:W-:-:S13]  /*0110*/  ISETP.NE.U32.AND P0, PT, R2, 0x1, PT ;  /* 0x000000010200780c */ /* 0x000fda0003f05070 */
[----:B------:R-:W-:Y:S05]  /*0120*/  @!P0 BRA `(.L_x_2) ;  /* 0x0000000000c08947 */ /* 0x000fea0003800000 */
[----:B------:R-:W-:Y:S01]  /*0130*/  ELECT P1, URZ, PT ;  /* 0x0000000000ff782f */ /* 0x000fe20003820000 */
[----:B------:R-:W-:-:S12]  /*0140*/  BSSY B0, `(.L_x_2) ;  /* 0x000002e000007945 */ /* 0x000fd80003800000 */
[----:B------:R-:W-:Y:S05]  /*0150*/  @!P1 BRA `(.L_x_3) ;  /* 0x0000000000b09947 */ /* 0x000fea0003800000 */
[----:B------:R-:W-:-:S05]  /*0160*/  UMOV UR4, 0x8 ;  /* 0x0000000800047882 */ /* 0x000fca0000000000 */
[----:B------:R-:W-:Y:S04]  /*0170*/  DEPBAR.LE SB0, 0x36 ;  /* 0x00008d800000791a */ /* 0x000fe80000000000 */
[----:B------:R-:W0:Y:S02]  /*0180*/  UTCATOMSWS.2CTA.FIND_AND_SET.ALIGN UP1, UR4, UR4 ;  /* 0x00000004000475e3 */ /* 0x000e240008220800 */
[----:B0-----:R-:W-:Y:S01]  /*0190*/  PLOP3.LUT P1, PT, PT, PT, UP1, 0x80, 0x8 ;  /* 0x000000000008781c */ /* 0x001fe20003f2f018 */
[----:B------:R-:W-:-:S03]  /*01a0*/  IMAD.U32 R6, RZ, RZ, UR4 ;  /* 0x00000004ff067e24 */ /* 0x000fc6000f8e00ff */
[----:B------:R-:W-:-:S04]  /*01b0*/  SEL R2, RZ, 0xffffffff, !P1 ;  /* 0xffffffffff027807 */ /* 0x000fc80004800000 */
[----:B------:R-:W-:-:S13]  /*01c0*/  ISETP.NE.AND P1, PT, R2, RZ, PT ;  /* 0x000000ff0200720c */ /* 0x000fda0003f25270 */
[----:B------:R-:W-:Y:S05]  /*01d0*/  @P1 BRA `(.L_x_4) ;  /* 0x0000000000241947 */ /* 0x000fea0003800000 */
.L_x_5:
[----:B------:R-:W-:Y:S05]  /*01e0*/  NANOSLEEP 0x64 ;  /* 0x000000640000795d */ /* 0x000fea0003800000 */
[----:B------:R-:W-:-:S05]  /*01f0*/  UMOV UR4, 0x8 ;  /* 0x0000000800047882 */ /* 0x000fca0000000000 */
[----:B------:R-:W-:Y:S04]  /*0200*/  DEPBAR.LE SB0, 0x36 ;  /* 0x00008d800000791a */ /* 0x000fe80000000000 */
[----:B------:R-:W0:Y:S02]  /*0210*/  UTCATOMSWS.2CTA.FIND_AND_SET.ALIGN UP1, UR4, UR4 ;  /* 0x00000004000475e3 */ /* 0x000e240008220800 */
[----:B0-----:R-:W-:Y:S01]  /*0220*/  PLOP3.LUT P1, PT, PT, PT, UP1, 0x80, 0x8 ;  /* 0x000000000008781c */ /* 0x001fe20003f2f018 */
[----:B------:R-:W-:-:S03]  /*0230*/  IMAD.U32 R6, RZ, RZ, UR4 ;  /* 0x00000004ff067e24 */ /* 0x000fc6000f8e00ff */
[----:B------:R-:W-:-:S04]  /*0240*/  SEL R2, RZ, 0xffffffff, !P1 ;  /* 0xffffffffff027807 */ /* 0x000fc80004800000 */
[----:B------:R-:W-:-:S13]  /*0250*/  ISETP.NE.AND P1, PT, R2, RZ, PT ;  /* 0x000000ff0200720c */ /* 0x000fda0003f25270 */
[----:B------:R-:W-:Y:S05]  /*0260*/  @!P1 BRA `(.L_x_5) ;  /* 0xfffffffc00dc9947 */ /* 0x000fea000383ffff */
.L_x_4:
[----:B------:R-:W-:Y:S01]  /*0270*/  MOV R2, 0x60 ;  /* 0x0000006000027802 */ /* 0x000fe20000000f00 */
[----:B------:R-:W-:Y:S01]  /*0280*/  IMAD.MOV.U32 R12, RZ, RZ, 0x4 ;  /* 0x00000004ff0c7424 */ /* 0x000fe200078e00ff */
[----:B------:R-:W-:Y:S01]  /*0290*/  MOV R3, 0x58 ;  /* 0x0000005800037802 */ /* 0x000fe20000000f00 */
[----:B------:R-:W-:Y:S01]  /*02a0*/  IMAD.MOV.U32 R11, RZ, RZ, 0xff ;  /* 0x000000ffff0b7424 */ /* 0x000fe200078e00ff */
[C---:B------:R-:W-:Y:S02]  /*02b0*/  LEA R7, R13.reuse, R2, 0x18 ;  /* 0x000000020d077211 */ /* 0x040fe400078ec0ff */
[----:B------:R-:W-:-:S03]  /*02c0*/  LEA R9, R13, R3, 0x18 ;  /* 0x000000030d097211 */ /* 0x000fc600078ec0ff */
[----:B------:R-:W0:Y:S02]  /*02d0*/  LDS R2, [R7] ;  /* 0x0000000007027984 */ /* 0x000e240000000800 */
[----:B0-----:R-:W-:-:S04]  /*02e0*/  IMAD.U32 R2, R2, -0x80000000, RZ ;  /* 0x8000000002027824 */ /* 0x001fc800078e00ff */
[----:B------:R-:W0:Y:S02]  /*02f0*/  SYNCS.PHASECHK.TRANS64.TRYWAIT P1, [R9+URZ], R2 ;  /* 0x00000002090075a7 */ /* 0x000e2400080211ff */
[----:B0-----:R-:W-:Y:S05]  /*0300*/  @P1 BRA `(.L_x_6) ;  /* 0x0000000000081947 */ /* 0x001fea0003800000 */
[----:B------:R-:W0:Y:S02]  /*0310*/  SYNCS.PHASECHK.TRANS64.TRYWAIT P1, [R9+URZ], R2 ;  /* 0x00000002090075a7 */ /* 0x000e2400080211ff */
[----:B0-----:R-:W-:Y:S05]  /*0320*/  @!P1 BRA `(.L_x_7) ;  /* 0x000002d400809947 */ /* 0x001fea0003800000 */
.L_x_6:
[C---:B0-----:R-:W-:Y:S01]  /*0330*/  PRMT R9, R5.reuse, 0x654, R9 ;  /* 0x0000065405097816 */ /* 0x041fe20000000009 */
[C---:B------:R-:W-:Y:S01]  /*0340*/  IMAD.SHL.U32 R3, R6.reuse, 0x20, RZ ;  /* 0x0000002006037824 */ /* 0x040fe200078e00ff */
[----:B------:R-:W-:Y:S01]  /*0350*/  PRMT R8, R5, 0x654, R4 ;  /* 0x0000065405087816 */ /* 0x000fe20000000004 */
[----:B------:R-:W-:Y:S01]  /*0360*/  IMAD.MOV.U32 R14, RZ, RZ, 0x1 ;  /* 0x00000001ff0e7424 */ /* 0x000fe200078e00ff */
[----:B------:R0:W-:Y:S01]  /*0370*/  SYNCS.ARRIVE.TRANS64.RED RZ, [R9+URZ], R12 ;  /* 0x0000000c09ff79a7 */ /* 0x0001e200080004ff */
[----:B------:R-:W-:Y:S01]  /*0380*/  VIADD R10, R6, 0x10 ;  /* 0x00000010060a7836 */ /* 0x000fe20000000000 */
[----:B------:R0:W-:Y:S01]  /*0390*/  STS [R4], R3 ;  /* 0x0000000304007388 */ /* 0x0001e20000000800 */
[----:B------:R-:W-:-:S03]  /*03a0*/  SHF.L.U32 R2, R11, R6, RZ ;  /* 0x000000060b027219 */ /* 0x000fc600000006ff */
[----:B------:R-:W-:Y:S01]  /*03b0*/  SHF.L.U32 R11, R14, R10, RZ ;  /* 0x0000000a0e0b7219 */ /* 0x000fe200000006ff */
[----:B------:R0:W-:Y:S01]  /*03c0*/  STAS [R8.64], R6 ;  /* 0x0000000608007dbd */ /* 0x0001e2000c0008ff */
[----:B------:R-:W-:Y:S02]  /*03d0*/  MOV R10, 0x50 ;  /* 0x00000050000a7802 */ /* 0x000fe40000000f00 */
[----:B------:R-:W-:Y:S02]  /*03e0*/  LOP3.LUT R2, R11, R2, RZ, 0xfc, !PT ;  /* 0x000000020b027212 */ /* 0x000fe400078efcff */
[----:B------:R-:W-:-:S05]  /*03f0*/  LEA R11, R13, R10, 0x18 ;  /* 0x0000000a0d0b7211 */ /* 0x000fca00078ec0ff */
[----:B------:R0:W-:Y:S04]  /*0400*/  ATOMS.OR RZ, [R11], R2 ;  /* 0x000000020bff738c */ /* 0x0001e80003000000 */
[----:B------:R0:W-:Y:S02]  /*0410*/  ATOMS.XOR RZ, [R7], R14 ;  /* 0x0000000e07ff738c */ /* 0x0001e40003800000 */
.L_x_3:
[----:B------:R-:W-:Y:S05]  /*0420*/  BSYNC B0 ;  /* 0x0000000000007941 */ /* 0x000fea0003800000 */
.L_x_2:
[----:B------:R-:W-:Y:S05]  /*0430*/  @P0 BRA `(.L_x_8) ;  /* 0x0000000000880947 */ /* 0x000fea0003800000 */
[----:B------:R-:W-:Y:S05]  /*0440*/  WARPSYNC.ALL ;  /* 0x0000000000007948 */ /* 0x000fea0003800000 */
[----:B------:R-:W-:Y:S01]  /*0450*/  NOP ;  /* 0x0000000000007918 */ /* 0x000fe20000000000 */
[----:B------:R-:W-:-:S13]  /*0460*/  ELECT P0, URZ, PT ;  /* 0x0000000000ff782f */ /* 0x000fda0003800000 */
[----:B------:R-:W-:Y:S05]  /*0470*/  @!P0 BRA `(.L_x_8) ;  /* 0x0000000000788947 */ /* 0x000fea0003800000 */
[----:B0-----:R-:W-:Y:S02]  /*0480*/  MOV R2, 0x60 ;  /* 0x0000006000027802 */ /* 0x001fe40000000f00 */
[----:B------:R-:W-:Y:S02]  /*0490*/  MOV R6, 0x58 ;  /* 0x0000005800067802 */ /* 0x000fe40000000f00 */
        /* <DEDUP_REMOVED lines=8> */
.L_x_9:
[----:B------:R-:W1:Y:S01]  /*0520*/  LDS R2, [R4] ;  /* 0x0000000004027984 */ /* 0x000e620000000800 */
[----:B------:R-:W-:Y:S01]  /*0530*/  IMAD.MOV.U32 R7, RZ, RZ, 0xff ;  /* 0x000000ffff077424 */ /* 0x000fe200078e00ff */
[----:B------:R-:W-:Y:S01]  /*0540*/  PRMT R5, R5, 0x654, R9 ;  /* 0x0000065405057816 */ /* 0x000fe20000000009 */
[----:B------:R-:W-:Y:S02]  /*0550*/  IMAD.MOV.U32 R11, RZ, RZ, 0x1 ;  /* 0x00000001ff0b7424 */ /* 0x000fe400078e00ff */
[C---:B01----:R-:W-:Y:S02]  /*0560*/  IMAD.SHL.U32 R3, R2.reuse, 0x20, RZ ;  /* 0x0000002002037824 */ /* 0x043fe400078e00ff */
[----:B------:R-:W-:Y:S01]  /*0570*/  VIADD R6, R2, 0x10 ;  /* 0x0000001002067836 */ /* 0x000fe20000000000 */
[----:B------:R-:W-:Y:S02]  /*0580*/  SHF.L.U32 R2, R7, R2, RZ ;  /* 0x0000000207027219 */ /* 0x000fe400000006ff */
[----:B------:R1:W-:Y:S02]  /*0590*/  STS [R4], R3 ;  /* 0x0000000304007388 */ /* 0x0003e40000000800 */
[----:B------:R-:W-:-:S02]  /*05a0*/  SHF.L.U32 R7, R11, R6, RZ ;  /* 0x000000060b077219 */ /* 0x000fc400000006ff */
[----:B------:R-:W-:Y:S02]  /*05b0*/  MOV R6, 0x50 ;  /* 0x0000005000067802 */ /* 0x000fe40000000f00 */
[----:B------:R-:W-:Y:S02]  /*05c0*/  LOP3.LUT R2, R7, R2, RZ, 0xfc, !PT ;  /* 0x0000000207027212 */ /* 0x000fe400078efcff */
[----:B------:R-:W-:-:S05]  /*05d0*/  LEA R13, R13, R6, 0x18 ;  /* 0x000000060d0d7211 */ /* 0x000fca00078ec0ff */
[----:B------:R1:W-:Y:S01]  /*05e0*/  ATOMS.OR RZ, [R13], R2 ;  /* 0x000000020dff738c */ /* 0x0003e20003000000 */
[----:B------:R1:W-:Y:S03]  /*05f0*/  SYNCS.ARRIVE.TRANS64.RED.A1T0 RZ, [R5+URZ], RZ ;  /* 0x000000ff05ff79a7 */ /* 0x0003e600081004ff */
[----:B------:R1:W-:Y:S01]  /*0600*/  ATOMS.XOR RZ, [R8], R11 ;  /* 0x0000000b08ff738c */ /* 0x0003e20003800000 */
[----:B------:R-:W-:Y:S05]  /*0610*/  BRA `(.L_x_8) ;  /* 0x0000000000107947 */ /* 0x000fea0003800000 */
.L_x_1:
[----:B------:R-:W-:Y:S01]  /*0620*/  IMAD.MOV.U32 R3, RZ, RZ, -0x1 ;  /* 0xffffffffff037424 */ /* 0x000fe200078e00ff */
[----:B------:R-:W-:-:S04]  /*0630*/  MOV R2, 0x660 ;  /* 0x0000066000027802 */ /* 0x000fc80000000f00 */
[----:B------:R0:W-:Y:S03]  /*0640*/  STS [R4], R3 ;  /* 0x0000000304007388 */ /* 0x0001e60000000800 */
[----:B0-----:R-:W-:Y:S05]  /*0650*/  CALL.REL.NOINC `($__internal_1_$__cuda_sm10x_tcgen05_guardrail_trap_phase_invalid_during_alloc) ;  /* 0x000002d400087944 */ /* 0x001fea0003c00000 */
.L_x_8:
[----:B------:R-:W-:Y:S05]  /*0660*/  WARPSYNC.ALL ;  /* 0x0000000000007948 */ /* 0x000fea0003800000 */
[----:B------:R-:W-:Y:S01]  /*0670*/  NOP ;  /* 0x0000000000007918 */ /* 0x000fe20000000000 */
.L_x_0:
[----:B01----:R-:W0:Y:S08]  /*0680*/  LDC.64 R10, c[0x0][0x398] ;  /* 0x0000e600ff0a7b82 */ /* 0x003e300000000a00 */
[----:B------:R-:W1:Y:S02]  /*0690*/  S2UR UR5, SR_CgaSize ;  /* 0x00000000000579c3 */ /* 0x000e640000008a00 */
[----:B-1----:R-:W-:-:S12]  /*06a0*/  UIMAD UR5, UR5, -0xa0, URZ ;  /* 0xffffff60050578a4 */ /* 0x002fd8000f8e02ff */
[----:B------:R-:W1:Y:S01]  /*06b0*/  LDCU UR5, c[0x0][UR5+0x2b0] ;  /* 0x00005600050577ac */ /* 0x000e620008000800 */
[----:B------:R-:W2:Y:S01]  /*06c0*/  S2R R18, SR_CgaCtaId ;  /* 0x0000000000127919 */ /* 0x000ea20000008800 */
[----:B------:R-:W-:Y:S02]  /*06d0*/  LOP3.LUT R69, R0, 0x7f, RZ, 0xc0, !PT ;  /* 0x0000007f00457812 */ /* 0x000fe400078ec0ff */
[----:B------:R-:W-:Y:S01]  /*06e0*/  SHF.R.U32.HI R0, RZ, 0x5, R0 ;  /* 0x00000005ff007819 */ /* 0x000fe20000011600 */
[----:B------:R-:W3:Y:S01]  /*06f0*/  LDCU.128 UR20, c[0x0][0x380] ;  /* 0x00007000ff1477ac */ /* 0x000ee20008000c00 */
[----:B------:R-:W4:Y:S02]  /*0700*/  S2UR UR4, SR_CTAID.X ;  /* 0x00000000000479c3 */ /* 0x000f240000002500 */
[----:B------:R-:W-:-:S06]  /*0710*/  R2UR UR9, R0 ;  /* 0x00000000000972ca */ /* 0x000fcc00000e0000 */
[----:B------:R-:W5:Y:S01]  /*0720*/  LDC R62, c[0x0][0x3a0] ;  /* 0x0000e800ff3e7b82 */ /* 0x000f620000000800 */
[----:B0-----:R-:W-:-:S05]  /*0730*/  VIADD R2, R11, 0xff ;  /* 0x000000ff0b027836 */ /* 0x001fca0000000000 */
[----:B------:R-:W-:Y:S02]  /*0740*/  SHF.R.S32.HI R3, RZ, 0x1f, R2 ;  /* 0x0000001fff037819 */ /* 0x000fe40000011402 */
[----:B----4-:R-:W-:Y:S01]  /*0750*/  I2FP.F32.U32 R6, UR4 ;  /* 0x0000000400067c45 */ /* 0x010fe20008201000 */
[----:B------:R-:W0:Y:S01]  /*0760*/  S2UR UR4, SR_CgaCtaId ;  /* 0x00000000000479c3 */ /* 0x000e220000008800 */
[----:B------:R-:W-:Y:S01]  /*0770*/  LEA.HI R3, R3, R2, RZ, 0x8 ;  /* 0x0000000203037211 */ /* 0x000fe200078f40ff */
[----:B--2---:R-:W-:Y:S02]  /*0780*/  IMAD.SHL.U32 R21, R18, 0x80, RZ ;  /* 0x0000008012157824 */ /* 0x004fe400078e00ff */
[----:B-1----:R-:W-:Y:S01]  /*0790*/  FMUL R6, R6, UR5 ;  /* 0x0000000506067c20 */ /* 0x002fe20008400000 */
[----:B------:R-:W-:Y:S01]  /*07a0*/  SHF.R.S32.HI R3, RZ, 0x8, R3 ;  /* 0x00000008ff037819 */ /* 0x000fe20000011403 */
[----:B------:R-:W1:Y:S01]  /*07b0*/  LDCU UR5, c[0x0][0x3a4] ;  /* 0x00007480ff0577ac */ /* 0x000e620008000800 */
[----:B------:R-:W-:Y:S01]  /*07c0*/  LOP3.LUT R21, R21, 0x80, RZ, 0xc0, !PT ;  /* 0x0000008015157812 */ /* 0x000fe200078ec0ff */
[----:B------:R-:W2:Y:S01]  /*07d0*/  F2I.U32.TRUNC.NTZ R7, R6 ;  /* 0x0000000600077305 */ /* 0x000ea2000020f000 */
[----:B-----5:R-:W-:-:S02]  /*07e0*/  VIADD R17, R62, 0xffffffe7 ;  /* 0xffffffe73e117836 */ /* 0x020fc40000000000 */
[----:B------:R-:W-:-:S05]  /*07f0*/  IMAD.SHL.U32 R4, R3, 0x8, RZ ;  /* 0x0000000803047824 */ /* 0x000fca00078e00ff */
[----:B------:R-:W-:-:S04]  /*0800*/  IABS R9, R4 ;  /* 0x0000000400097213 */ /* 0x000fc80000000000 */
[----:B------:R-:W4:Y:S01]  /*0810*/  I2F.RP R5, R9 ;  /* 0x0000000900057306 */ /* 0x000f220000209400 */
[----:B--2---:R-:W-:-:S07]  /*0820*/  IABS R12, R7 ;  /* 0x00000007000c7213 */ /* 0x004fce0000000000 */
[----:B----4-:R-:W2:Y:S02]  /*0830*/  MUFU.RCP R5, R5 ;  /* 0x0000000500057308 */ /* 0x010ea40000001000 */
[----:B--2---:R-:W-:Y:S01]  /*0840*/  VIADD R2, R5, 0xffffffe ;  /* 0x0ffffffe05027836 */ /* 0x004fe20000000000 */
[----:B------:R-:W-:-:S05]  /*0850*/  IABS R5, R4 ;  /* 0x0000000400057213 */ /* 0x000fca0000000000 */
[----:B------:R2:W4:Y:S02]  /*0860*/  F2I.FTZ.U32.TRUNC.NTZ R3, R2 ;  /* 0x0000000200037305 */ /* 0x000524000021f000 */
[----:B--2---:R-:W-:Y:S02]  /*0870*/  IMAD.MOV.U32 R2, RZ, RZ, RZ ;  /* 0x000000ffff027224 */ /* 0x004fe400078e00ff */
[----:B----4-:R-:W-:-:S04]  /*0880*/  IMAD.MOV R8, RZ, RZ, -R3 ;  /* 0x000000ffff087224 */ /* 0x010fc800078e0a03 */
[----:B------:R-:W-:Y:S02]  /*0890*/  IMAD R13, R8, R9, RZ ;  /* 0x00000009080d7224 */ /* 0x000fe400078e02ff */
[----:B------:R-:W-:Y:S02]  /*08a0*/  IMAD.MOV.U32 R8, RZ, RZ, R12 ;  /* 0x000000ffff087224 */ /* 0x000fe400078e000c */
[----:B------:R-:W-:-:S04]  /*08b0*/  IMAD.HI.U32 R3, R3, R13, R2 ;  /* 0x0000000d03037227 */ /* 0x000fc800078e0002 */
[----:B------:R-:W-:Y:S02]  /*08c0*/  IMAD.MOV R2, RZ, RZ, -R5 ;  /* 0x000000ffff027224 */ /* 0x000fe400078e0a05 */
[----:B------:R-:W-:-:S04]  /*08d0*/  IMAD.HI.U32 R3, R3, R8, RZ ;  /* 0x0000000803037227 */ /* 0x000fc800078e00ff */
[----:B------:R-:W-:Y:S01]  /*08e0*/  IMAD R2, R3, R2, R8 ;  /* 0x0000000203027224 */ /* 0x000fe200078e0208 */
[----:B------:R-:W-:Y:S04]  /*08f0*/  BAR.SYNC.DEFER_BLOCKING 0x0 ;  /* 0x0000000000007b1d */ /* 0x000fe80000010000 */
[----:B------:R-:W-:-:S13]  /*0900*/  ISETP.GT.U32.AND P1, PT, R9, R2, PT ;  /* 0x000000020900720c */ /* 0x000fda0003f24070 */
[----:B------:R-:W-:Y:S02]  /*0910*/  @!P1 IMAD.IADD R2, R2, 0x1, -R9 ;  /* 0x0000000102029824 */ /* 0x000fe400078e0a09 */
[----:B------:R-:W-:Y:S01]  /*0920*/  @!P1 VIADD R3, R3, 0x1 ;  /* 0x0000000103039836 */ /* 0x000fe20000000000 */
[----:B------:R-:W-:Y:S02]  /*0930*/  ISETP.NE.AND P1, PT, R4, RZ, PT ;  /* 0x000000ff0400720c */ /* 0x000fe40003f25270 */
[----:B------:R-:W-:Y:S02]  /*0940*/  ISETP.GE.U32.AND P0, PT, R2, R9, PT ;  /* 0x000000090200720c */ /* 0x000fe40003f06070 */
[----:B------:R-:W-:-:S04]  /*0950*/  LOP3.LUT R2, R7, R4, RZ, 0x3c, !PT ;  /* 0x0000000407027212 */ /* 0x000fc800078e3cff */
[----:B------:R-:W-:Y:S01]  /*0960*/  ISETP.GE.AND P2, PT, R2, RZ, PT ;  /* 0x000000ff0200720c */ /* 0x000fe20003f46270 */
[----:B------:R-:W-:-:S06]  /*0970*/  VIADD R2, R10, 0xff ;  /* 0x000000ff0a027836 */ /* 0x000fcc0000000000 */
[----:B------:R-:W-:-:S04]  /*0980*/  @P0 VIADD R3, R3, 0x1 ;  /* 0x0000000103030836 */ /* 0x000fc80000000000 */
[----:B------:R-:W-:Y:S01]  /*0990*/  IMAD.MOV.U32 R5, RZ, RZ, R3 ;  /* 0x000000ffff057224 */ /* 0x000fe200078e0003 */
[----:B------:R-:W-:-:S03]  /*09a0*/  SHF.R.S32.HI R3, RZ, 0x1f, R2 ;  /* 0x0000001fff037819 */ /* 0x000fc60000011402 */
[----:B------:R-:W-:Y:S01]  /*09b0*/  @!P2 IMAD.MOV R5, RZ, RZ, -R5 ;  /* 0x000000ffff05a224 */ /* 0x000fe200078e0a05 */
[----:B------:R-:W-:Y:S02]  /*09c0*/  @!P1 LOP3.LUT R5, RZ, R4, RZ, 0x33, !PT ;  /* 0x00000004ff059212 */ /* 0x000fe400078e33ff */
[----:B------:R-:W-:-:S03]  /*09d0*/  LEA.HI R3, R3, R2, RZ, 0x8 ;  /* 0x0000000203037211 */ /* 0x000fc600078f40ff */
[----:B------:R-:W-:Y:S02]  /*09e0*/  IMAD.SHL.U32 R12, R5, 0x8, RZ ;  /* 0x00000008050c7824 */ /* 0x000fe400078e00ff */
[----:B------:R-:W-:-:S03]  /*09f0*/  IMAD.MOV R5, RZ, RZ, -R5 ;  /* 0x000000ffff057224 */ /* 0x000fc600078e0a05 */
[----:B------:R-:W-:Y:S01]  /*0a00*/  LEA.HI.SX32 R3, R3, -R12, 0x18 ;  /* 0x8000000c03037211 */ /* 0x000fe200078fc2ff */
[----:B------:R-:W-:-:S03]  /*0a10*/  IMAD R14, R4, R5, R7 ;  /* 0x00000005040e7224 */ /* 0x000fc600078e0207 */
[----:B------:R-:W-:Y:S02]  /*0a20*/  VIMNMX R13, PT, PT, R3, 0x8, PT ;  /* 0x00000008030d7848 */ /* 0x000fe40003fe0100 */
[----:B------:R-:W-:Y:S02]  /*0a30*/  IABS R7, R14 ;  /* 0x0000000e00077213 */ /* 0x000fe40000000000 */
[----:B------:R-:W-:-:S04]  /*0a40*/  IABS R9, R13 ;  /* 0x0000000d00097213 */ /* 0x000fc80000000000 */
[----:B------:R-:W2:Y:S08]  /*0a50*/  I2F.RP R6, R9 ;  /* 0x0000000900067306 */ /* 0x000eb00000209400 */
[----:B--2---:R-:W2:Y:S02]  /*0a60*/  MUFU.RCP R6, R6 ;  /* 0x0000000600067308 */ /* 0x004ea40000001000 */
[----:B--2---:R-:W-:-:S06]  /*0a70*/  VIADD R2, R6, 0xffffffe ;  /* 0x0ffffffe06027836 */ /* 0x004fcc0000000000 */
[----:B------:R2:W4:Y:S02]  /*0a80*/  F2I.FTZ.U32.TRUNC.NTZ R3, R2 ;  /* 0x0000000200037305 */ /* 0x000524000021f000 */
[----:B--2---:R-:W-:Y:S02]  /*0a90*/  IMAD.MOV.U32 R2, RZ, RZ, RZ ;  /* 0x000000ffff027224 */ /* 0x004fe400078e00ff */
[----:B----4-:R-:W-:-:S04]  /*0aa0*/  IMAD.MOV R8, RZ, RZ, -R3 ;  /* 0x000000ffff087224 */ /* 0x010fc800078e0a03 */
[----:B------:R-:W-:Y:S01]  /*0ab0*/  IMAD.MOV.U32 R4, RZ, RZ, R8 ;  /* 0x000000ffff047224 */ /* 0x000fe200078e0008 */
[----:B------:R-:W-:-:S03]  /*0ac0*/  IABS R8, R13 ;  /* 0x0000000d00087213 */ /* 0x000fc60000000000 */
[----:B------:R-:W-:Y:S02]  /*0ad0*/  IMAD R5, R4, R9, RZ ;  /* 0x0000000904057224 */ /* 0x000fe400078e02ff */
[----:B------:R-:W-:Y:S01]  /*0ae0*/  IMAD.MOV.U32 R4, RZ, RZ, R7 ;  /* 0x000000ffff047224 */ /* 0x000fe200078e0007 */
[----:B------:R-:W-:Y:S01]  /*0af0*/  IABS R7, R10 ;  /* 0x0000000a00077213 */ /* 0x000fe20000000000 */
[----:B------:R-:W-:Y:S01]  /*0b00*/  IMAD.HI.U32 R3, R3, R5, R2 ;  /* 0x0000000503037227 */ /* 0x000fe200078e0002 */
[----:B------:R-:W-:-:S03]  /*0b10*/  MOV R5, 0x400 ;  /* 0x0000040000057802 */ /* 0x000fc60000000f00 */
[----:B------:R-:W-:Y:S01]  /*0b20*/  IMAD.MOV R2, RZ, RZ, -R8 ;  /* 0x000000ffff027224 */ /* 0x000fe200078e0a08 */
[----:B------:R-:W-:Y:S01]  /*0b30*/  IABS R8, R11 ;  /* 0x0000000b00087213 */ /* 0x000fe20000000000 */
[----:B------:R-:W-:Y:S01]  /*0b40*/  IMAD.HI.U32 R3, R3, R4, RZ ;  /* 0x0000000403037227 */ /* 0x000fe200078e00ff */
[----:B------:R-:W-:Y:S02]  /*0b50*/  R2UR UR6, R5 ;  /* 0x00000000050672ca */ /* 0x000fe400000e0000 */
[----:B------:R-:W2:Y:S01]  /*0b60*/  I2F.RP R5, R8 ;  /* 0x0000000800057306 */ /* 0x000ea20000209400 */
[----:B------:R-:W-:-:S05]  /*0b70*/  IMAD R2, R3, R2, R4 ;  /* 0x0000000203027224 */ /* 0x000fca00078e0204 */
[----:B------:R-:W-:Y:S02]  /*0b80*/  ISETP.GT.U32.AND P1, PT, R9, R2, PT ;  /* 0x000000020900720c */ /* 0x000fe40003f24070 */
[----:B------:R-:W4:Y:S03]  /*0b90*/  I2F.RP R4, R7 ;  /* 0x0000000700047306 */ /* 0x000f260000209400 */
[----:B0-----:R-:W-:Y:S02]  /*0ba0*/  ULEA UR6, UR4, UR6, 0x18 ;  /* 0x0000000604067291 */ /* 0x001fe4000f8ec0ff */
[----:B------:R-:W-:Y:S02]  /*0bb0*/  USHF.L.U32 UR4, UR9, 0x15, URZ ;  /* 0x0000001509047899 */ /* 0x000fe400080006ff */
[----:B------:R-:W-:Y:S01]  /*0bc0*/  UIADD3 UR8, UPT, UPT, UR6, 0x10000, URZ ;  /* 0x0001000006087890 */ /* 0x000fe2000fffe0ff */
[----:B--2---:R-:W-:Y:S01]  /*0bd0*/  MUFU.RCP R5, R5 ;  /* 0x0000000500057308 */ /* 0x004fe20000001000 */
[----:B------:R-:W-:-:S02]  /*0be0*/  ULOP3.LUT UR4, UR4, 0x600000, URZ, 0xc0, !UPT ;  /* 0x0060000004047892 */ /* 0x000fc4000f8ec0ff */
[----:B------:R-:W-:Y:S01]  /*0bf0*/  @!P1 IMAD.IADD R2, R2, 0x1, -R9 ;  /* 0x0000000102029824 */ /* 0x000fe200078e0a09 */
[----:B------:R-:W0:Y:S01]  /*0c00*/  LDS R15, [UR6] ;  /* 0x00000006ff0f7984 */ /* 0x000e220008000800 */
[----:B------:R-:W-:Y:S01]  /*0c10*/  @!P1 VIADD R3, R3, 0x1 ;  /* 0x0000000103039836 */ /* 0x000fe20000000000 */
[----:B------:R-:W-:Y:S02]  /*0c20*/  BAR.SYNC.DEFER_BLOCKING 0x0 ;  /* 0x0000000000007b1d */ /* 0x000fe40000010000 */
[----:B------:R-:W-:Y:S02]  /*0c30*/  ISETP.GE.U32.AND P0, PT, R2, R9, PT ;  /* 0x000000090200720c */ /* 0x000fe40003f06070 */
[----:B------:R-:W-:Y:S02]  /*0c40*/  LOP3.LUT R2, R14, R13, RZ, 0x3c, !PT ;  /* 0x0000000d0e027212 */ /* 0x000fe400078e3cff */
[----:B------:R-:W-:Y:S01]  /*0c50*/  ISETP.NE.AND P1, PT, R13, RZ, PT ;  /* 0x000000ff0d00720c */ /* 0x000fe20003f25270 */
[----:B----4-:R-:W2:Y:S01]  /*0c60*/  MUFU.RCP R4, R4 ;  /* 0x0000000400047308 */ /* 0x010ea20000001000 */
[----:B------:R-:W-:-:S07]  /*0c70*/  ISETP.GE.AND P2, PT, R2, RZ, PT ;  /* 0x000000ff0200720c */ /* 0x000fce0003f46270 */
[----:B------:R-:W-:-:S04]  /*0c80*/  @P0 VIADD R3, R3, 0x1 ;  /* 0x0000000103030836 */ /* 0x000fc80000000000 */
[----:B------:R-:W-:-:S04]  /*0c90*/  IMAD.MOV.U32 R6, RZ, RZ, R3 ;  /* 0x000000ffff067224 */ /* 0x000fc800078e0003 */
[----:B------:R-:W-:Y:S01]  /*0ca0*/  @!P2 IMAD.MOV R6, RZ, RZ, -R6 ;  /* 0x000000ffff06a224 */ /* 0x000fe200078e0a06 */
[----:B------:R-:W-:Y:S01]  /*0cb0*/  @!P1 LOP3.LUT R6, RZ, R13, RZ, 0x33, !PT ;  /* 0x0000000dff069212 */ /* 0x000fe200078e33ff */
[----:B--2---:R-:W-:-:S04]  /*0cc0*/  VIADD R4, R4, 0xffffffe ;  /* 0x0ffffffe04047836 */ /* 0x004fc80000000000 */
[----:B------:R-:W-:Y:S01]  /*0cd0*/  IMAD.MOV R2, RZ, RZ, -R6 ;  /* 0x000000ffff027224 */ /* 0x000fe200078e0a06 */
[----:B------:R2:W4:Y:S01]  /*0ce0*/  F2I.FTZ.U32.TRUNC.NTZ R3, R4 ;  /* 0x0000000400037305 */ /* 0x000522000021f000 */
[----:B------:R-:W-:Y:S02]  /*0cf0*/  IMAD.SHL.U32 R0, R6, 0x100, RZ ;  /* 0x0000010006007824 */ /* 0x000fe400078e00ff */
[----:B------:R-:W-:-:S03]  /*0d00*/  IMAD R2, R13, R2, R14 ;  /* 0x000000020d027224 */ /* 0x000fc600078e020e */
[--C-:B------:R-:W-:Y:S01]  /*0d10*/  LOP3.LUT R19, R0, 0x1, R21.reuse, 0xfe, !PT ;  /* 0x0000000100137812 */ /* 0x100fe200078efe15 */
[----:B------:R-:W-:Y:S01]  /*0d20*/  IMAD.IADD R2, R12, 0x1, R2 ;  /* 0x000000010c027824 */ /* 0x000fe200078e0202 */
[--C-:B------:R-:W-:Y:S01]  /*0d30*/  LOP3.LUT R20, R0, 0x2, R21.reuse, 0xfe, !PT ;  /* 0x0000000200147812 */ /* 0x100fe200078efe15 */
[----:B--2---:R-:W-:Y:S01]  /*0d40*/  VIADD R4, R5, 0xffffffe ;  /* 0x0ffffffe05047836 */ /* 0x004fe20000000000 */
[----:B------:R-:W-:Y:S01]  /*0d50*/  IABS R13, R19 ;  /* 0x00000013000d7213 */ /* 0x000fe20000000000 */
[--C-:B------:R-:W-:Y:S01]  /*0d60*/  IMAD R2, R2, 0x100, R21.reuse ;  /* 0x0000010002027824 */ /* 0x100fe200078e0215 */
[C---:B------:R-:W-:Y:S01]  /*0d70*/  LOP3.LUT R6, R0.reuse, R21, RZ, 0xfc, !PT ;  /* 0x0000001500067212 */ /* 0x040fe200078efcff */
[----:B------:R2:W5:Y:S01]  /*0d80*/  F2I.FTZ.U32.TRUNC.NTZ R5, R4 ;  /* 0x0000000400057305 */ /* 0x000562000021f000 */
[----:B------:R-:W-:Y:S01]  /*0d90*/  LOP3.LUT R22, R0, 0x3, R21, 0xfe, !PT ;  /* 0x0000000300167812 */ /* 0x000fe200078efe15 */
[--C-:B----4-:R-:W-:Y:S01]  /*0da0*/  IMAD.MOV R12, RZ, RZ, -R3.reuse ;  /* 0x000000ffff0c7224 */ /* 0x110fe200078e0a03 */
[----:B------:R-:W-:Y:S01]  /*0db0*/  IABS R14, R6 ;  /* 0x00000006000e7213 */ /* 0x000fe20000000000 */
[----:B------:R-:W-:Y:S01]  /*0dc0*/  IMAD.IADD R16, R69, 0x1, R2 ;  /* 0x0000000145107824 */ /* 0x000fe200078e0202 */
[----:B0-----:R-:W-:Y:S01]  /*0dd0*/  R2UR UR16, R15 ;  /* 0x000000000f1072ca */ /* 0x001fe200000e0000 */
[----:B------:R-:W-:Y:S01]  /*0de0*/  IMAD R9, R12, R7, RZ ;  /* 0x000000070c097224 */ /* 0x000fe200078e02ff */
[----:B------:R-:W-:Y:S01]  /*0df0*/  IABS R15, R22 ;  /* 0x00000016000f7213 */ /* 0x000fe20000000000 */
[----:B------:R-:W-:Y:S01]  /*0e00*/  IMAD.MOV.U32 R2, RZ, RZ, RZ ;  /* 0x000000ffff027224 */ /* 0x000fe200078e00ff */
[----:B------:R-:W-:Y:S01]  /*0e10*/  IABS R12, R16 ;  /* 0x00000010000c7213 */ /* 0x000fe20000000000 */
[----:B--2---:R-:W-:Y:S01]  /*0e20*/  IMAD.MOV.U32 R4, RZ, RZ, RZ ;  /* 0x000000ffff047224 */ /* 0x004fe200078e00ff */
[----:B------:R-:W-:Y:S01]  /*0e30*/  ISETP.GE.AND P2, PT, R16, RZ, PT ;  /* 0x000000ff1000720c */ /* 0x000fe20003f46270 */
[----:B------:R-:W-:Y:S01]  /*0e40*/  IMAD.HI.U32 R2, R3, R9, R2 ;  /* 0x0000000903027227 */ /* 0x000fe200078e0002 */
[----:B------:R-:W-:Y:S01]  /*0e50*/  ISETP.GE.AND P3, PT, R6, RZ, PT ;  /* 0x000000ff0600720c */ /* 0x000fe20003f66270 */
[----:B------:R0:W-:Y:S02]  /*0e60*/  STL [R1+0x8f8], R16 ;  /* 0x0008f81001007387 */ /* 0x0001e40000100800 */
[----:B------:R-:W-:Y:S01]  /*0e70*/  IMAD.MOV.U32 R3, RZ, RZ, R12 ;  /* 0x000000ffff037224 */ /* 0x000fe200078e000c */
[----:B------:R-:W-:Y:S01]  /*0e80*/  IABS R12, R20 ;  /* 0x00000014000c7213 */ /* 0x000fe20000000000 */
[----:B-----5:R-:W-:Y:S01]  /*0e90*/  IMAD.MOV R9, RZ, RZ, -R5 ;  /* 0x000000ffff097224 */ /* 0x020fe200078e0a05 */
[----:B------:R-:W-:Y:S01]  /*0ea0*/  UIADD3 UR7, UPT, UPT, UR16, UR4, URZ ;  /* 0x0000000410077290 */ /* 0x000fe2000fffe0ff */
[----:B------:R-:W-:-:S02]  /*0eb0*/  IMAD.HI.U32 R2, R2, R3, RZ ;  /* 0x0000000302027227 */ /* 0x000fc400078e00ff */
[----:B------:R-:W-:Y:S02]  /*0ec0*/  UMOV UR4, 0x1 ;  /* 0x0000000100047882 */ /* 0x000fe40000000000 */
[----:B------:R-:W-:Y:S02]  /*0ed0*/  IMAD.MOV R2, RZ, RZ, -R2 ;  /* 0x000000ffff027224 */ /* 0x000fe400078e0a02 */
[----:B------:R-:W-:Y:S02]  /*0ee0*/  IMAD R9, R9, R8, RZ ;  /* 0x0000000809097224 */ /* 0x000fe400078e02ff */
[----:B------:R-:W-:Y:S02]  /*0ef0*/  IMAD R2, R7, R2, R3 ;  /* 0x0000000207027224 */ /* 0x000fe400078e0203 */
[----:B------:R-:W-:-:S03]  /*0f00*/  IMAD.HI.U32 R9, R5, R9, R4 ;  /* 0x0000000905097227 */ /* 0x000fc600078e0004 */
[----:B------:R-:W-:Y:S01]  /*0f10*/  ISETP.GT.U32.AND P0, PT, R7, R2, PT ;  /* 0x000000020700720c */ /* 0x000fe20003f04070 */
[----:B------:R-:W-:Y:S02]  /*0f20*/  VIADD R6, R62, 0xffffffff ;  /* 0xffffffff3e067836 */ /* 0x000fe40000000000 */
[----:B------:R-:W-:-:S03]  /*0f30*/  IMAD.HI.U32 R4, R9, R13, RZ ;  /* 0x0000000d09047227 */ /* 0x000fc600078e00ff */
[----:B------:R-:W-:Y:S01]  /*0f40*/  ISETP.GE.U32.AND P4, PT, R6, 0x7fffff80, PT ;  /* 0x7fffff800600780c */ /* 0x000fe20003f86070 */
[----:B------:R-:W-:-:S04]  /*0f50*/  IMAD.HI.U32 R5, R9, R12, RZ ;  /* 0x0000000c09057227 */ /* 0x000fc800078e00ff */
[----:B------:R-:W-:Y:S02]  /*0f60*/  IMAD.MOV R4, RZ, RZ, -R4 ;  /* 0x000000ffff047224 */ /* 0x000fe400078e0a04 */
[----:B------:R-:W-:Y:S01]  /*0f70*/  @!P0 IMAD.IADD R2, R2, 0x1, -R7 ;  /* 0x0000000102028824 */ /* 0x000fe200078e0a07 */
[----:B------:R-:W-:Y:S01]  /*0f80*/  ISETP.NE.AND P0, PT, R10, RZ, PT ;  /* 0x000000ff0a00720c */ /* 0x000fe20003f05270 */
[----:B------:R-:W-:Y:S02]  /*0f90*/  IMAD.MOV R5, RZ, RZ, -R5 ;  /* 0x000000ffff057224 */ /* 0x000fe400078e0a05 */
[----:B------:R-:W-:Y:S01]  /*0fa0*/  IMAD.HI.U32 R3, R9, R14, RZ ;  /* 0x0000000e09037227 */ /* 0x000fe200078e00ff */
[----:B------:R-:W-:-:S03]  /*0fb0*/  ISETP.GT.U32.AND P1, PT, R7, R2, PT ;  /* 0x000000020700720c */ /* 0x000fc60003f24070 */
[C---:B------:R-:W-:Y:S02]  /*0fc0*/  IMAD R13, R8.reuse, R4, R13 ;  /* 0x00000004080d7224 */ /* 0x040fe400078e020d */
[----:B------:R-:W-:Y:S02]  /*0fd0*/  IMAD R12, R8, R5, R12 ;  /* 0x00000005080c7224 */ /* 0x000fe400078e020c */
[----:B------:R-:W-:Y:S01]  /*0fe0*/  IMAD.MOV R3, RZ, RZ, -R3 ;  /* 0x000000ffff037224 */ /* 0x000fe200078e0a03 */
[----:B------:R-:W2:Y:S01]  /*0ff0*/  LDC.64 R4, c[0x0][0x3a8] ;  /* 0x0000ea00ff047b82 */ /* 0x000ea20000000a00 */
[----:B0-----:R-:W-:Y:S02]  /*1000*/  VIADD R16, R62, 0xffffffef ;  /* 0xffffffef3e107836 */ /* 0x001fe40000000000 */
[----:B------:R-:W-:Y:S02]  /*1010*/  IMAD R14, R8, R3, R14 ;  /* 0x00000003080e7224 */ /* 0x000fe400078e020e */
[----:B------:R-:W-:-:S04]  /*1020*/  IMAD.HI.U32 R3, R9, R15, RZ ;  /* 0x0000000f09037227 */ /* 0x000fc800078e00ff */
[----:B------:R-:W-:Y:S02]  /*1030*/  IMAD.MOV R3, RZ, RZ, -R3 ;  /* 0x000000ffff037224 */ /* 0x000fe400078e0a03 */
[----:B------:R-:W-:Y:S01]  /*1040*/  @!P1 IMAD.IADD R2, R2, 0x1, -R7 ;  /* 0x0000000102029824 */ /* 0x000fe200078e0a07 */
[----:B------:R-:W-:Y:S01]  /*1050*/  ISETP.NE.U32.AND P1, PT, R69, RZ, PT ;  /* 0x000000ff4500720c */ /* 0x000fe20003f25070 */
[----:B------:R-:W-:Y:S02]  /*1060*/  IMAD R15, R8, R3, R15 ;  /* 0x00000003080f7224 */ /* 0x000fe400078e020f */
[----:B------:R-:W-:-:S04]  /*1070*/  IMAD.MOV.U32 R3, RZ, RZ, R2 ;  /* 0x000000ffff037224 */ /* 0x000fc800078e0002 */
[----:B------:R-:W-:Y:S01]  /*1080*/  @!P2 IMAD.MOV R3, RZ, RZ, -R3 ;  /* 0x000000ffff03a224 */ /* 0x000fe200078e0a03 */
[----:B------:R-:W-:Y:S01]  /*1090*/  @!P0 LOP3.LUT R3, RZ, R10, RZ, 0x33, !PT ;  /* 0x0000000aff038212 */ /* 0x000fe200078e33ff */
[----:B------:R-:W-:Y:S01]  /*10a0*/  VIADD R10, R62, 0xfffffff7 ;  /* 0xfffffff73e0a7836 */ /* 0x000fe20000000000 */
[----:B-1-3--:R-:W-:Y:S06]  /*10b0*/  BRA.U UP0, `(.L_x_11) ;  /* 0x0000000100187547 */ /* 0x00afec000b800000 */
[----:B------:R-:W-:Y:S01]  /*10c0*/  ELECT P0, URZ, PT ;  /* 0x0000000000ff782f */ /* 0x000fe20003800000 */
[----:B------:R-:W-:Y:S01]  /*10d0*/  IMAD.MOV.U32 R2, RZ, RZ, 0x1 ;  /* 0x00000001ff027424 */ /* 0x000fe200078e00ff */
[----:B------:R-:W-:Y:S11]  /*10e0*/  UVIRTCOUNT.DEALLOC.SMPOOL 0x80 ;  /* 0x000000800000784c */ /* 0x000ff60000000000 */
[----:B------:R-:W-:-:S04]  /*10f0*/  @P0 MOV R6, 0x40 ;  /* 0x0000004000060802 */ /* 0x000fc80000000f00 */
[----:B------:R-:W-:-:S05]  /*1100*/  @P0 LEA R7, R18, R6, 0x18 ;  /* 0x0000000612070211 */ /* 0x000fca00078ec0ff */
[----:B------:R0:W-:Y:S02]  /*1110*/  @P0 STS.U8 [R7], R2 ;  /* 0x0000000207000388 */ /* 0x0001e40000000000 */
.L_x_11:
[----:B------:R-:W-:Y:S01]  /*1120*/  STTM.x64 tmem[UR7], RZ ;  /* 0x000000ff000079ed */ /* 0x000fe20008340007 */
[----:B------:R-:W-:Y:S01]  /*1130*/  STTM.x64 tmem[UR7+0x40], RZ ;  /* 0x000040ff000079ed */ /* 0x000fe20008340007 */
[----:B------:R-:W-:Y:S01]  /*1140*/  STTM.x64 tmem[UR7+0x80], RZ ;  /* 0x000080ff000079ed */ /* 0x000fe20008340007 */
[----:B------:R-:W-:Y:S01]  /*1150*/  STTM.x64 tmem[UR7+0xc0], RZ ;  /* 0x0000c0ff000079ed */ /* 0x000fe20008340007 */
[----:B------:R-:W1:Y:S02]  /*1160*/  FENCE.VIEW.ASYNC.T ;  /* 0x00000000000073c6 */ /* 0x000e640000000200 */
[----:B-1----:R-:W-:Y:S01]  /*1170*/  BAR.SYNC.DEFER_BLOCKING 0x0 ;  /* 0x0000000000007b1d */ /* 0x002fe20000010000 */
[----:B------:R-:W-:Y:S01]  /*1180*/  IMAD R3, R3, UR5, RZ ;  /* 0x0000000503037c24 */ /* 0x000fe2000f8e02ff */
[----:B------:R-:W-:Y:S01]  /*1190*/  PRMT R63, RZ, 0x7610, R63 ;  /* 0x00007610ff3f7816 */ /* 0x000fe2000000003f */
[----:B--2---:R-:W-:Y:S01]  /*11a0*/  IMAD.SHL.U32 R6, R4, 0x8, RZ ;  /* 0x0000000804067824 */ /* 0x004fe200078e00ff */
[----:B------:R-:W-:-:S02]  /*11b0*/  ISETP.GE.U32.AND P5, PT, R10, 0x7fffff78, PT ;  /* 0x7fffff780a00780c */ /* 0x000fc40003fa6070 */
[----:B------:R-:W-:Y:S01]  /*11c0*/  VOTEU.ALL UP1, P1 ;  /* 0x0000000000ff7886 */ /* 0x000fe20000820000 */
[----:B------:R-:W-:Y:S01]  /*11d0*/  VOTEU.ALL UP2, P1 ;  /* 0x0000000000ff7886 */ /* 0x000fe20000840000 */
[----:B------:R-:W1:Y:S01]  /*11e0*/  LDCU.64 UR14, c[0x0][0x358] ;  /* 0x00006b00ff0e77ac */ /* 0x000e620008000a00 */
[----:B0-----:R-:W-:Y:S01]  /*11f0*/  IADD3 R2, P6, PT, R3, UR20, RZ ;  /* 0x0000001403027c10 */ /* 0x001fe2000ffde0ff */
[----:B------:R0:W-:Y:S01]  /*1200*/  STL [R1+0xad0], R31 ;  /* 0x000ad01f01007387 */ /* 0x0001e20000100800 */
[----:B------:R-:W-:-:S04]  /*1210*/  @!UP1 UIADD3 UR10, UPT, UPT, -UR4, 0x100000, URZ ;  /* 0x00100000040a9890 */ /* 0x000fc8000fffe1ff */
[----:B------:R-:W-:Y:S02]  /*1220*/  @!UP1 USHF.L.U32 UR11, UR10, 0xb, URZ ;  /* 0x0000000b0a0b9899 */ /* 0x000fe400080006ff */
[----:B------:R-:W-:Y:S01]  /*1230*/  @!UP1 USHF.L.U32 UR10, UR10, 0x1, URZ ;  /* 0x000000010a0a9899 */ /* 0x000fe200080006ff */
[----:B------:R-:W-:Y:S01]  /*1240*/  IMAD.SHL.U32 R7, R4, 0x10, RZ ;  /* 0x0000001004077824 */ /* 0x000fe200078e00ff */
[----:B------:R-:W-:Y:S01]  /*1250*/  LEA.HI.X.SX32 R3, R3, UR21, 0x1, P6 ;  /* 0x0000001503037c11 */ /* 0x000fe2000b0f0eff */
[----:B------:R2:W-:Y:S01]  /*1260*/  STL [R1+0xacc], R30 ;  /* 0x000acc1e01007387 */ /* 0x0005e20000100800 */
[----:B------:R-:W-:Y:S01]  /*1270*/  ISETP.GE.U32.AND P2, PT, R17, 0x7fffff68, PT ;  /* 0x7fffff681100780c */ /* 0x000fe20003f46070 */
[----:B------:R-:W-:Y:S01]  /*1280*/  VIADD R10, R62, 0xffffffdf ;  /* 0xffffffdf3e0a7836 */ /* 0x000fe20000000000 */
[----:B------:R-:W-:Y:S01]  /*1290*/  ISETP.GE.U32.AND P0, PT, R16, 0x7fffff70, PT ;  /* 0x7fffff701000780c */ /* 0x000fe20003f06070 */
[----:B------:R-:W-:Y:S01]  /*12a0*/  STL [R1+0xac8], R29 ;  /* 0x000ac81d01007387 */ /* 0x000fe20000100800 */
[----:B------:R-:W-:Y:S01]  /*12b0*/  PRMT R65, RZ, 0x7610, R65 ;  /* 0x00007610ff417816 */ /* 0x000fe20000000041 */
[----:B------:R-:W3:Y:S02]  /*12c0*/  LDCU UR5, c[0x0][0x3b0] ;  /* 0x00007600ff0577ac */ /* 0x000ee40008000800 */
[----:B------:R4:W-:Y:S04]  /*12d0*/  STL [R1+0xac4], R28 ;  /* 0x000ac41c01007387 */ /* 0x0009e80000100800 */
[----:B------:R-:W0:Y:S02]  /*12e0*/  FENCE.VIEW.ASYNC.S ;  /* 0x00000000000073c6 */ /* 0x000e240000000000 */
[----:B0-----:R0:W0:Y:S01]  /*12f0*/  @!UP2 SYNCS.EXCH.64 URZ, [UR8], UR10 ;  /* 0x0000000a08ffa5b2 */ /* 0x0010220008000100 */
[----:B------:R-:W-:Y:S01]  /*1300*/  PRMT R64, RZ, 0x7610, R64 ;  /* 0x00007610ff407816 */ /* 0x000fe20000000040 */
[----:B0-----:R-:W-:Y:S01]  /*1310*/  BAR.SYNC.DEFER_BLOCKING 0x0 ;  /* 0x0000000000007b1d */ /* 0x001fe20000010000 */
[----:B------:R-:W-:-:S02]  /*1320*/  PRMT R31, RZ, 0x7610, R31 ;  /* 0x00007610ff1f7816 */ /* 0x000fc4000000001f */
[----:B------:R-:W-:Y:S02]  /*1330*/  PRMT R66, RZ, 0x7610, R66 ;  /* 0x00007610ff427816 */ /* 0x000fe40000000042 */
[----:B------:R-:W-:Y:S01]  /*1340*/  PRMT R21, RZ, 0x7610, R21 ;  /* 0x00007610ff157816 */ /* 0x000fe20000000015 */
[----:B------:R-:W0:Y:S01]  /*1350*/  LDCU UR13, c[0x0][0x3b0] ;  /* 0x00007600ff0d77ac */ /* 0x000e220008000800 */
[----:B------:R-:W-:Y:S01]  /*1360*/  STL [R1+0xac0], R27 ;  /* 0x000ac01b01007387 */ /* 0x000fe20000100800 */
[----:B------:R-:W-:Y:S01]  /*1370*/  IADD3 R17, P6, PT, R6, R2, RZ ;  /* 0x0000000206117210 */ /* 0x000fe20007fde0ff */
[----:B------:R-:W-:Y:S01]  /*1380*/  VIADD R16, R62, 0xffffffd7 ;  /* 0xffffffd73e107836 */ /* 0x000fe20000000000 */
[----:B--2---:R-:W-:Y:S01]  /*1390*/  PRMT R30, RZ, 0x7610, R30 ;  /* 0x00007610ff1e7816 */ /* 0x004fe2000000001e */
[----:B------:R-:W-:Y:S01]  /*13a0*/  STL [R1+0xabc], R25 ;  /* 0x000abc1901007387 */ /* 0x000fe20000100800 */
[----:B----4-:R-:W-:Y:S01]  /*13b0*/  PRMT R28, RZ, 0x7610, R28 ;  /* 0x00007610ff1c7816 */ /* 0x010fe2000000001c */
[----:B------:R-:W2:Y:S02]  /*13c0*/  LDCU UR10, c[0x0][0x3b0] ;  /* 0x00007600ff0a77ac */ /* 0x000ea40008000800 */
[----:B------:R-:W-:Y:S01]  /*13d0*/  STL [R1+0xab8], R23 ;  /* 0x000ab81701007387 */ /* 0x000fe20000100800 */
[----:B------:R-:W-:Y:S01]  /*13e0*/  PRMT R90, RZ, 0x7610, R90 ;  /* 0x00007610ff5a7816 */ /* 0x000fe2000000005a */
[----:B------:R-:W4:Y:S02]  /*13f0*/  LDCU UR18, c[0x0][0x3b0] ;  /* 0x00007600ff1277ac */ /* 0x000f240008000800 */
[----:B------:R-:W-:Y:S01]  /*1400*/  STL [R1+0xab4], R26 ;  /* 0x000ab41a01007387 */ /* 0x000fe20000100800 */
[----:B------:R-:W-:Y:S01]  /*1410*/  PRMT R88, RZ, 0x7610, R88 ;  /* 0x00007610ff587816 */ /* 0x000fe20000000058 */
[----:B------:R-:W0:Y:S02]  /*1420*/  LDCU UR20, c[0x0][0x3b0] ;  /* 0x00007600ff1477ac */ /* 0x000e240008000800 */
[----:B-1----:R-:W2:Y:S01]  /*1430*/  @!P4 LDG.E.U8 R63, desc[UR14][R2.64] ;  /* 0x0000000e023fc981 */ /* 0x002ea2000c1e1100 */
[----:B------:R-:W-:Y:S01]  /*1440*/  PRMT R84, RZ, 0x7610, R84 ;  /* 0x00007610ff547816 */ /* 0x000fe20000000054 */
[----:B------:R-:W1:Y:S02]  /*1450*/  LDCU UR24, c[0x0][0x3b0] ;  /* 0x00007600ff1877ac */ /* 0x000e640008000800 */
[----:B------:R-:W-:Y:S01]  /*1460*/  STL [R1+0xab0], R18 ;  /* 0x000ab01201007387 */ /* 0x000fe20000100800 */
[----:B------:R-:W-:Y:S01]  /*1470*/  PRMT R80, RZ, 0x7610, R80 ;  /* 0x00007610ff507816 */ /* 0x000fe20000000050 */
[----:B------:R-:W0:Y:S02]  /*1480*/  LDCU UR26, c[0x0][0x3b0] ;  /* 0x00007600ff1a77ac */ /* 0x000e240008000800 */
        /* <DEDUP_REMOVED lines=63> */
[----:B------:R-:W-:Y:S04]  /*1880*/  STL [R1+0xa68], R93 ;  /* 0x000a685d01007387 */ /* 0x000fe80000100800 */
        /* <DEDUP_REMOVED lines=13> */
[----:B------:R-:W-:Y:S01]  /*1960*/  STL [R1+0x9a8], R85 ;  /* 0x0009a85501007387 */ /* 0x000fe20000100800 */
[----:B------:R-:W-:-:S03]  /*1970*/  LEA.HI.X.SX32 R6, R6, R3, 0x1, P6 ;  /* 0x0000000306067211 */ /* 0x000fc600030f0eff */
[----:B------:R-:W-:Y:S01]  /*1980*/  STL [R1+0x9a4], R83 ;  /* 0x0009a45301007387 */ /* 0x000fe20000100800 */
[----:B------:R-:W-:-:S03]  /*1990*/  IADD3 R29, P6, PT, R7, R2, RZ ;  /* 0x00000002071d7210 */ /* 0x000fc60007fde0ff */
[----:B------:R-:W-:Y:S04]  /*19a0*/  STL [R1+0x9a0], R82 ;  /* 0x0009a05201007387 */ /* 0x000fe80000100800 */
[----:B------:R-:W-:Y:S04]  /*19b0*/  STL [R1+0x99c], R81 ;  /* 0x00099c5101007387 */ /* 0x000fe80000100800 */
[----:B------:R-:W-:Y:S04]  /*19c0*/  STL [R1+0x998], R78 ;  /* 0x0009984e01007387 */ /* 0x000fe80000100800 */
[----:B------:R-:W-:Y:S01]  /*19d0*/  STL [R1+0x994], R73 ;  /* 0x0009944901007387 */ /* 0x000fe20000100800 */
[----:B------:R-:W-:-:S03]  /*19e0*/  LEA.HI.X.SX32 R62, R7, R3, 0x1, P6 ;  /* 0x00000003073e7211 */ /* 0x000fc600030f0eff */
[----:B------:R-:W-:Y:S01]  /*19f0*/  STL [R1+0x990], R68 ;  /* 0x0009904401007387 */ /* 0x000fe20000100800 */
[----:B------:R-:W-:-:S03]  /*1a00*/  @!P5 IMAD.MOV.U32 R7, RZ, RZ, R6 ;  /* 0x000000ffff07d224 */ /* 0x000fc600078e0006 */
[----:B------:R-:W-:Y:S04]  /*1a10*/  STL [R1+0x98c], R67 ;  /* 0x00098c4301007387 */ /* 0x000fe80000100800 */
[----:B--2---:R-:W-:Y:S04]  /*1a20*/  STL [R1+0x9c4], R63 ;  /* 0x0009c43f01007387 */ /* 0x004fe80000100800 */
[----:B------:R-:W-:Y:S04]  /*1a30*/  STL [R1+0x12c], R17 ;  /* 0x00012c1101007387 */ /* 0x000fe80000100800 */
[----:B------:R2:W-:Y:S02]  /*1a40*/  STL [R1+0x128], R6 ;  /* 0x0001280601007387 */ /* 0x0005e40000100800 */
[----:B--2---:R-:W-:-:S05]  /*1a50*/  @!P5 IMAD.MOV.U32 R6, RZ, RZ, R17 ;  /* 0x000000ffff06d224 */ /* 0x004fca00078e0011 */
[----:B------:R2:W3:Y:S02]  /*1a60*/  @!P5 LDG.E.U8 R65, desc[UR14][R6.64] ;  /* 0x0000000e0641d981 */ /* 0x0004e4000c1e1100 */
[----:B--2---:R-:W-:Y:S02]  /*1a70*/  @!P0 IMAD.MOV.U32 R6, RZ, RZ, R29 ;  /* 0x000000ffff068224 */ /* 0x004fe400078e001d */
[----:B------:R-:W-:-:S05]  /*1a80*/  @!P0 IMAD.MOV.U32 R7, RZ, RZ, R62 ;  /* 0x000000ffff078224 */ /* 0x000fca00078e003e */
[----:B------:R2:W4:Y:S01]  /*1a90*/  @!P0 LDG.E.U8 R64, desc[UR14][R6.64] ;  /* 0x0000000e06408981 */ /* 0x000522000c1e1100 */
[----:B------:R-:W-:Y:S01]  /*1aa0*/  ISETP.GE.U32.AND P4, PT, R10, 0x7fffff60, PT ;  /* 0x7fffff600a00780c */ /* 0x000fe20003f86070 */
[----:B------:R-:W-:-:S05]  /*1ab0*/  IMAD R10, R4, 0x18, RZ ;  /* 0x00000018040a7824 */ /* 0x000fca00078e02ff */
[C---:B------:R-:W-:Y:S01]  /*1ac0*/  IADD3 R17, P6, PT, R10.reuse, R2, RZ ;  /* 0x000000020a117210 */ /* 0x040fe20007fde0ff */
[----:B------:R-:W-:Y:S03]  /*1ad0*/  STL [R1+0x16c], R29 ;  /* 0x00016c1d01007387 */ /* 0x000fe60000100800 */
[----:B--2---:R-:W-:Y:S01]  /*1ae0*/  LEA.HI.X.SX32 R6, R10, R3, 0x1, P6 ;  /* 0x000000030a067211 */ /* 0x004fe200030f0eff */
[----:B------:R-:W-:-:S05]  /*1af0*/  IMAD.MOV.U32 R7, RZ, RZ, R17 ;  /* 0x000000ffff077224 */ /* 0x000fca00078e0011 */
[-C--:B------:R-:W-:Y:S01]  /*1b00*/  @!P2 LOP3.LUT R7, R7, R6.reuse, RZ, 0x3c, !PT ;  /* 0x000000060707a212 */ /* 0x080fe200078e3cff */
[----:B---3--:R-:W-:Y:S04]  /*1b10*/  STL [R1+0x9c8], R65 ;  /* 0x0009c84101007387 */ /* 0x008fe80000100800 */
[----:B------:R2:W-:Y:S04]  /*1b20*/  STL [R1+0x168], R62 ;  /* 0x0001683e01007387 */ /* 0x0005e80000100800 */
[----:B------:R-:W-:Y:S01]  /*1b30*/  STL [R1+0x5ac], R17 ;  /* 0x0005ac1101007387 */ /* 0x000fe20000100800 */
[----:B--2---:R-:W2:Y:S03]  /*1b40*/  LDC R62, c[0x0][0x3a0] ;  /* 0x0000e800ff3e7b82 */ /* 0x004ea60000000800 */
[----:B----4-:R-:W-:Y:S04]  /*1b50*/  STL [R1+0x9d0], R64 ;  /* 0x0009d04001007387 */ /* 0x010fe80000100800 */
[----:B------:R3:W-:Y:S02]  /*1b60*/  STL [R1+0x5a8], R6 ;  /* 0x0005a80601007387 */ /* 0x0007e40000100800 */
[----:B---3--:R-:W-:-:S04]  /*1b70*/  @!P2 LOP3.LUT R6, R7, R6, RZ, 0x3c, !PT ;  /* 0x000000060706a212 */ /* 0x008fc800078e3cff */
[----:B------:R-:W-:-:S05]  /*1b80*/  @!P2 LOP3.LUT R7, R7, R6, RZ, 0x3c, !PT ;  /* 0x000000060707a212 */ /* 0x000fca00078e3cff */
[----:B------:R3:W4:Y:S01]  /*1b90*/  @!P2 LDG.E.U8 R31, desc[UR14][R6.64] ;  /* 0x0000000e061fa981 */ /* 0x000722000c1e1100 */
[----:B------:R-:W-:Y:S01]  /*1ba0*/  ISETP.GE.U32.AND P5, PT, R16, 0x7fffff58, PT ;  /* 0x7fffff581000780c */ /* 0x000fe20003fa6070 */
[----:B------:R-:W-:Y:S02]  /*1bb0*/  IMAD.SHL.U32 R16, R4, 0x20, RZ ;  /* 0x0000002004107824 */ /* 0x000fe400078e00ff */
[----:B--2---:R-:W-:-:S03]  /*1bc0*/  VIADD R10, R62, 0xffffffc7 ;  /* 0xffffffc73e0a7836 */ /* 0x004fc60000000000 */
[-C--:B------:R-:W-:Y:S02]  /*1bd0*/  IADD3 R29, P6, PT, R16, R2.reuse, RZ ;  /* 0x00000002101d7210 */ /* 0x080fe40007fde0ff */
[----:B------:R-:W-:Y:S02]  /*1be0*/  ISETP.GE.U32.AND P2, PT, R10, 0x7fffff48, PT ;  /* 0x7fffff480a00780c */ /* 0x000fe40003f46070 */
[----:B---3--:R-:W-:Y:S01]  /*1bf0*/  LEA.HI.X.SX32 R7, R16, R3, 0x1, P6 ;  /* 0x0000000310077211 */ /* 0x008fe200030f0eff */
[----:B------:R-:W-:Y:S02]  /*1c00*/  @!P4 IMAD.MOV.U32 R6, RZ, RZ, R29 ;  /* 0x000000ffff06c224 */ /* 0x000fe400078e001d */
[----:B------:R-:W-:Y:S01]  /*1c10*/  IMAD R10, R4, 0x28, RZ ;  /* 0x00000028040a7824 */ /* 0x000fe200078e02ff */
[----:B------:R-:W-:Y:S04]  /*1c20*/  STL [R1+0x5ec], R29 ;  /* 0x0005ec1d01007387 */ /* 0x000fe80000100800 */
[----:B------:R-:W-:Y:S04]  /*1c30*/  STL [R1+0x5e8], R7 ;  /* 0x0005e80701007387 */ /* 0x000fe80000100800 */
[----:B------:R2:W3:Y:S04]  /*1c40*/  @!P4 LDG.E.U8 R66, desc[UR14][R6.64] ;  /* 0x0000000e0642c981 */ /* 0x0004e8000c1e1100 */
[----:B----4-:R4:W-:Y:S02]  /*1c50*/  STL [R1+0xdc], R31 ;  /* 0x0000dc1f01007387 */ /* 0x0109e40000100800 */
[----:B----4-:R-:W-:-:S04]  /*1c60*/  IADD3 R31, P6, PT, R10, R2, RZ ;  /* 0x000000020a1f7210 */ /* 0x010fc80007fde0ff */
[----:B--2---:R-:W-:Y:S01]  /*1c70*/  LEA.HI.X.SX32 R7, R10, R3, 0x1, P6 ;  /* 0x000000030a077211 */ /* 0x004fe200030f0eff */
[----:B------:R-:W-:-:S05]  /*1c80*/  @!P5 IMAD.MOV.U32 R6, RZ, RZ, R31 ;  /* 0x000000ffff06d224 */ /* 0x000fca00078e001f */
[----:B------:R2:W4:Y:S01]  /*1c90*/  @!P5 LDG.E.U8 R30, desc[UR14][R6.64] ;  /* 0x0000000e061ed981 */ /* 0x000522000c1e1100 */
[----:B------:R-:W-:Y:S02]  /*1ca0*/  VIADD R17, R62, 0xffffffcf ;  /* 0xffffffcf3e117836 */ /* 0x000fe40000000000 */
[----:B------:R-:W-:-:S03]  /*1cb0*/  IMAD R16, R4, 0x30, RZ ;  /* 0x0000003004107824 */ /* 0x000fc600078e02ff */
[----:B------:R-:W-:Y:S01]  /*1cc0*/  ISETP.GE.U32.AND P0, PT, R17, 0x7fffff50, PT ;  /* 0x7fffff501100780c */ /* 0x000fe20003f06070 */
[----:B------:R-:W-:Y:S01]  /*1cd0*/  VIADD R17, R62, 0xffffffbf ;  /* 0xffffffbf3e117836 */ /* 0x000fe20000000000 */
[----:B------:R-:W-:Y:S01]  /*1ce0*/  IADD3 R29, P6, PT, R16, R2, RZ ;  /* 0x00000002101d7210 */ /* 0x000fe20007fde0ff */
[----:B------:R-:W-:-:S03]  /*1cf0*/  IMAD R10, R4, 0x38, RZ ;  /* 0x00000038040a7824 */ /* 0x000fc600078e02ff */
[----:B------:R-:W-:Y:S01]  /*1d00*/  ISETP.GE.U32.AND P4, PT, R17, 0x7fffff40, PT ;  /* 0x7fffff401100780c */ /* 0x000fe20003f86070 */
[----:B------:R-:W-:Y:S01]  /*1d10*/  VIADD R17, R62, 0xffffffb7 ;  /* 0xffffffb73e117836 */ /* 0x000fe20000000000 */
[----:B------:R-:W-:Y:S01]  /*1d20*/  LEA.HI.X.SX32 R62, R16, R3, 0x1, P6 ;  /* 0x00000003103e7211 */ /* 0x000fe200030f0eff */
[----:B---3--:R-:W-:Y:S01]  /*1d30*/  STL [R1+0x9d4], R66 ;  /* 0x0009d44201007387 */ /* 0x008fe20000100800 */
[----:B------:R-:W-:-:S03]  /*1d40*/  PRMT R25, RZ, 0x7610, R25 ;  /* 0x00007610ff197816 */ /* 0x000fc60000000019 */
[----:B------:R-:W-:Y:S01]  /*1d50*/  STL [R1+0x62c], R31 ;  /* 0x00062c1f01007387 */ /* 0x000fe20000100800 */
[----:B--2---:R-:W-:Y:S01]  /*1d60*/  @!P0 IMAD.MOV.U32 R6, RZ, RZ, R29 ;  /* 0x000000ffff068224 */ /* 0x004fe200078e001d */
[C---:B------:R-:W-:Y:S02]  /*1d70*/  IADD3 R16, P6, PT, R10.reuse, R2, RZ ;  /* 0x000000020a107210 */ /* 0x040fe40007fde0ff */
[----:B------:R2:W-:Y:S02]  /*1d80*/  STL [R1+0x628], R7 ;  /* 0x0006280701007387 */ /* 0x0005e40000100800 */
[----:B--2---:R-:W-:Y:S02]  /*1d90*/  @!P0 IMAD.MOV.U32 R7, RZ, RZ, R62 ;  /* 0x000000ffff078224 */ /* 0x004fe400078e003e */
[----:B------:R-:W-:Y:S04]  /*1da0*/  STL [R1+0x66c], R29 ;  /* 0x00066c1d01007387 */ /* 0x000fe80000100800 */
[----:B------:R2:W3:Y:S04]  /*1db0*/  @!P0 LDG.E.U8 R25, desc[UR14][R6.64] ;  /* 0x0000000e06198981 */ /* 0x0004e8000c1e1100 */
[----:B------:R-:W3:Y:S01]  /*1dc0*/  LDL.LU R31, [R1+0xad0] ;  /* 0x000ad000011f7983 */ /* 0x000ee20000300800 */
[----:B--2---:R-:W-:Y:S01]  /*1dd0*/  IMAD.MOV.U32 R7, RZ, RZ, R16 ;  /* 0x000000ffff077224 */ /* 0x004fe200078e0010 */
[----:B------:R-:W-:-:S04]  /*1de0*/  LEA.HI.X.SX32 R6, R10, R3, 0x1, P6 ;  /* 0x000000030a067211 */ /* 0x000fc800030f0eff */
[-C--:B------:R-:W-:Y:S01]  /*1df0*/  @!P2 LOP3.LUT R7, R7, R6.reuse, RZ, 0x3c, !PT ;  /* 0x000000060707a212 */ /* 0x080fe200078e3cff */
[----:B----4-:R2:W-:Y:S04]  /*1e00*/  STL [R1+0xe0], R30 ;  /* 0x0000e01e01007387 */ /* 0x0105e80000100800 */
[----:B--2---:R-:W2:Y:S04]  /*1e10*/  LDL.LU R30, [R1+0xacc] ;  /* 0x000acc00011e7983 */ /* 0x004ea80000300800 */
[----:B------:R4:W-:Y:S04]  /*1e20*/  STL [R1+0x668], R62 ;  /* 0x0006683e01007387 */ /* 0x0009e80000100800 */
[----:B------:R-:W2:Y:S04]  /*1e30*/  LDL.LU R29, [R1+0xac8] ;  /* 0x000ac800011d7983 */ /* 0x000ea80000300800 */
[----:B------:R-:W-:Y:S01]  /*1e40*/  STL [R1+0x6ac], R16 ;  /* 0x0006ac1001007387 */ /* 0x000fe20000100800 */
[----:B----4-:R-:W4:Y:S03]  /*1e50*/  LDC R62, c[0x0][0x3a0] ;  /* 0x0000e800ff3e7b82 */ /* 0x010f260000000800 */
[----:B------:R0:W-:Y:S02]  /*1e60*/  STL [R1+0x6a8], R6 ;  /* 0x0006a80601007387 */ /* 0x0001e40000100800 */
[----:B0-----:R-:W-:-:S04]  /*1e70*/  @!P2 LOP3.LUT R6, R7, R6, RZ, 0x3c, !PT ;  /* 0x000000060706a212 */ /* 0x001fc800078e3cff */
[----:B------:R-:W-:-:S05]  /*1e80*/  @!P2 LOP3.LUT R7, R7, R6, RZ, 0x3c, !PT ;  /* 0x000000060707a212 */ /* 0x000fca00078e3cff */
[----:B------:R0:W2:Y:S01]  /*1e90*/  @!P2 LDG.E.U8 R28, desc[UR14][R6.64] ;  /* 0x0000000e061ca981 */ /* 0x0000a2000c1e1100 */
[----:B------:R-:W-:-:S03]  /*1ea0*/  IMAD.SHL.U32 R16, R4, 0x40, RZ ;  /* 0x0000004004107824 */ /* 0x000fc600078e00ff */
[----:B---3--:R3:W-:Y:S01]  /*1eb0*/  STL [R1+0xe4], R25 ;  /* 0x0000e41901007387 */ /* 0x0087e20000100800 */
[----:B------:R-:W-:Y:S01]  /*1ec0*/  ISETP.GE.U32.AND P5, PT, R17, 0x7fffff38, PT ;  /* 0x7fffff381100780c */ /* 0x000fe20003fa6070 */
[----:B----4-:R-:W-:Y:S01]  /*1ed0*/  VIADD R17, R62, 0xffffffaf ;  /* 0xffffffaf3e117836 */ /* 0x010fe20000000000 */
[----:B---3--:R-:W-:-:S04]  /*1ee0*/  IADD3 R25, P6, PT, R16, R2, RZ ;  /* 0x0000000210197210 */ /* 0x008fc80007fde0ff */
[----:B0-----:R-:W-:Y:S02]  /*1ef0*/  LEA.HI.X.SX32 R6, R16, R3, 0x1, P6 ;  /* 0x0000000310067211 */ /* 0x001fe400030f0eff */
[----:B------:R-:W-:Y:S01]  /*1f00*/  PRMT R16, RZ, 0x7610, R16 ;  /* 0x00007610ff107816 */ /* 0x000fe20000000010 */
[C---:B------:R-:W-:Y:S01]  /*1f10*/  VIADD R10, R62.reuse, 0xffffffa7 ;  /* 0xffffffa73e0a7836 */ /* 0x040fe20000000000 */
[----:B------:R-:W-:Y:S01]  /*1f20*/  ISETP.GE.U32.AND P0, PT, R17, 0x7fffff30, PT ;  /* 0x7fffff301100780c */ /* 0x000fe20003f06070 */
[----:B------:R-:W-:Y:S01]  /*1f30*/  VIADD R17, R62, 0xffffff9f ;  /* 0xffffff9f3e117836 */ /* 0x000fe20000000000 */
[----:B--2---:R0:W-:Y:S04]  /*1f40*/  STL [R1+0xec], R28 ;  /* 0x0000ec1c01007387 */ /* 0x0041e80000100800 */
[----:B0-----:R-:W2:Y:S04]  /*1f50*/  LDL.LU R28, [R1+0xac4] ;  /* 0x000ac400011c7983 */ /* 0x001ea80000300800 */
[----:B------:R-:W-:Y:S04]  /*1f60*/  STL [R1+0x6ec], R25 ;  /* 0x0006ec1901007387 */ /* 0x000fe80000100800 */
[----:B------:R-:W-:Y:S04]  /*1f70*/  STL.S16 [R1+0xe8], R16 ;  /* 0x0000e81001007387 */ /* 0x000fe80000100600 */
[----:B------:R-:W3:Y:S01]  /*1f80*/  LDL R62, [R1+0xe8] ;  /* 0x0000e800013e7983 */ /* 0x000ee20000100800 */
[----:B------:R-:W-:-:S05]  /*1f90*/  IMAD.MOV.U32 R7, RZ, RZ, R25 ;  /* 0x000000ffff077224 */ /* 0x000fca00078e0019 */
[-C--:B------:R-:W-:Y:S01]  /*1fa0*/  @!P4 LOP3.LUT R7, R7, R6.reuse, RZ, 0x3c, !PT ;  /* 0x000000060707c212 */ /* 0x080fe200078e3cff */
[----:B------:R0:W-:Y:S03]  /*1fb0*/  STL [R1+0x6e8], R6 ;  /* 0x0006e80601007387 */ /* 0x0001e60000100800 */
[----:B0-----:R-:W-:-:S04]  /*1fc0*/  @!P4 LOP3.LUT R6, R7, R6, RZ, 0x3c, !PT ;  /* 0x000000060706c212 */ /* 0x001fc800078e3cff */
[----:B------:R-:W-:-:S05]  /*1fd0*/  @!P4 LOP3.LUT R7, R7, R6, RZ, 0x3c, !PT ;  /* 0x000000060707c212 */ /* 0x000fca00078e3cff */
[----:B---3--:R0:W3:Y:S01]  /*1fe0*/  @!P4 LDG.E.U8 R62, desc[UR14][R6.64] ;  /* 0x0000000e063ec981 */ /* 0x0080e2000c1e1100 */
[----:B------:R-:W-:Y:S01]  /*1ff0*/  ISETP.GE.U32.AND P2, PT, R10, 0x7fffff28, PT ;  /* 0x7fffff280a00780c */ /* 0x000fe20003f46070 */
[----:B------:R-:W-:-:S05]  /*2000*/  IMAD R10, R4, 0x48, RZ ;  /* 0x00000048040a7824 */ /* 0x000fca00078e02ff */
[----:B------:R-:W-:-:S04]  /*2010*/  IADD3 R25, P6, PT, R10, R2, RZ ;  /* 0x000000020a197210 */ /* 0x000fc80007fde0ff */
[----:B0-----:R-:W-:Y:S01]  /*2020*/  LEA.HI.X.SX32 R6, R10, R3, 0x1, P6 ;  /* 0x000000030a067211 */ /* 0x001fe200030f0eff */
[----:B------:R-:W-:-:S05]  /*2030*/  IMAD.MOV.U32 R7, RZ, RZ, R25 ;  /* 0x000000ffff077224 */ /* 0x000fca00078e0019 */
[-C--:B------:R-:W-:Y:S02]  /*2040*/  @!P5 LOP3.LUT R7, R7, R6.reuse, RZ, 0x3c, !PT ;  /* 0x000000060707d212 */ /* 0x080fe400078e3cff */
[----:B------:R-:W-:Y:S01]  /*2050*/  PRMT R27, RZ, 0x7610, R27 ;  /* 0x00007610ff1b7816 */ /* 0x000fe2000000001b */
[----:B---3--:R0:W-:Y:S04]  /*2060*/  @!P4 STL [R1+0xe8], R62 ;  /* 0x0000e83e0100c387 */ /* 0x0081e80000100800 */
[----:B------:R-:W-:Y:S04]  /*2070*/  STL [R1+0x72c], R25 ;  /* 0x00072c1901007387 */ /* 0x000fe80000100800 */
[----:B------:R3:W-:Y:S01]  /*2080*/  STL [R1+0x728], R6 ;  /* 0x0007280601007387 */ /* 0x0007e20000100800 */
[----:B0-----:R-:W0:Y:S01]  /*2090*/  LDC R62, c[0x0][0x3a0] ;  /* 0x0000e800ff3e7b82 */ /* 0x001e220000000800 */
[----:B---3--:R-:W-:-:S04]  /*20a0*/  @!P5 LOP3.LUT R6, R7, R6, RZ, 0x3c, !PT ;  /* 0x000000060706d212 */ /* 0x008fc800078e3cff */
[----:B------:R-:W-:-:S05]  /*20b0*/  @!P5 LOP3.LUT R7, R7, R6, RZ, 0x3c, !PT ;  /* 0x000000060707d212 */ /* 0x000fca00078e3cff */
[----:B------:R3:W4:Y:S01]  /*20c0*/  @!P5 LDG.E.U8 R27, desc[UR14][R6.64] ;  /* 0x0000000e061bd981 */ /* 0x000722000c1e1100 */
[----:B------:R-:W-:Y:S01]  /*20d0*/  IMAD R16, R4, 0x50, RZ ;  /* 0x0000005004107824 */ /* 0x000fe200078e02ff */
[----:B------:R-:W-:-:S04]  /*20e0*/  ISETP.GE.U32.AND P4, PT, R17, 0x7fffff20, PT ;  /* 0x7fffff201100780c */ /* 0x000fc80003f86070 */
[-C--:B------:R-:W-:Y:S01]  /*20f0*/  IADD3 R25, P6, PT, R16, R2.reuse, RZ ;  /* 0x0000000210197210 */ /* 0x080fe20007fde0ff */
[----:B0-----:R-:W-:Y:S02]  /*2100*/  VIADD R17, R62, 0xffffff97 ;  /* 0xffffff973e117836 */ /* 0x001fe40000000000 */
[----:B------:R-:W-:Y:S01]  /*2110*/  IMAD R10, R4, 0x58, RZ ;  /* 0x00000058040a7824 */ /* 0x000fe200078e02ff */
[-C--:B------:R-:W-:Y:S01]  /*2120*/  LEA.HI.X.SX32 R62, R16, R3.reuse, 0x1, P6 ;  /* 0x00000003103e7211 */ /* 0x080fe200030f0eff */
[----:B---3--:R-:W-:Y:S01]  /*2130*/  @!P0 IMAD.MOV.U32 R6, RZ, RZ, R25 ;  /* 0x000000ffff068224 */ /* 0x008fe200078e0019 */
[----:B------:R-:W-:Y:S02]  /*2140*/  PRMT R26, RZ, 0x7610, R26 ;  /* 0x00007610ff1a7816 */ /* 0x000fe4000000001a */
[C---:B------:R-:W-:Y:S01]  /*2150*/  IADD3 R16, P6, PT, R10.reuse, R2, RZ ;  /* 0x000000020a107210 */ /* 0x040fe20007fde0ff */
[----:B------:R-:W-:Y:S01]  /*2160*/  @!P0 IMAD.MOV.U32 R7, RZ, RZ, R62 ;  /* 0x000000ffff078224 */ /* 0x000fe200078e003e */
[----:B------:R-:W-:Y:S04]  /*2170*/  STL [R1+0x76c], R25 ;  /* 0x00076c1901007387 */ /* 0x000fe80000100800 */
[----:B------:R0:W3:Y:S02]  /*2180*/  @!P0 LDG.E.U8 R26, desc[UR14][R6.64] ;  /* 0x0000000e061a8981 */ /* 0x0000e4000c1e1100 */
[----:B0-----:R-:W-:Y:S01]  /*2190*/  IMAD.MOV.U32 R7, RZ, RZ, R16 ;  /* 0x000000ffff077224 */ /* 0x001fe200078e0010 */
[----:B------:R-:W-:-:S04]  /*21a0*/  LEA.HI.X.SX32 R6, R10, R3, 0x1, P6 ;  /* 0x000000030a067211 */ /* 0x000fc800030f0eff */
[-C--:B------:R-:W-:Y:S02]  /*21b0*/  @!P2 LOP3.LUT R7, R7, R6.reuse, RZ, 0x3c, !PT ;  /* 0x000000060707a212 */ /* 0x080fe400078e3cff */
[----:B------:R-:W-:Y:S01]  /*21c0*/  PRMT R23, RZ, 0x7610, R23 ;  /* 0x00007610ff177816 */ /* 0x000fe20000000017 */
[----:B----4-:R0:W-:Y:S04]  /*21d0*/  STL [R1+0x1a8], R27 ;  /* 0x0001a81b01007387 */ /* 0x0101e80000100800 */
[----:B0-----:R-:W4:Y:S04]  /*21e0*/  LDL.LU R27, [R1+0xac0] ;  /* 0x000ac000011b7983 */ /* 0x001f280000300800 */
[----:B------:R0:W-:Y:S04]  /*21f0*/  STL [R1+0x768], R62 ;  /* 0x0007683e01007387 */ /* 0x0001e80000100800 */
[----:B------:R-:W2:Y:S04]  /*2200*/  LDL.LU R25, [R1+0xabc] ;  /* 0x000abc0001197983 */ /* 0x000ea80000300800 */
[----:B------:R-:W-:Y:S01]  /*2210*/  STL [R1+0x7ac], R16 ;  /* 0x0007ac1001007387 */ /* 0x000fe20000100800 */
[----:B------:R-:W-:Y:S01]  /*2220*/  PRMT R18, RZ, 0x7610, R18 ;  /* 0x00007610ff127816 */ /* 0x000fe20000000012 */
[----:B0-----:R-:W0:Y:S02]  /*2230*/  LDC R62, c[0x0][0x3a0] ;  /* 0x0000e800ff3e7b82 */ /* 0x001e240000000800 */
[----:B------:R1:W-:Y:S02]  /*2240*/  STL [R1+0x7a8], R6 ;  /* 0x0007a80601007387 */ /* 0x0003e40000100800 */
[----:B-1----:R-:W-:-:S04]  /*2250*/  @!P2 LOP3.LUT R6, R7, R6, RZ, 0x3c, !PT ;  /* 0x000000060706a212 */ /* 0x002fc800078e3cff */
[----:B------:R-:W-:-:S05]  /*2260*/  @!P2 LOP3.LUT R7, R7, R6, RZ, 0x3c, !PT ;  /* 0x000000060707a212 */ /* 0x000fca00078e3cff */
[----:B------:R1:W2:Y:S01]  /*2270*/  @!P2 LDG.E.U8 R23, desc[UR14][R6.64] ;  /* 0x0000000e0617a981 */ /* 0x0002a2000c1e1100 */
[----:B------:R-:W-:-:S03]  /*2280*/  IMAD R16, R4, 0x60, RZ ;  /* 0x0000006004107824 */ /* 0x000fc600078e02ff */
[----:B---3--:R3:W-:Y:S02]  /*2290*/  STL [R1+0x1a4], R26 ;  /* 0x0001a41a01007387 */ /* 0x0087e40000100800 */
[----:B---3--:R-:W-:-:S04]  /*22a0*/  IADD3 R26, P6, PT, R16, R2, RZ ;  /* 0x00000002101a7210 */ /* 0x008fc80007fde0ff */
[----:B-1----:R-:W-:Y:S01]  /*22b0*/  LEA.HI.X.SX32 R6, R16, R3, 0x1, P6 ;  /* 0x0000000310067211 */ /* 0x002fe200030f0eff */
[----:B------:R-:W-:-:S05]  /*22c0*/  IMAD.MOV.U32 R7, RZ, RZ, R26 ;  /* 0x000000ffff077224 */ /* 0x000fca00078e001a */
[-C--:B------:R-:W-:Y:S01]  /*22d0*/  @!P4 LOP3.LUT R7, R7, R6.reuse, RZ, 0x3c, !PT ;  /* 0x000000060707c212 */ /* 0x080fe200078e3cff */
[----:B--2---:R1:W-:Y:S04]  /*22e0*/  STL [R1+0x1a0], R23 ;  /* 0x0001a01701007387 */ /* 0x0043e80000100800 */
[----:B-1----:R-:W2:Y:S04]  /*22f0*/  LDL.LU R23, [R1+0xab8] ;  /* 0x000ab80001177983 */ /* 0x002ea80000300800 */
[----:B------:R-:W-:Y:S04]  /*2300*/  STL [R1+0x7ec], R26 ;  /* 0x0007ec1a01007387 */ /* 0x000fe80000100800 */
[----:B------:R1:W-:Y:S02]  /*2310*/  STL [R1+0x7e8], R6 ;  /* 0x0007e80601007387 */ /* 0x0003e40000100800 */
[----:B-1----:R-:W-:-:S04]  /*2320*/  @!P4 LOP3.LUT R6, R7, R6, RZ, 0x3c, !PT ;  /* 0x000000060706c212 */ /* 0x002fc800078e3cff */
[----:B------:R-:W-:-:S05]  /*2330*/  @!P4 LOP3.LUT R7, R7, R6, RZ, 0x3c, !PT ;  /* 0x000000060707c212 */ /* 0x000fca00078e3cff */
[----:B------:R1:W3:Y:S01]  /*2340*/  @!P4 LDG.E.U8 R18, desc[UR14][R6.64] ;  /* 0x0000000e0612c981 */ /* 0x0002e2000c1e1100 */
[----:B0-----:R-:W-:Y:S01]  /*2350*/  VIADD R10, R62, 0xffffff87 ;  /* 0xffffff873e0a7836 */ /* 0x001fe20000000000 */
[----:B------:R-:W-:-:S04]  /*2360*/  ISETP.GE.U32.AND P5, PT, R17, 0x7fffff18, PT ;  /* 0x7fffff181100780c */ /* 0x000fc80003fa6070 */
[----:B------:R-:W-:Y:S01]  /*2370*/  ISETP.GE.U32.AND P2, PT, R10, 0x7fffff08, PT ;  /* 0x7fffff080a00780c */ /* 0x000fe20003f46070 */
[----:B------:R-:W-:Y:S02]  /*2380*/  IMAD R10, R4, 0x68, RZ ;  /* 0x00000068040a7824 */ /* 0x000fe400078e02ff */
[----:B------:R-:W-:-:S03]  /*2390*/  VIADD R17, R62, 0xffffff8f ;  /* 0xffffff8f3e117836 */ /* 0x000fc60000000000 */
[----:B------:R-:W-:Y:S01]  /*23a0*/  IADD3 R26, P6, PT, R10, R2, RZ ;  /* 0x000000020a1a7210 */ /* 0x000fe20007fde0ff */
[----:B------:R-:W-:Y:S01]  /*23b0*/  IMAD R16, R4, 0x70, RZ ;  /* 0x0000007004107824 */ /* 0x000fe200078e02ff */
[----:B------:R-:W-:Y:S02]  /*23c0*/  ISETP.GE.U32.AND P0, PT, R17, 0x7fffff10, PT ;  /* 0x7fffff101100780c */ /* 0x000fe40003f06070 */
[----:B------:R-:W-:Y:S01]  /*23d0*/  PRMT R14, RZ, 0x7610, R14 ;  /* 0x00007610ff0e7816 */ /* 0x000fe2000000000e */
[----:B------:R-:W-:Y:S01]  /*23e0*/  STL [R1+0x82c], R26 ;  /* 0x00082c1a01007387 */ /* 0x000fe20000100800 */
[----:B-1----:R-:W-:Y:S01]  /*23f0*/  LEA.HI.X.SX32 R7, R10, R3, 0x1, P6 ;  /* 0x000000030a077211 */ /* 0x002fe200030f0eff */
[----:B------:R-:W-:-:S05]  /*2400*/  @!P5 IMAD.MOV.U32 R6, RZ, RZ, R26 ;  /* 0x000000ffff06d224 */ /* 0x000fca00078e001a */
[----:B------:R0:W2:Y:S01]  /*2410*/  @!P5 LDG.E.U8 R14, desc[UR14][R6.64] ;  /* 0x0000000e060ed981 */ /* 0x0000a2000c1e1100 */
[----:B------:R-:W-:-:S03]  /*2420*/  PRMT R24, RZ, 0x7610, R24 ;  /* 0x00007610ff187816 */ /* 0x000fc60000000018 */
[----:B---3--:R1:W-:Y:S02]  /*2430*/  STL [R1+0x19c], R18 ;  /* 0x00019c1201007387 */ /* 0x0083e40000100800 */
[----:B-1----:R-:W-:-:S04]  /*2440*/  IADD3 R18, P6, PT, R16, R2, RZ ;  /* 0x0000000210127210 */ /* 0x002fc80007fde0ff */
[----:B------:R-:W-:Y:S01]  /*2450*/  LEA.HI.X.SX32 R16, R16, R3, 0x1, P6 ;  /* 0x0000000310107211 */ /* 0x000fe200030f0eff */
[----:B------:R1:W-:Y:S01]  /*2460*/  STL [R1+0x828], R7 ;  /* 0x0008280701007387 */ /* 0x0003e20000100800 */
[----:B0-----:R-:W-:-:S03]  /*2470*/  @!P0 IMAD.MOV.U32 R6, RZ, RZ, R18 ;  /* 0x000000ffff068224 */ /* 0x001fc600078e0012 */
[----:B-1----:R-:W-:-:S05]  /*2480*/  @!P0 IMAD.MOV.U32 R7, RZ, RZ, R16 ;  /* 0x000000ffff078224 */ /* 0x002fca00078e0010 */
[----:B------:R0:W3:Y:S01]  /*2490*/  @!P0 LDG.E.U8 R24, desc[UR14][R6.64] ;  /* 0x0000000e06188981 */ /* 0x0000e2000c1e1100 */
[----:B------:R-:W-:-:S03]  /*24a0*/  VIADD R17, R62, 0xfffffff6 ;  /* 0xfffffff63e117836 */ /* 0x000fc60000000000 */
[----:B------:R1:W-:Y:S02]  /*24b0*/  STL [R1+0x8dc], R18 ;  /* 0x0008dc1201007387 */ /* 0x0003e40000100800 */
[----:B------:R-:W-:Y:S01]  /*24c0*/  ISETP.GE.U32.AND P4, PT, R17, 0x7fffff77, PT ;  /* 0x7fffff771100780c */ /* 0x000fe20003f86070 */
[----:B------:R-:W-:Y:S01]  /*24d0*/  IMAD R17, R4, 0x78, RZ ;  /* 0x0000007804117824 */ /* 0x000fe200078e02ff */
[----:B------:R-:W4:Y:S04]  /*24e0*/  LDL.LU R26, [R1+0xab4] ;  /* 0x000ab400011a7983 */ /* 0x000f280000300800 */
[----:B------:R-:W-:Y:S04]  /*24f0*/  STL [R1+0x868], R16 ;  /* 0x0008681001007387 */ /* 0x000fe80000100800 */
[----:B--2---:R2:W-:Y:S04]  /*2500*/  STL [R1+0x1dc], R14 ;  /* 0x0001dc0e01007387 */ /* 0x0045e80000100800 */
[----:B-1----:R-:W4:Y:S01]  /*2510*/  LDL.LU R18, [R1+0xab0] ;  /* 0x000ab00001127983 */ /* 0x002f220000300800 */
[----:B--2---:R-:W-:-:S04]  /*2520*/  IADD3 R14, P6, PT, R17, R2, RZ ;  /* 0x00000002110e7210 */ /* 0x004fc80007fde0ff */
[----:B0-----:R-:W-:Y:S01]  /*2530*/  LEA.HI.X.SX32 R6, R17, R3, 0x1, P6 ;  /* 0x0000000311067211 */ /* 0x001fe200030f0eff */
[----:B------:R-:W-:-:S05]  /*2540*/  IMAD.MOV.U32 R7, RZ, RZ, R14 ;  /* 0x000000ffff077224 */ /* 0x000fca00078e000e */
[-C--:B------:R-:W-:Y:S02]  /*2550*/  @!P2 LOP3.LUT R7, R7, R6.reuse, RZ, 0x3c, !PT ;  /* 0x000000060707a212 */ /* 0x080fe400078e3cff */
[----:B------:R-:W-:Y:S01]  /*2560*/  PRMT R17, RZ, 0x7610, R17 ;  /* 0x00007610ff117816 */ /* 0x000fe20000000011 */
[----:B---3--:R0:W-:Y:S04]  /*2570*/  STL [R1+0x224], R24 ;  /* 0x0002241801007387 */ /* 0x0081e80000100800 */
[----:B0-----:R-:W2:Y:S04]  /*2580*/  LDL.LU R24, [R1+0xaac] ;  /* 0x000aac0001187983 */ /* 0x001ea80000300800 */
[----:B------:R-:W-:Y:S04]  /*2590*/  STL [R1+0x8e4], R14 ;  /* 0x0008e40e01007387 */ /* 0x000fe80000100800 */
[----:B------:R0:W-:Y:S02]  /*25a0*/  STL [R1+0x8e0], R6 ;  /* 0x0008e00601007387 */ /* 0x0001e40000100800 */
[----:B0-----:R-:W-:-:S04]  /*25b0*/  @!P2 LOP3.LUT R6, R7, R6, RZ, 0x3c, !PT ;  /* 0x000000060706a212 */ /* 0x001fc800078e3cff */
[----:B------:R-:W-:-:S05]  /*25c0*/  @!P2 LOP3.LUT R7, R7, R6, RZ, 0x3c, !PT ;  /* 0x000000060707a212 */ /* 0x000fca00078e3cff */
[----:B------:R0:W3:Y:S01]  /*25d0*/  @!P2 LDG.E.U8 R17, desc[UR14][R6.64] ;  /* 0x0000000e0611a981 */ /* 0x0000e2000c1e1100 */
[----:B------:R-:W-:-:S05]  /*25e0*/  VIADD R10, R62, 0xffffffee ;  /* 0xffffffee3e0a7836 */ /* 0x000fca0000000000 */
[----:B------:R-:W-:Y:S01]  /*25f0*/  ISETP.GE.U32.AND P5, PT, R10, 0x7fffff6f, PT ;  /* 0x7fffff6f0a00780c */ /* 0x000fe20003fa6070 */
[----:B------:R-:W-:-:S05]  /*2600*/  IMAD R10, R4, 0x9, RZ ;  /* 0x00000009040a7824 */ /* 0x000fca00078e02ff */
[----:B------:R-:W-:Y:S01]  /*2610*/  IADD3 R14, P6, PT, R10, R2, RZ ;  /* 0x000000020a0e7210 */ /* 0x000fe20007fde0ff */
[----:B------:R-:W-:-:S03]  /*2620*/  VIADD R16, R62, 0xffffffe6 ;  /* 0xffffffe63e107836 */ /* 0x000fc60000000000 */
[----:B0-----:R-:W-:Y:S02]  /*2630*/  LEA.HI.X.SX32 R6, R10, R3, 0x1, P6 ;  /* 0x000000030a067211 */ /* 0x001fe400030f0eff */
[----:B------:R-:W-:Y:S01]  /*2640*/  PRMT R10, RZ, 0x7610, R10 ;  /* 0x00007610ff0a7816 */ /* 0x000fe2000000000a */
[----:B------:R-:W-:Y:S01]  /*2650*/  STL [R1+0x134], R14 ;  /* 0x0001340e01007387 */ /* 0x000fe20000100800 */
[----:B------:R-:W-:Y:S01]  /*2660*/  ISETP.GE.U32.AND P0, PT, R16, 0x7fffff67, PT ;  /* 0x7fffff671000780c */ /* 0x000fe20003f06070 */
[C---:B------:R-:W-:Y:S02]  /*2670*/  VIADD R16, R62.reuse, 0xffffffde ;  /* 0xffffffde3e107836 */ /* 0x040fe40000000000 */
[----:B---3--:R0:W-:Y:S04]  /*2680*/  STL [R1+0x1e8], R17 ;  /* 0x0001e81101007387 */ /* 0x0081e80000100800 */
[----:B------:R-:W-:Y:S01]  /*2690*/  STL.S16 [R1+0x1e4], R10 ;  /* 0x0001e40a01007387 */ /* 0x000fe20000100600 */
[----:B0-----:R-:W-:-:S03]  /*26a0*/  VIADD R17, R62, 0xffffffd6 ;  /* 0xffffffd63e117836 */ /* 0x001fc60000000000 */
        /* <DEDUP_REMOVED lines=18> */
[----:B-1----:R-:W-:-:S04]  /*27d0*/  @!P5 LOP3.LUT R6, R7, R6, RZ, 0x3c, !PT ;  /* 0x000000060706d212 */ /* 0x002fc800078e3cff */
[----:B------:R-:W-:-:S05]  /*27e0*/  @!P5 LOP3.LUT R7, R7, R6, RZ, 0x3c, !PT ;  /* 0x000000060707d212 */ /* 0x000fca00078e3cff */
[----:B------:R1:W3:Y:S01]  /*27f0*/  @!P5 LDG.E.U8 R8, desc[UR14][R6.64] ;  /* 0x0000000e0608d981 */ /* 0x0002e2000c1e1100 */
[----:B------:R-:W-:Y:S01]  /*2800*/  IMAD R10, R4, 0x19, RZ ;  /* 0x00000019040a7824 */ /* 0x000fe200078e02ff */
[----:B------:R-:W-:-:S04]  /*2810*/  ISETP.GE.U32.AND P4, PT, R17, 0x7fffff57, PT ;  /* 0x7fffff571100780c */ /* 0x000fc80003f86070 */
[-C--:B------:R-:W-:Y:S01]  /*2820*/  IADD3 R14, P6, PT, R10, R2.reuse, RZ ;  /* 0x000000020a0e7210 */ /* 0x080fe20007fde0ff */
[----:B0-----:R-:W-:Y:S02]  /*2830*/  VIADD R17, R62, 0xffffffce ;  /* 0xffffffce3e117836 */ /* 0x001fe40000000000 */
[----:B------:R-:W-:Y:S01]  /*2840*/  IMAD R16, R4, 0x21, RZ ;  /* 0x0000002104107824 */ /* 0x000fe200078e02ff */
[-C--:B------:R-:W-:Y:S01]  /*2850*/  LEA.HI.X.SX32 R62, R10, R3.reuse, 0x1, P6 ;  /* 0x000000030a3e7211 */ /* 0x080fe200030f0eff */
[----:B-1----:R-:W-:Y:S01]  /*2860*/  @!P0 IMAD.MOV.U32 R6, RZ, RZ, R14 ;  /* 0x000000ffff068224 */ /* 0x002fe200078e000e */
[----:B------:R-:W-:Y:S02]  /*2870*/  PRMT R12, RZ, 0x7610, R12 ;  /* 0x00007610ff0c7816 */ /* 0x000fe4000000000c */
[C---:B------:R-:W-:Y:S01]  /*2880*/  IADD3 R10, P6, PT, R16.reuse, R2, RZ ;  /* 0x00000002100a7210 */ /* 0x040fe20007fde0ff */
[----:B------:R-:W-:Y:S01]  /*2890*/  @!P0 IMAD.MOV.U32 R7, RZ, RZ, R62 ;  /* 0x000000ffff078224 */ /* 0x000fe200078e003e */
[----:B------:R-:W-:Y:S04]  /*28a0*/  STL [R1+0x5b4], R14 ;  /* 0x0005b40e01007387 */ /* 0x000fe80000100800 */
[----:B------:R0:W2:Y:S02]  /*28b0*/  @!P0 LDG.E.U8 R12, desc[UR14][R6.64] ;  /* 0x0000000e060c8981 */ /* 0x0000a4000c1e1100 */
[----:B0-----:R-:W-:Y:S01]  /*28c0*/  IMAD.MOV.U32 R7, RZ, RZ, R10 ;  /* 0x000000ffff077224 */ /* 0x001fe200078e000a */
[----:B------:R-:W-:-:S04]  /*28d0*/  LEA.HI.X.SX32 R6, R16, R3, 0x1, P6 ;  /* 0x0000000310067211 */ /* 0x000fc800030f0eff */
[-C--:B------:R-:W-:Y:S02]  /*28e0*/  @!P2 LOP3.LUT R7, R7, R6.reuse, RZ, 0x3c, !PT ;  /* 0x000000060707a212 */ /* 0x080fe400078e3cff */
[----:B------:R-:W-:Y:S01]  /*28f0*/  PRMT R0, RZ, 0x7610, R0 ;  /* 0x00007610ff007816 */ /* 0x000fe20000000000 */
[----:B---3--:R0:W-:Y:S04]  /*2900*/  STL [R1+0x220], R8 ;  /* 0x0002200801007387 */ /* 0x0081e80000100800 */
[----:B0-----:R-:W3:Y:S04]  /*2910*/  LDL.LU R8, [R1+0xaa8] ;  /* 0x000aa80001087983 */ /* 0x001ee80000300800 */
[----:B------:R0:W-:Y:S04]  /*2920*/  STL [R1+0x5b0], R62 ;  /* 0x0005b03e01007387 */ /* 0x0001e80000100800 */
[----:B------:R-:W3:Y:S04]  /*2930*/  LDL.LU R14, [R1+0xaa4] ;  /* 0x000aa400010e7983 */ /* 0x000ee80000300800 */
[----:B------:R-:W-:Y:S01]  /*2940*/  STL [R1+0x5f4], R10 ;  /* 0x0005f40a01007387 */ /* 0x000fe20000100800 */
[----:B0-----:R-:W0:Y:S03]  /*2950*/  LDC R62, c[0x0][0x3a0] ;  /* 0x0000e800ff3e7b82 */ /* 0x001e260000000800 */
[----:B------:R1:W-:Y:S02]  /*2960*/  STL [R1+0x5f0], R6 ;  /* 0x0005f00601007387 */ /* 0x0003e40000100800 */
[----:B-1----:R-:W-:-:S04]  /*2970*/  @!P2 LOP3.LUT R6, R7, R6, RZ, 0x3c, !PT ;  /* 0x000000060706a212 */ /* 0x002fc800078e3cff */
[----:B------:R-:W-:-:S05]  /*2980*/  @!P2 LOP3.LUT R7, R7, R6, RZ, 0x3c, !PT ;  /* 0x000000060707a212 */ /* 0x000fca00078e3cff */
[----:B------:R1:W3:Y:S01]  /*2990*/  @!P2 LDG.E.U8 R0, desc[UR14][R6.64] ;  /* 0x0000000e0600a981 */ /* 0x0002e2000c1e1100 */
[----:B------:R-:W-:-:S03]  /*29a0*/  IMAD R10, R4, 0x29, RZ ;  /* 0x00000029040a7824 */ /* 0x000fc600078e02ff */
[----:B--2---:R2:W-:Y:S01]  /*29b0*/  STL [R1+0x21c], R12 ;  /* 0x00021c0c01007387 */ /* 0x0045e20000100800 */
[----:B------:R-:W-:Y:S01]  /*29c0*/  ISETP.GE.U32.AND P5, PT, R17, 0x7fffff4f, PT ;  /* 0x7fffff4f1100780c */ /* 0x000fe20003fa6070 */
[----:B0-----:R-:W-:Y:S01]  /*29d0*/  VIADD R17, R62, 0xffffffc6 ;  /* 0xffffffc63e117836 */ /* 0x001fe20000000000 */
[----:B--2---:R-:W-:-:S04]  /*29e0*/  IADD3 R12, P6, PT, R10, R2, RZ ;  /* 0x000000020a0c7210 */ /* 0x004fc80007fde0ff */
[----:B-1----:R-:W-:Y:S02]  /*29f0*/  LEA.HI.X.SX32 R6, R10, R3, 0x1, P6 ;  /* 0x000000030a067211 */ /* 0x002fe400030f0eff */
[----:B------:R-:W-:Y:S01]  /*2a00*/  PRMT R10, RZ, 0x7610, R10 ;  /* 0x00007610ff0a7816 */ /* 0x000fe2000000000a */
[C---:B------:R-:W-:Y:S01]  /*2a10*/  VIADD R16, R62.reuse, 0xffffffbe ;  /* 0xffffffbe3e107836 */ /* 0x040fe20000000000 */
[----:B------:R-:W-:Y:S01]  /*2a20*/  ISETP.GE.U32.AND P0, PT, R17, 0x7fffff47, PT ;  /* 0x7fffff471100780c */ /* 0x000fe20003f06070 */
[----:B------:R-:W-:Y:S01]  /*2a30*/  VIADD R17, R62, 0xffffffb6 ;  /* 0xffffffb63e117836 */ /* 0x000fe20000000000 */
[----:B---3--:R0:W-:Y:S04]  /*2a40*/  STL [R1+0x240], R0 ;  /* 0x0002400001007387 */ /* 0x0081e80000100800 */
        /* <DEDUP_REMOVED lines=17> */
[----:B------:R-:W-:Y:S01]  /*2b60*/  IMAD R10, R4, 0x39, RZ ;  /* 0x00000039040a7824 */ /* 0x000fe200078e02ff */
        /* <DEDUP_REMOVED lines=8> */
[----:B------:R-:W-:Y:S02]  /*2bf0*/  IADD3 R12, P6, PT, R10, R2, RZ ;  /* 0x000000020a0c7210 */ /* 0x000fe40007fde0ff */
[----:B------:R-:W-:Y:S01]  /*2c00*/  ISETP.GE.U32.AND P4, PT, R17, 0x7fffff37, PT ;  /* 0x7fffff371100780c */ /* 0x000fe20003f86070 */
[----:B0-----:R-:W-:Y:S01]  /*2c10*/  VIADD R17, R62, 0xffffffae ;  /* 0xffffffae3e117836 */ /* 0x001fe20000000000 */
[----:B------:R-:W-:Y:S01]  /*2c20*/  LEA.HI.X.SX32 R62, R10, R3, 0x1, P6 ;  /* 0x000000030a3e7211 */ /* 0x000fe200030f0eff */
[----:B-1----:R-:W-:-:S04]  /*2c30*/  @!P0 IMAD.MOV.U32 R6, RZ, RZ, R12 ;  /* 0x000000ffff068224 */ /* 0x002fc800078e000c */
[----:B------:R-:W-:-:S05]  /*2c40*/  @!P0 IMAD.MOV.U32 R7, RZ, RZ, R62 ;  /* 0x000000ffff078224 */ /* 0x000fca00078e003e */
[----:B------:R0:W2:Y:S04]  /*2c50*/  @!P0 LDG.E.U8 R15, desc[UR14][R6.64] ;  /* 0x0000000e060f8981 */ /* 0x0000a8000c1e1100 */
[----:B------:R-:W-:Y:S01]  /*2c60*/  STL [R1+0x6b4], R12 ;  /* 0x0006b40c01007387 */ /* 0x000fe20000100800 */
[----:B------:R-:W-:-:S05]  /*2c70*/  IMAD R16, R4, 0x41, RZ ;  /* 0x0000004104107824 */ /* 0x000fca00078e02ff */
[----:B------:R-:W-:-:S04]  /*2c80*/  IADD3 R10, P6, PT, R16, R2, RZ ;  /* 0x00000002100a7210 */ /* 0x000fc80007fde0ff */
[----:B0-----:R-:W-:Y:S02]  /*2c90*/  LEA.HI.X.SX32 R6, R16, R3, 0x1, P6 ;  /* 0x0000000310067211 */ /* 0x001fe400030f0eff */
[----:B------:R-:W-:Y:S02]  /*2ca0*/  PRMT R16, RZ, 0x7610, R16 ;  /* 0x00007610ff107816 */ /* 0x000fe40000000010 */
[----:B------:R-:W-:Y:S01]  /*2cb0*/  ISETP.GE.U32.AND P5, PT, R17, 0x7fffff2f, PT ;  /* 0x7fffff2f1100780c */ /* 0x000fe20003fa6070 */
[----:B---3--:R0:W-:Y:S04]  /*2cc0*/  STL [R1+0x27c], R13 ;  /* 0x00027c0d01007387 */ /* 0x0081e80000100800 */
[----:B0-----:R-:W3:Y:S04]  /*2cd0*/  LDL.LU R13, [R1+0xa9c] ;  /* 0x000a9c00010d7983 */ /* 0x001ee80000300800 */
[----:B------:R0:W-:Y:S04]  /*2ce0*/  STL [R1+0x6b0], R62 ;  /* 0x0006b03e01007387 */ /* 0x0001e80000100800 */
[----:B------:R-:W3:Y:S01]  /*2cf0*/  LDL.LU R12, [R1+0xa98] ;  /* 0x000a9800010c7983 */ /* 0x000ee20000300800 */
[----:B0-----:R-:W0:Y:S03]  /*2d00*/  LDC R62, c[0x0][0x3a0] ;  /* 0x0000e800ff3e7b82 */ /* 0x001e260000000800 */
[----:B--2---:R1:W-:Y:S04]  /*2d10*/  STL [R1+0x2b8], R15 ;  /* 0x0002b80f01007387 */ /* 0x0043e80000100800 */
[----:B-1----:R-:W2:Y:S04]  /*2d20*/  LDL.LU R15, [R1+0xa94] ;  /* 0x000a9400010f7983 */ /* 0x002ea80000300800 */
[----:B------:R-:W-:Y:S04]  /*2d30*/  STL [R1+0x6f4], R10 ;  /* 0x0006f40a01007387 */ /* 0x000fe80000100800 */
[----:B------:R1:W-:Y:S04]  /*2d40*/  STL.S16 [R1+0x280], R16 ;  /* 0x0002801001007387 */ /* 0x0003e80000100600 */
[----:B------:R1:W-:Y:S01]  /*2d50*/  STL [R1+0x6f0], R6 ;  /* 0x0006f00601007387 */ /* 0x0003e20000100800 */
[----:B0-----:R-:W-:-:S02]  /*2d60*/  VIADD R17, R62, 0xffffffa6 ;  /* 0xffffffa63e117836 */ /* 0x001fc40000000000 */
[----:B-1----:R-:W-:Y:S02]  /*2d70*/  VIADD R16, R62, 0xffffff9e ;  /* 0xffffff9e3e107836 */ /* 0x002fe40000000000 */
[----:B------:R-:W2:Y:S01]  /*2d80*/  LDL R62, [R1+0x280] ;  /* 0x00028000013e7983 */ /* 0x000ea20000100800 */
[----:B------:R-:W-:-:S05]  /*2d90*/  IMAD.MOV.U32 R7, RZ, RZ, R10 ;  /* 0x000000ffff077224 */ /* 0x000fca00078e000a */
[----:B------:R-:W-:-:S04]  /*2da0*/  @!P2 LOP3.LUT R7, R7, R6, RZ, 0x3c, !PT ;  /* 0x000000060707a212 */ /* 0x000fc800078e3cff */
[----:B------:R-:W-:-:S04]  /*2db0*/  @!P2 LOP3.LUT R6, R7, R6, RZ, 0x3c, !PT ;  /* 0x000000060706a212 */ /* 0x000fc800078e3cff */
[----:B------:R-:W-:-:S05]  /*2dc0*/  @!P2 LOP3.LUT R7, R7, R6, RZ, 0x3c, !PT ;  /* 0x000000060707a212 */ /* 0x000fca00078e3cff */
[----:B--2---:R0:W2:Y:S01]  /*2dd0*/  @!P2 LDG.E.U8 R62, desc[UR14][R6.64] ;  /* 0x0000000e063ea981 */ /* 0x0040a2000c1e1100 */
[----:B------:R-:W-:Y:S01]  /*2de0*/  IMAD R10, R4, 0x49, RZ ;  /* 0x00000049040a7824 */ /* 0x000fe200078e02ff */
[----:B------:R-:W-:Y:S02]  /*2df0*/  ISETP.GE.U32.AND P0, PT, R17, 0x7fffff27, PT ;  /* 0x7fffff271100780c */ /* 0x000fe40003f06070 */
[----:B------:R-:W-:Y:S02]  /*2e00*/  PRMT R9, RZ, 0x7610, R9 ;  /* 0x00007610ff097816 */ /* 0x000fe40000000009 */
[----:B------:R-:W-:-:S05]  /*2e10*/  IADD3 R17, P6, PT, R10, R2, RZ ;  /* 0x000000020a117210 */ /* 0x000fca0007fde0ff */
[----:B0-----:R-:W-:Y:S01]  /*2e20*/  IMAD.MOV.U32 R7, RZ, RZ, R17 ;  /* 0x000000ffff077224 */ /* 0x001fe200078e0011 */
[----:B--2---:R0:W-:Y:S02]  /*2e30*/  @!P2 STL [R1+0x280], R62 ;  /* 0x0002803e0100a387 */ /* 0x0041e40000100800 */
[----:B0-----:R-:W0:Y:S02]  /*2e40*/  LDC R62, c[0x0][0x3a0] ;  /* 0x0000e800ff3e7b82 */ /* 0x001e240000000800 */
[----:B------:R0:W-:Y:S04]  /*2e50*/  STL [R1+0x734], R17 ;  /* 0x0007341101007387 */ /* 0x0001e80000100800 */
[----:B------:R-:W-:Y:S01]  /*2e60*/  STL.S16 [R1+0x2b4], R9 ;  /* 0x0002b40901007387 */ /* 0x000fe20000100600 */
[----:B0-----:R-:W-:-:S03]  /*2e70*/  VIADD R17, R62, 0xffffff96 ;  /* 0xffffff963e117836 */ /* 0x001fc60000000000 */
[----:B------:R-:W2:Y:S01]  /*2e80*/  LDL R62, [R1+0x2b4] ;  /* 0x0002b400013e7983 */ /* 0x000ea20000100800 */
[----:B------:R-:W-:-:S04]  /*2e90*/  LEA.HI.X.SX32 R6, R10, R3, 0x1, P6 ;  /* 0x000000030a067211 */ /* 0x000fc800030f0eff */
[-C--:B------:R-:W-:Y:S01]  /*2ea0*/  @!P4 LOP3.LUT R7, R7, R6.reuse, RZ, 0x3c, !PT ;  /* 0x000000060707c212 */ /* 0x080fe200078e3cff */
[----:B------:R0:W-:Y:S03]  /*2eb0*/  STL [R1+0x730], R6 ;  /* 0x0007300601007387 */ /* 0x0001e60000100800 */
[----:B0-----:R-:W-:-:S04]  /*2ec0*/  @!P4 LOP3.LUT R6, R7, R6, RZ, 0x3c, !PT ;  /* 0x000000060706c212 */ /* 0x001fc800078e3cff */
[----:B------:R-:W-:-:S05]  /*2ed0*/  @!P4 LOP3.LUT R7, R7, R6, RZ, 0x3c, !PT ;  /* 0x000000060707c212 */ /* 0x000fca00078e3cff */
[----:B--2---:R0:W2:Y:S01]  /*2ee0*/  @!P4 LDG.E.U8 R62, desc[UR14][R6.64] ;  /* 0x0000000e063ec981 */ /* 0x0040a2000c1e1100 */
[----:B------:R-:W-:Y:S01]  /*2ef0*/  ISETP.GE.U32.AND P2, PT, R16, 0x7fffff1f, PT ;  /* 0x7fffff1f1000780c */ /* 0x000fe20003f46070 */
[----:B------:R-:W-:-:S05]  /*2f00*/  IMAD R16, R4, 0x51, RZ ;  /* 0x0000005104107824 */ /* 0x000fca00078e02ff */
[----:B------:R-:W-:-:S04]  /*2f10*/  IADD3 R9, P6, PT, R16, R2, RZ ;  /* 0x0000000210097210 */ /* 0x000fc80007fde0ff */
[----:B0-----:R-:W-:Y:S01]  /*2f20*/  LEA.HI.X.SX32 R6, R16, R3, 0x1, P6 ;  /* 0x0000000310067211 */ /* 0x001fe200030f0eff */
[----:B------:R-:W-:-:S05]  /*2f30*/  IMAD.MOV.U32 R7, RZ, RZ, R9 ;  /* 0x000000ffff077224 */ /* 0x000fca00078e0009 */
[-C--:B------:R-:W-:Y:S02]  /*2f40*/  @!P5 LOP3.LUT R7, R7, R6.reuse, RZ, 0x3c, !PT ;  /* 0x000000060707d212 */ /* 0x080fe400078e3cff */
[----:B------:R-:W-:Y:S01]  /*2f50*/  PRMT R19, RZ, 0x7610, R19 ;  /* 0x00007610ff137816 */ /* 0x000fe20000000013 */
[----:B--2---:R0:W-:Y:S04]  /*2f60*/  @!P4 STL [R1+0x2b4], R62 ;  /* 0x0002b43e0100c387 */ /* 0x0041e80000100800 */
[----:B------:R-:W-:Y:S04]  /*2f70*/  STL [R1+0x774], R9 ;  /* 0x0007740901007387 */ /* 0x000fe80000100800 */
[----:B------:R1:W-:Y:S01]  /*2f80*/  STL [R1+0x770], R6 ;  /* 0x0007700601007387 */ /* 0x0003e20000100800 */
[----:B0-----:R-:W0:Y:S01]  /*2f90*/  LDC R62, c[0x0][0x3a0] ;  /* 0x0000e800ff3e7b82 */ /* 0x001e220000000800 */
[----:B-1----:R-:W-:-:S04]  /*2fa0*/  @!P5 LOP3.LUT R6, R7, R6, RZ, 0x3c, !PT ;  /* 0x000000060706d212 */ /* 0x002fc800078e3cff */
[----:B------:R-:W-:-:S05]  /*2fb0*/  @!P5 LOP3.LUT R7, R7, R6, RZ, 0x3c, !PT ;  /* 0x000000060707d212 */ /* 0x000fca00078e3cff */
[----:B------:R1:W2:Y:S01]  /*2fc0*/  @!P5 LDG.E.U8 R19, desc[UR14][R6.64] ;  /* 0x0000000e0613d981 */ /* 0x0002a2000c1e1100 */
[----:B------:R-:W-:Y:S01]  /*2fd0*/  IMAD R10, R4, 0x59, RZ ;  /* 0x00000059040a7824 */ /* 0x000fe200078e02ff */
[----:B------:R-:W-:-:S04]  /*2fe0*/  ISETP.GE.U32.AND P4, PT, R17, 0x7fffff17, PT ;  /* 0x7fffff171100780c */ /* 0x000fc80003f86070 */
[----:B------:R-:W-:Y:S01]  /*2ff0*/  IADD3 R9, P6, PT, R10, R2, RZ ;  /* 0x000000020a097210 */ /* 0x000fe20007fde0ff */
[----:B0-----:R-:W-:-:S03]  /*3000*/  VIADD R17, R62, 0xffffff8e ;  /* 0xffffff8e3e117836 */ /* 0x001fc60000000000 */
[----:B------:R-:W-:Y:S01]  /*3010*/  LEA.HI.X.SX32 R62, R10, R3, 0x1, P6 ;  /* 0x000000030a3e7211 */ /* 0x000fe200030f0eff */
[----:B------:R-:W-:Y:S04]  /*3020*/  STL [R1+0x7b4], R9 ;  /* 0x0007b40901007387 */ /* 0x000fe80000100800 */
[----:B-1----:R-:W-:Y:S01]  /*3030*/  @!P0 IMAD.MOV.U32 R7, RZ, RZ, R62 ;  /* 0x000000ffff078224 */ /* 0x002fe200078e003e */
[----:B------:R-:W-:Y:S01]  /*3040*/  PRMT R20, RZ, 0x7610, R20 ;  /* 0x00007610ff147816 */ /* 0x000fe20000000014 */
[----:B------:R-:W-:Y:S02]  /*3050*/  IMAD R16, R4, 0x61, RZ ;  /* 0x0000006104107824 */ /* 0x000fe400078e02ff */
[----:B------:R-:W-:-:S03]  /*3060*/  @!P0 IMAD.MOV.U32 R6, RZ, RZ, R9 ;  /* 0x000000ffff068224 */ /* 0x000fc600078e0009 */
[C---:B------:R-:W-:Y:S02]  /*3070*/  IADD3 R10, P6, PT, R16.reuse, R2, RZ ;  /* 0x00000002100a7210 */ /* 0x040fe40007fde0ff */
[----:B------:R0:W3:Y:S01]  /*3080*/  @!P0 LDG.E.U8 R20, desc[UR14][R6.64] ;  /* 0x0000000e06148981 */ /* 0x0000e2000c1e1100 */
[----:B------:R-:W-:Y:S02]  /*3090*/  ISETP.GE.U32.AND P5, PT, R17, 0x7fffff0f, PT ;  /* 0x7fffff0f1100780c */ /* 0x000fe40003fa6070 */
[----:B------:R-:W-:Y:S01]  /*30a0*/  LEA.HI.X.SX32 R17, R16, R3, 0x1, P6 ;  /* 0x0000000310117211 */ /* 0x000fe200030f0eff */
[----:B0-----:R-:W-:Y:S01]  /*30b0*/  IMAD.MOV.U32 R7, RZ, RZ, R10 ;  /* 0x000000ffff077224 */ /* 0x001fe200078e000a */
[----:B------:R-:W-:Y:S01]  /*30c0*/  PRMT R16, RZ, 0x7610, R16 ;  /* 0x00007610ff107816 */ /* 0x000fe20000000010 */
[----:B--2---:R0:W-:Y:S04]  /*30d0*/  STL [R1+0x2fc], R19 ;  /* 0x0002fc1301007387 */ /* 0x0041e80000100800 */
[----:B0-----:R-:W2:Y:S04]  /*30e0*/  LDL.LU R19, [R1+0xa90] ;  /* 0x000a900001137983 */ /* 0x001ea80000300800 */
[----:B------:R0:W-:Y:S04]  /*30f0*/  STL [R1+0x7b0], R62 ;  /* 0x0007b03e01007387 */ /* 0x0001e80000100800 */
[----:B------:R-:W2:Y:S01]  /*3100*/  LDL.LU R9, [R1+0xa8c] ;  /* 0x000a8c0001097983 */ /* 0x000ea20000300800 */
[----:B0-----:R-:W0:Y:S02]  /*3110*/  LDC R62, c[0x0][0x3a0] ;  /* 0x0000e800ff3e7b82 */ /* 0x001e240000000800 */
[----:B0-----:R-:W-:-:S05]  /*3120*/  VIADD R6, R62, 0xffffff86 ;  /* 0xffffff863e067836 */ /* 0x001fca0000000000 */
[----:B------:R-:W-:Y:S01]  /*3130*/  ISETP.GE.U32.AND P0, PT, R6, 0x7fffff07, PT ;  /* 0x7fffff070600780c */ /* 0x000fe20003f06070 */
[----:B------:R-:W-:-:S05]  /*3140*/  IMAD.MOV.U32 R6, RZ, RZ, R17 ;  /* 0x000000ffff067224 */ /* 0x000fca00078e0011 */
[----:B------:R-:W-:-:S04]  /*3150*/  @!P2 LOP3.LUT R7, R7, R6, RZ, 0x3c, !PT ;  /* 0x000000060707a212 */ /* 0x000fc800078e3cff */
[----:B------:R-:W-:-:S04]  /*3160*/  @!P2 LOP3.LUT R6, R7, R6, RZ, 0x3c, !PT ;  /* 0x000000060706a212 */ /* 0x000fc800078e3cff */
[----:B------:R-:W-:-:S05]  /*3170*/  @!P2 LOP3.LUT R7, R7, R6, RZ, 0x3c, !PT ;  /* 0x000000060707a212 */ /* 0x000fca00078e3cff */
[----:B------:R0:W2:Y:S04]  /*3180*/  @!P2 LDG.E.U8 R16, desc[UR14][R6.64] ;  /* 0x0000000e0610a981 */ /* 0x0000a8000c1e1100 */
[----:B------:R1:W-:Y:S04]  /*3190*/  STL [R1+0x7f4], R10 ;  /* 0x0007f40a01007387 */ /* 0x0003e80000100800 */
[----:B------:R0:W-:Y:S01]  /*31a0*/  STL [R1+0x7f0], R17 ;  /* 0x0007f01101007387 */ /* 0x0001e20000100800 */
[----:B-1----:R-:W-:-:S03]  /*31b0*/  IMAD R10, R4, 0x69, RZ ;  /* 0x00000069040a7824 */ /* 0x002fc600078e02ff */
[----:B---3--:R1:W-:Y:S01]  /*31c0*/  STL [R1+0x2d4], R20 ;  /* 0x0002d41401007387 */ /* 0x0083e20000100800 */
[----:B0-----:R-:W-:Y:S01]  /*31d0*/  VIADD R17, R62, 0xfffffffe ;  /* 0xfffffffe3e117836 */ /* 0x001fe20000000000 */
[----:B-1----:R-:W-:-:S04]  /*31e0*/  IADD3 R20, P6, PT, R10, R2, RZ ;  /* 0x000000020a147210 */ /* 0x002fc80007fde0ff */
[----:B------:R-:W-:Y:S02]  /*31f0*/  LEA.HI.X.SX32 R6, R10, R3, 0x1, P6 ;  /* 0x000000030a067211 */ /* 0x000fe400030f0eff */
[----:B------:R-:W-:Y:S01]  /*3200*/  PRMT R10, RZ, 0x7610, R10 ;  /* 0x00007610ff0a7816 */ /* 0x000fe2000000000a */
[----:B------:R-:W-:Y:S01]  /*3210*/  STL [R1+0x834], R20 ;  /* 0x0008341401007387 */ /* 0x000fe20000100800 */
[----:B------:R-:W-:Y:S01]  /*3220*/  ISETP.GE.U32.AND P2, PT, R17, 0x7fffff7f, PT ;  /* 0x7fffff7f1100780c */ /* 0x000fe20003f46070 */
[----:B------:R-:W-:Y:S02]  /*3230*/  VIADD R17, R62, 0xfffffffd ;  /* 0xfffffffd3e117836 */ /* 0x000fe40000000000 */
[----:B--2---:R-:W-:Y:S04]  /*3240*/  STL [R1+0x2d0], R16 ;  /* 0x0002d01001007387 */ /* 0x004fe80000100800 */
[----:B------:R-:W-:Y:S04]  /*3250*/  STL.S16 [R1+0x2c0], R10 ;  /* 0x0002c00a01007387 */ /* 0x000fe80000100600 */
[----:B------:R-:W2:Y:S01]  /*3260*/  LDL R62, [R1+0x2c0] ;  /* 0x0002c000013e7983 */ /* 0x000ea20000100800 */
[----:B------:R-:W-:-:S05]  /*3270*/  IMAD.MOV.U32 R7, RZ, RZ, R20 ;  /* 0x000000ffff077224 */ /* 0x000fca00078e0014 */
[-C--:B------:R-:W-:Y:S01]  /*3280*/  @!P4 LOP3.LUT R7, R7, R6.reuse, RZ, 0x3c, !PT ;  /* 0x000000060707c212 */ /* 0x080fe200078e3cff */
[----:B------:R0:W-:Y:S03]  /*3290*/  STL [R1+0x830], R6 ;  /* 0x0008300601007387 */ /* 0x0001e60000100800 */
[----:B0-----:R-:W-:-:S04]  /*32a0*/  @!P4 LOP3.LUT R6, R7, R6, RZ, 0x3c, !PT ;  /* 0x000000060706c212 */ /* 0x001fc800078e3cff */
[----:B------:R-:W-:-:S05]  /*32b0*/  @!P4 LOP3.LUT R7, R7, R6, RZ, 0x3c, !PT ;  /* 0x000000060707c212 */ /* 0x000fca00078e3cff */
[----:B--2---:R0:W2:Y:S01]  /*32c0*/  @!P4 LDG.E.U8 R62, desc[UR14][R6.64] ;  /* 0x0000000e063ec981 */ /* 0x0040a2000c1e1100 */
[----:B------:R-:W-:-:S05]  /*32d0*/  IMAD R16, R4, 0x71, RZ ;  /* 0x0000007104107824 */ /* 0x000fca00078e02ff */
[C---:B------:R-:W-:Y:S02]  /*32e0*/  IADD3 R20, P6, PT, R16.reuse, R2, RZ ;  /* 0x0000000210147210 */ /* 0x040fe40007fde0ff */
[----:B0-----:R-:W-:Y:S02]  /*32f0*/  PRMT R6, RZ, 0x7610, R6 ;  /* 0x00007610ff067816 */ /* 0x001fe40000000006 */
[----:B------:R-:W-:Y:S01]  /*3300*/  LEA.HI.X.SX32 R7, R16, R3, 0x1, P6 ;  /* 0x0000000310077211 */ /* 0x000fe200030f0eff */
[----:B--2---:R0:W-:Y:S02]  /*3310*/  @!P4 STL [R1+0x2c0], R62 ;  /* 0x0002c03e0100c387 */ /* 0x0041e40000100800 */
[----:B0-----:R-:W0:Y:S02]  /*3320*/  LDC R62, c[0x0][0x3a0] ;  /* 0x0000e800ff3e7b82 */ /* 0x001e240000000800 */
[----:B------:R-:W-:Y:S04]  /*3330*/  STL [R1+0x870], R20 ;  /* 0x0008701401007387 */ /* 0x000fe80000100800 */
[----:B------:R1:W-:Y:S04]  /*3340*/  STL.S16 [R1+0x2cc], R6 ;  /* 0x0002cc0601007387 */ /* 0x0003e80000100600 */
[----:B------:R2:W-:Y:S01]  /*3350*/  STL [R1+0x86c], R7 ;  /* 0x00086c0701007387 */ /* 0x0005e20000100800 */
[----:B0-----:R-:W-:-:S03]  /*3360*/  VIADD R16, R62, 0xfffffff5 ;  /* 0xfffffff53e107836 */ /* 0x001fc60000000000 */
[----:B------:R-:W3:Y:S01]  /*3370*/  LDL R62, [R1+0x2cc] ;  /* 0x0002cc00013e7983 */ /* 0x000ee20000100800 */
[----:B-1----:R-:W-:-:S03]  /*3380*/  @!P5 IMAD.MOV.U32 R6, RZ, RZ, R20 ;  /* 0x000000ffff06d224 */ /* 0x002fc600078e0014 */
[----:B------:R-:W2:Y:S04]  /*3390*/  LDL.LU R20, [R1+0xa88] ;  /* 0x000a880001147983 */ /* 0x000ea80000300800 */
[----:B---3--:R0:W3:Y:S01]  /*33a0*/  @!P5 LDG.E.U8 R62, desc[UR14][R6.64] ;  /* 0x0000000e063ed981 */ /* 0x0080e2000c1e1100 */
[----:B------:R-:W-:Y:S01]  /*33b0*/  IMAD R10, R4, 0x79, RZ ;  /* 0x00000079040a7824 */ /* 0x000fe200078e02ff */
[----:B------:R-:W-:-:S04]  /*33c0*/  ISETP.GE.U32.AND P4, PT, R17, 0x7fffff7e, PT ;  /* 0x7fffff7e1100780c */ /* 0x000fc80003f86070 */
[----:B------:R-:W-:-:S04]  /*33d0*/  IADD3 R17, P6, PT, R10, R2, RZ ;  /* 0x000000020a117210 */ /* 0x000fc80007fde0ff */
[----:B0-----:R-:W-:Y:S01]  /*33e0*/  LEA.HI.X.SX32 R6, R10, R3, 0x1, P6 ;  /* 0x000000030a067211 */ /* 0x001fe200030f0eff */
[----:B--2---:R-:W-:-:S05]  /*33f0*/  IMAD.MOV.U32 R7, RZ, RZ, R17 ;  /* 0x000000ffff077224 */ /* 0x004fca00078e0011 */
[-C--:B------:R-:W-:Y:S02]  /*3400*/  @!P0 LOP3.LUT R7, R7, R6.reuse, RZ, 0x3c, !PT ;  /* 0x0000000607078212 */ /* 0x080fe400078e3cff */
[----:B------:R-:W-:Y:S01]  /*3410*/  PRMT R69, RZ, 0x7610, R69 ;  /* 0x00007610ff457816 */ /* 0x000fe20000000045 */
[----:B---3--:R0:W-:Y:S02]  /*3420*/  @!P5 STL [R1+0x2cc], R62 ;  /* 0x0002cc3e0100d387 */ /* 0x0081e40000100800 */
[----:B0-----:R-:W0:Y:S02]  /*3430*/  LDC R62, c[0x0][0x3a0] ;  /* 0x0000e800ff3e7b82 */ /* 0x001e240000000800 */
[----:B------:R-:W-:Y:S04]  /*3440*/  STL [R1+0x8a8], R17 ;  /* 0x0008a81101007387 */ /* 0x000fe80000100800 */
[----:B------:R1:W-:Y:S02]  /*3450*/  STL [R1+0x8a4], R6 ;  /* 0x0008a40601007387 */ /* 0x0003e40000100800 */
[----:B-1----:R-:W-:-:S04]  /*3460*/  @!P0 LOP3.LUT R6, R7, R6, RZ, 0x3c, !PT ;  /* 0x0000000607068212 */ /* 0x002fc800078e3cff */
[----:B------:R-:W-:Y:S01]  /*3470*/  @!P0 LOP3.LUT R7, R7, R6, RZ, 0x3c, !PT ;  /* 0x0000000607078212 */ /* 0x000fe200078e3cff */
[----:B0-----:R-:W-:-:S04]  /*3480*/  VIADD R10, R62, 0xffffffed ;  /* 0xffffffed3e0a7836 */ /* 0x001fc80000000000 */
[----:B------:R0:W2:Y:S01]  /*3490*/  @!P0 LDG.E.U8 R69, desc[UR14][R6.64] ;  /* 0x0000000e06458981 */ /* 0x0000a2000c1e1100 */
[----:B------:R-:W-:Y:S02]  /*34a0*/  IADD3 R17, P6, PT, R2, R4, RZ ;  /* 0x0000000402117210 */ /* 0x000fe40007fde0ff */
[----:B------:R-:W-:Y:S02]  /*34b0*/  ISETP.GE.U32.AND P0, PT, R10, 0x7fffff6e, PT ;  /* 0x7fffff6e0a00780c */ /* 0x000fe40003f06070 */
[----:B------:R-:W-:Y:S01]  /*34c0*/  PRMT R10, RZ, 0x7610, R10 ;  /* 0x00007610ff0a7816 */ /* 0x000fe2000000000a */
[----:B------:R1:W-:Y:S01]  /*34d0*/  STL [R1+0xf4], R17 ;  /* 0x0000f41101007387 */ /* 0x0003e20000100800 */
[----:B0-----:R-:W-:-:S03]  /*34e0*/  IMAD.MOV.U32 R7, RZ, RZ, R17 ;  /* 0x000000ffff077224 */ /* 0x001fc600078e0011 */
[----:B------:R-:W-:Y:S01]  /*34f0*/  STL.S16 [R1+0x2c8], R10 ;  /* 0x0002c80a01007387 */ /* 0x000fe20000100600 */
[----:B-1----:R-:W-:-:S03]  /*3500*/  VIADD R17, R62, 0xffffffe5 ;  /* 0xffffffe53e117836 */ /* 0x002fc60000000000 */
[----:B------:R-:W3:Y:S01]  /*3510*/  LDL R62, [R1+0x2c8] ;  /* 0x0002c800013e7983 */ /* 0x000ee20000100800 */
[----:B------:R-:W-:-:S04]  /*3520*/  LEA.HI.X.SX32 R6, R4, R3, 0x1, P6 ;  /* 0x0000000304067211 */ /* 0x000fc800030f0eff */
[-C--:B------:R-:W-:Y:S01]  /*3530*/  @!P2 LOP3.LUT R7, R7, R6.reuse, RZ, 0x3c, !PT ;  /* 0x000000060707a212 */ /* 0x080fe200078e3cff */
[----:B------:R0:W-:Y:S03]  /*3540*/  STL [R1+0xf0], R6 ;  /* 0x0000f00601007387 */ /* 0x0001e60000100800 */
[----:B0-----:R-:W-:-:S04]  /*3550*/  @!P2 LOP3.LUT R6, R7, R6, RZ, 0x3c, !PT ;  /* 0x000000060706a212 */ /* 0x001fc800078e3cff */
[----:B------:R-:W-:-:S05]  /*3560*/  @!P2 LOP3.LUT R7, R7, R6, RZ, 0x3c, !PT ;  /* 0x000000060707a212 */ /* 0x000fca00078e3cff */
[----:B---3--:R0:W3:Y:S01]  /*3570*/  @!P2 LDG.E.U8 R62, desc[UR14][R6.64] ;  /* 0x0000000e063ea981 */ /* 0x0080e2000c1e1100 */
[----:B------:R-:W-:Y:S01]  /*3580*/  ISETP.GE.U32.AND P5, PT, R16, 0x7fffff76, PT ;  /* 0x7fffff761000780c */ /* 0x000fe20003fa6070 */
[----:B------:R-:W-:Y:S02]  /*3590*/  IMAD.SHL.U32 R16, R4, 0x2, RZ ;  /* 0x0000000204107824 */ /* 0x000fe400078e00ff */
[----:B--2---:R1:W-:Y:S03]  /*35a0*/  STL [R1+0x2bc], R69 ;  /* 0x0002bc4501007387 */ /* 0x0043e60000100800 */
[----:B-1----:R-:W-:-:S04]  /*35b0*/  IADD3 R69, P6, PT, R16, R2, RZ ;  /* 0x0000000210457210 */ /* 0x002fc80007fde0ff */
        /* <DEDUP_REMOVED lines=12> */
[----:B------:R1:W2:Y:S01]  /*3680*/  @!P4 LDG.E.U8 R22, desc[UR14][R6.64] ;  /* 0x0000000e0616c981 */ /* 0x0002a2000c1e1100 */
[----:B------:R-:W-:Y:S02]  /*3690*/  IADD3 R69, P6, PT, R10, R2, RZ ;  /* 0x000000020a457210 */ /* 0x000fe40007fde0ff */
[----:B------:R-:W-:Y:S01]  /*36a0*/  ISETP.GE.U32.AND P2, PT, R17, 0x7fffff66, PT ;  /* 0x7fffff661100780c */ /* 0x000fe20003f46070 */
[----:B0-----:R-:W-:Y:S01]  /*36b0*/  VIADD R17, R62, 0xffffffdd ;  /* 0xffffffdd3e117836 */ /* 0x001fe20000000000 */
[----:B------:R-:W-:Y:S01]  /*36c0*/  LEA.HI.X.SX32 R62, R10, R3, 0x1, P6 ;  /* 0x000000030a3e7211 */ /* 0x000fe200030f0eff */
[----:B-1----:R-:W-:-:S04]  /*36d0*/  @!P5 IMAD.MOV.U32 R6, RZ, RZ, R69 ;  /* 0x000000ffff06d224 */ /* 0x002fc800078e0045 */
[----:B------:R-:W-:-:S05]  /*36e0*/  @!P5 IMAD.MOV.U32 R7, RZ, RZ, R62 ;  /* 0x000000ffff07d224 */ /* 0x000fca00078e003e */
[----:B------:R0:W3:Y:S04]  /*36f0*/  @!P5 LDG.E.U8 R11, desc[UR14][R6.64] ;  /* 0x0000000e060bd981 */ /* 0x0000e8000c1e1100 */
[----:B------:R-:W-:Y:S01]  /*3700*/  STL [R1+0x13c], R69 ;  /* 0x00013c4501007387 */ /* 0x000fe20000100800 */
[----:B------:R-:W-:-:S05]  /*3710*/  IMAD R16, R4, 0x12, RZ ;  /* 0x0000001204107824 */ /* 0x000fca00078e02ff */
[----:B------:R-:W-:-:S05]  /*3720*/  IADD3 R10, P6, PT, R16, R2, RZ ;  /* 0x00000002100a7210 */ /* 0x000fca0007fde0ff */
[----:B0-----:R-:W-:Y:S01]  /*3730*/  IMAD.MOV.U32 R7, RZ, RZ, R10 ;  /* 0x000000ffff077224 */ /* 0x001fe200078e000a */
[----:B------:R-:W-:Y:S02]  /*3740*/  ISETP.GE.U32.AND P4, PT, R17, 0x7fffff5e, PT ;  /* 0x7fffff5e1100780c */ /* 0x000fe40003f86070 */
[----:B------:R-:W-:Y:S01]  /*3750*/  PRMT R17, RZ, 0x7610, R17 ;  /* 0x00007610ff117816 */ /* 0x000fe20000000011 */
[----:B--2---:R0:W-:Y:S04]  /*3760*/  STL [R1+0x2d8], R22 ;  /* 0x0002d81601007387 */ /* 0x0041e80000100800 */
[----:B0-----:R-:W2:Y:S04]  /*3770*/  LDL.LU R22, [R1+0xa84] ;  /* 0x000a840001167983 */ /* 0x001ea80000300800 */
[----:B------:R0:W-:Y:S04]  /*3780*/  STL [R1+0x138], R62 ;  /* 0x0001383e01007387 */ /* 0x0001e80000100800 */
[----:B------:R-:W2:Y:S01]  /*3790*/  LDL.LU R69, [R1+0xa80] ;  /* 0x000a800001457983 */ /* 0x000ea20000300800 */
[----:B0-----:R-:W0:Y:S03]  /*37a0*/  LDC R62, c[0x0][0x3a0] ;  /* 0x0000e800ff3e7b82 */ /* 0x001e260000000800 */
[----:B------:R-:W-:Y:S04]  /*37b0*/  STL [R1+0x17c], R10 ;  /* 0x00017c0a01007387 */ /* 0x000fe80000100800 */
[----:B---3--:R1:W-:Y:S02]  /*37c0*/  STL [R1+0x340], R11 ;  /* 0x0003400b01007387 */ /* 0x0083e40000100800 */
[----:B-1----:R-:W-:Y:S01]  /*37d0*/  LEA.HI.X.SX32 R11, R16, R3, 0x1, P6 ;  /* 0x00000003100b7211 */ /* 0x002fe200030f0eff */
[----:B0-----:R-:W-:-:S05]  /*37e0*/  VIADD R6, R62, 0xffffffd5 ;  /* 0xffffffd53e067836 */ /* 0x001fca0000000000 */
[----:B------:R-:W-:Y:S01]  /*37f0*/  ISETP.GE.U32.AND P5, PT, R6, 0x7fffff56, PT ;  /* 0x7fffff560600780c */ /* 0x000fe20003fa6070 */
[----:B------:R-:W-:-:S05]  /*3800*/  IMAD.MOV.U32 R6, RZ, RZ, R11 ;  /* 0x000000ffff067224 */ /* 0x000fca00078e000b */
[----:B------:R-:W-:-:S04]  /*3810*/  @!P0 LOP3.LUT R7, R7, R6, RZ, 0x3c, !PT ;  /* 0x0000000607078212 */ /* 0x000fc800078e3cff */
[----:B------:R-:W-:-:S04]  /*3820*/  @!P0 LOP3.LUT R6, R7, R6, RZ, 0x3c, !PT ;  /* 0x0000000607068212 */ /* 0x000fc800078e3cff */
[----:B------:R-:W-:-:S05]  /*3830*/  @!P0 LOP3.LUT R7, R7, R6, RZ, 0x3c, !PT ;  /* 0x0000000607078212 */ /* 0x000fca00078e3cff */
[----:B------:R0:W3:Y:S01]  /*3840*/  @!P0 LDG.E.U8 R17, desc[UR14][R6.64] ;  /* 0x0000000e06118981 */ /* 0x0000e2000c1e1100 */
[----:B------:R-:W-:-:S03]  /*3850*/  IMAD R10, R4, 0x1a, RZ ;  /* 0x0000001a040a7824 */ /* 0x000fc600078e02ff */
[----:B------:R1:W-:Y:S02]  /*3860*/  STL [R1+0x178], R11 ;  /* 0x0001780b01007387 */ /* 0x0003e40000100800 */
[----:B-1----:R-:W-:-:S04]  /*3870*/  IADD3 R11, P6, PT, R10, R2, RZ ;  /* 0x000000020a0b7210 */ /* 0x002fc80007fde0ff */
[----:B0-----:R-:W-:Y:S02]  /*3880*/  LEA.HI.X.SX32 R6, R10, R3, 0x1, P6 ;  /* 0x000000030a067211 */ /* 0x001fe400030f0eff */
[----:B------:R-:W-:Y:S01]  /*3890*/  PRMT R10, RZ, 0x7610, R10 ;  /* 0x00007610ff0a7816 */ /* 0x000fe2000000000a */
[----:B------:R-:W-:Y:S01]  /*38a0*/  STL [R1+0x5bc], R11 ;  /* 0x0005bc0b01007387 */ /* 0x000fe20000100800 */
[----:B------:R-:W-:-:S03]  /*38b0*/  VIADD R16, R62, 0xffffffcd ;  /* 0xffffffcd3e107836 */ /* 0x000fc60000000000 */
        /* <DEDUP_REMOVED lines=35> */
[----:B------:R-:W-:Y:S01]  /*3af0*/  LEA.HI.X.SX32 R16, R16, R3, 0x1, P6 ;  /* 0x0000000310107211 */ /* 0x000fe200030f0eff */
[----:B0-----:R-:W-:Y:S01]  /*3b00*/  IMAD.MOV.U32 R7, RZ, RZ, R10 ;  /* 0x000000ffff077224 */ /* 0x001fe200078e000a */
[----:B------:R-:W-:Y:S02]  /*3b10*/  PRMT R91, RZ, 0x7610, R91 ;  /* 0x00007610ff5b7816 */ /* 0x000fe4000000005b */
[----:B------:R-:W-:Y:S02]  /*3b20*/  ISETP.GE.U32.AND P4, PT, R17, 0x7fffff3e, PT ;  /* 0x7fffff3e1100780c */ /* 0x000fe40003f86070 */
[----:B------:R-:W-:Y:S01]  /*3b30*/  PRMT R92, RZ, 0x7610, R92 ;  /* 0x00007610ff5c7816 */ /* 0x000fe2000000005c */
[----:B---3--:R0:W-:Y:S04]  /*3b40*/  STL [R1+0x308], R5 ;  /* 0x0003080501007387 */ /* 0x0081e80000100800 */
[----:B0-----:R-:W3:Y:S04]  /*3b50*/  LDL.LU R5, [R1+0xa7c] ;  /* 0x000a7c0001057983 */ /* 0x001ee80000300800 */
[----:B------:R0:W-:Y:S04]  /*3b60*/  STL [R1+0x638], R62 ;  /* 0x0006383e01007387 */ /* 0x0001e80000100800 */
[----:B------:R-:W3:Y:S01]  /*3b70*/  LDL.LU R11, [R1+0xa78] ;  /* 0x000a7800010b7983 */ /* 0x000ee20000300800 */
[----:B0-----:R-:W0:Y:S03]  /*3b80*/  LDC R62, c[0x0][0x3a0] ;  /* 0x0000e800ff3e7b82 */ /* 0x001e260000000800 */
[----:B--2---:R-:W-:Y:S04]  /*3b90*/  STL [R1+0x33c], R21 ;  /* 0x00033c1501007387 */ /* 0x004fe80000100800 */
[----:B------:R1:W-:Y:S01]  /*3ba0*/  STL [R1+0x67c], R10 ;  /* 0x00067c0a01007387 */ /* 0x0003e20000100800 */
[----:B0-----:R-:W-:-:S05]  /*3bb0*/  VIADD R6, R62, 0xffffffb5 ;  /* 0xffffffb53e067836 */ /* 0x001fca0000000000 */
[----:B------:R-:W-:Y:S01]  /*3bc0*/  ISETP.GE.U32.AND P5, PT, R6, 0x7fffff36, PT ;  /* 0x7fffff360600780c */ /* 0x000fe20003fa6070 */
[----:B------:R-:W-:-:S05]  /*3bd0*/  IMAD.MOV.U32 R6, RZ, RZ, R16 ;  /* 0x000000ffff067224 */ /* 0x000fca00078e0010 */
[----:B------:R-:W-:-:S04]  /*3be0*/  @!P0 LOP3.LUT R7, R7, R6, RZ, 0x3c, !PT ;  /* 0x0000000607078212 */ /* 0x000fc800078e3cff */
[----:B------:R-:W-:Y:S01]  /*3bf0*/  @!P0 LOP3.LUT R6, R7, R6, RZ, 0x3c, !PT ;  /* 0x0000000607068212 */ /* 0x000fe200078e3cff */
[----:B-1----:R-:W-:-:S03]  /*3c00*/  IMAD R10, R4, 0x3a, RZ ;  /* 0x0000003a040a7824 */ /* 0x002fc600078e02ff */
[----:B------:R-:W-:Y:S02]  /*3c10*/  @!P0 LOP3.LUT R7, R7, R6, RZ, 0x3c, !PT ;  /* 0x0000000607078212 */ /* 0x000fe400078e3cff */
[----:B------:R-:W-:-:S03]  /*3c20*/  IADD3 R17, P6, PT, R10, R2, RZ ;  /* 0x000000020a117210 */ /* 0x000fc60007fde0ff */
[----:B------:R0:W2:Y:S04]  /*3c30*/  @!P0 LDG.E.U8 R91, desc[UR14][R6.64] ;  /* 0x0000000e065b8981 */ /* 0x0000a8000c1e1100 */
[----:B------:R-:W-:Y:S01]  /*3c40*/  STL [R1+0x678], R16 ;  /* 0x0006781001007387 */ /* 0x000fe20000100800 */
[----:B0-----:R-:W-:Y:S01]  /*3c50*/  IMAD.MOV.U32 R7, RZ, RZ, R17 ;  /* 0x000000ffff077224 */ /* 0x001fe200078e0011 */
[----:B------:R-:W-:Y:S02]  /*3c60*/  LEA.HI.X.SX32 R6, R10, R3, 0x1, P6 ;  /* 0x000000030a067211 */ /* 0x000fe400030f0eff */
[----:B------:R-:W-:Y:S02]  /*3c70*/  STL [R1+0x6bc], R17 ;  /* 0x0006bc1101007387 */ /* 0x000fe40000100800 */
[----:B------:R-:W-:-:S02]  /*3c80*/  @!P2 LOP3.LUT R7, R7, R6, RZ, 0x3c, !PT ;  /* 0x000000060707a212 */ /* 0x000fc400078e3cff */
[----:B------:R0:W-:Y:S02]  /*3c90*/  STL [R1+0x6b8], R6 ;  /* 0x0006b80601007387 */ /* 0x0001e40000100800 */
[----:B0-----:R-:W-:-:S04]  /*3ca0*/  @!P2 LOP3.LUT R6, R7, R6, RZ, 0x3c, !PT ;  /* 0x000000060706a212 */ /* 0x001fc800078e3cff */
[----:B------:R-:W-:-:S05]  /*3cb0*/  @!P2 LOP3.LUT R7, R7, R6, RZ, 0x3c, !PT ;  /* 0x000000060707a212 */ /* 0x000fca00078e3cff */
[----:B------:R0:W3:Y:S01]  /*3cc0*/  @!P2 LDG.E.U8 R92, desc[UR14][R6.64] ;  /* 0x0000000e065ca981 */ /* 0x0000e2000c1e1100 */
[----:B------:R-:W-:-:S05]  /*3cd0*/  VIADD R16, R62, 0xffffffad ;  /* 0xffffffad3e107836 */ /* 0x000fca0000000000 */
[----:B------:R-:W-:Y:S01]  /*3ce0*/  ISETP.GE.U32.AND P0, PT, R16, 0x7fffff2e, PT ;  /* 0x7fffff2e1000780c */ /* 0x000fe20003f06070 */
[C---:B------:R-:W-:Y:S02]  /*3cf0*/  IMAD R16, R4.reuse, 0x42, RZ ;  /* 0x0000004204107824 */ /* 0x040fe400078e02ff */
[----:B------:R-:W-:Y:S01]  /*3d00*/  IMAD R10, R4, 0x4a, RZ ;  /* 0x0000004a040a7824 */ /* 0x000fe200078e02ff */
[----:B--2---:R1:W-:Y:S02]  /*3d10*/  STL [R1+0x350], R91 ;  /* 0x0003505b01007387 */ /* 0x0043e40000100800 */
[----:B-1----:R-:W-:-:S04]  /*3d20*/  IADD3 R91, P6, PT, R16, R2, RZ ;  /* 0x00000002105b7210 */ /* 0x002fc80007fde0ff */
[----:B0-----:R-:W-:Y:S01]  /*3d30*/  LEA.HI.X.SX32 R6, R16, R3, 0x1, P6 ;  /* 0x0000000310067211 */ /* 0x001fe200030f0eff */
[----:B------:R-:W-:Y:S01]  /*3d40*/  IMAD.MOV.U32 R7, RZ, RZ, R91 ;  /* 0x000000ffff077224 */ /* 0x000fe200078e005b */
[----:B------:R0:W-:Y:S04]  /*3d50*/  STL [R1+0x6fc], R91 ;  /* 0x0006fc5b01007387 */ /* 0x0001e80000100800 */
[----:B------:R-:W-:Y:S01]  /*3d60*/  @!P4 LOP3.LUT R7, R7, R6, RZ, 0x3c, !PT ;  /* 0x000000060707c212 */ /* 0x000fe200078e3cff */
[----:B------:R1:W-:Y:S01]  /*3d70*/  STL [R1+0x6f8], R6 ;  /* 0x0006f80601007387 */ /* 0x0003e20000100800 */
[----:B0-----:R-:W-:Y:S02]  /*3d80*/  IADD3 R91, P6, PT, R10, R2, RZ ;  /* 0x000000020a5b7210 */ /* 0x001fe40007fde0ff */
[----:B-1----:R-:W-:-:S04]  /*3d90*/  @!P4 LOP3.LUT R6, R7, R6, RZ, 0x3c, !PT ;  /* 0x000000060706c212 */ /* 0x002fc800078e3cff */
[----:B------:R-:W-:Y:S01]  /*3da0*/  @!P4 LOP3.LUT R7, R7, R6, RZ, 0x3c, !PT ;  /* 0x000000060707c212 */ /* 0x000fe200078e3cff */
[----:B------:R-:W-:Y:S04]  /*3db0*/  STL [R1+0x73c], R91 ;  /* 0x00073c5b01007387 */ /* 0x000fe80000100800 */
[----:B---3--:R0:W-:Y:S04]  /*3dc0*/  STL [R1+0x318], R92 ;  /* 0x0003185c01007387 */ /* 0x0081e80000100800 */
[----:B------:R1:W2:Y:S01]  /*3dd0*/  @!P4 LDG.E.U8 R90, desc[UR14][R6.64] ;  /* 0x0000000e065ac981 */ /* 0x0002a2000c1e1100 */
[----:B0-----:R-:W-:Y:S01]  /*3de0*/  LEA.HI.X.SX32 R92, R10, R3, 0x1, P6 ;  /* 0x000000030a5c7211 */ /* 0x001fe200030f0eff */
[----:B-1----:R-:W-:-:S04]  /*3df0*/  @!P5 IMAD.MOV.U32 R6, RZ, RZ, R91 ;  /* 0x000000ffff06d224 */ /* 0x002fc800078e005b */
[----:B------:R-:W-:-:S05]  /*3e00*/  @!P5 IMAD.MOV.U32 R7, RZ, RZ, R92 ;  /* 0x000000ffff07d224 */ /* 0x000fca00078e005c */
[----:B------:R0:W3:Y:S01]  /*3e10*/  @!P5 LDG.E.U8 R88, desc[UR14][R6.64] ;  /* 0x0000000e0658d981 */ /* 0x0000e2000c1e1100 */
[----:B------:R-:W-:Y:S02]  /*3e20*/  IMAD R16, R4, 0x52, RZ ;  /* 0x0000005204107824 */ /* 0x000fe400078e02ff */
[----:B------:R-:W-:Y:S01]  /*3e30*/  VIADD R17, R62, 0xffffffa5 ;  /* 0xffffffa53e117836 */ /* 0x000fe20000000000 */
[----:B------:R-:W-:Y:S01]  /*3e40*/  STL [R1+0x738], R92 ;  /* 0x0007385c01007387 */ /* 0x000fe20000100800 */
[----:B------:R-:W-:-:S03]  /*3e50*/  IMAD R10, R4, 0x5a, RZ ;  /* 0x0000005a040a7824 */ /* 0x000fc600078e02ff */
[----:B------:R-:W-:Y:S01]  /*3e60*/  ISETP.GE.U32.AND P2, PT, R17, 0x7fffff26, PT ;  /* 0x7fffff261100780c */ /* 0x000fe20003f46070 */
[C---:B------:R-:W-:Y:S02]  /*3e70*/  VIADD R17, R62.reuse, 0xffffff9d ;  /* 0xffffff9d3e117836 */ /* 0x040fe40000000000 */
[----:B0-----:R-:W-:-:S03]  /*3e80*/  VIADD R6, R62, 0xffffff95 ;  /* 0xffffff953e067836 */ /* 0x001fc60000000000 */
[----:B------:R-:W-:Y:S02]  /*3e90*/  ISETP.GE.U32.AND P4, PT, R17, 0x7fffff1e, PT ;  /* 0x7fffff1e1100780c */ /* 0x000fe40003f86070 */
[----:B------:R-:W-:Y:S02]  /*3ea0*/  PRMT R17, RZ, 0x7610, R17 ;  /* 0x00007610ff117816 */ /* 0x000fe40000000011 */
[----:B------:R-:W-:Y:S02]  /*3eb0*/  ISETP.GE.U32.AND P5, PT, R6, 0x7fffff16, PT ;  /* 0x7fffff160600780c */ /* 0x000fe40003fa6070 */
[----:B------:R-:W-:Y:S01]  /*3ec0*/  PRMT R87, RZ, 0x7610, R87 ;  /* 0x00007610ff577816 */ /* 0x000fe20000000057 */
[----:B--2---:R0:W-:Y:S02]  /*3ed0*/  STL [R1+0x354], R90 ;  /* 0x0003545a01007387 */ /* 0x0041e40000100800 */
[----:B0-----:R-:W-:-:S04]  /*3ee0*/  IADD3 R90, P6, PT, R16, R2, RZ ;  /* 0x00000002105a7210 */ /* 0x001fc80007fde0ff */
[----:B------:R-:W-:Y:S01]  /*3ef0*/  LEA.HI.X.SX32 R91, R16, R3, 0x1, P6 ;  /* 0x00000003105b7211 */ /* 0x000fe200030f0eff */
[----:B------:R-:W-:Y:S01]  /*3f00*/  STL [R1+0x77c], R90 ;  /* 0x00077c5a01007387 */ /* 0x000fe20000100800 */
[----:B------:R-:W-:-:S03]  /*3f10*/  @!P0 IMAD.MOV.U32 R6, RZ, RZ, R90 ;  /* 0x000000ffff068224 */ /* 0x000fc600078e005a */
[----:B------:R-:W-:Y:S01]  /*3f20*/  STL [R1+0x778], R91 ;  /* 0x0007785b01007387 */ /* 0x000fe20000100800 */
[----:B------:R-:W-:-:S03]  /*3f30*/  @!P0 IMAD.MOV.U32 R7, RZ, RZ, R91 ;  /* 0x000000ffff078224 */ /* 0x000fc600078e005b */
[----:B---3--:R0:W-:Y:S04]  /*3f40*/  STL [R1+0x34c], R88 ;  /* 0x00034c5801007387 */ /* 0x0081e80000100800 */
[----:B------:R1:W2:Y:S01]  /*3f50*/  @!P0 LDG.E.U8 R17, desc[UR14][R6.64] ;  /* 0x0000000e06118981 */ /* 0x0002a2000c1e1100 */
[----:B0-----:R-:W-:-:S04]  /*3f60*/  IADD3 R88, P6, PT, R10, R2, RZ ;  /* 0x000000020a587210 */ /* 0x001fc80007fde0ff */
[----:B------:R-:W-:Y:S01]  /*3f70*/  LEA.HI.X.SX32 R91, R10, R3, 0x1, P6 ;  /* 0x000000030a5b7211 */ /* 0x000fe200030f0eff */
[----:B-1----:R-:W-:-:S04]  /*3f80*/  @!P2 IMAD.MOV.U32 R6, RZ, RZ, R88 ;  /* 0x000000ffff06a224 */ /* 0x002fc800078e0058 */
[----:B------:R-:W-:-:S05]  /*3f90*/  @!P2 IMAD.MOV.U32 R7, RZ, RZ, R91 ;  /* 0x000000ffff07a224 */ /* 0x000fca00078e005b */
[----:B------:R0:W3:Y:S01]  /*3fa0*/  @!P2 LDG.E.U8 R87, desc[UR14][R6.64] ;  /* 0x0000000e0657a981 */ /* 0x0000e2000c1e1100 */
[----:B------:R-:W-:-:S05]  /*3fb0*/  VIADD R16, R62, 0xffffff8d ;  /* 0xffffff8d3e107836 */ /* 0x000fca0000000000 */
[----:B------:R-:W-:Y:S01]  /*3fc0*/  ISETP.GE.U32.AND P0, PT, R16, 0x7fffff0e, PT ;  /* 0x7fffff0e1000780c */ /* 0x000fe20003f06070 */
[----:B------:R-:W-:Y:S01]  /*3fd0*/  IMAD R16, R4, 0x62, RZ ;  /* 0x0000006204107824 */ /* 0x000fe200078e02ff */
[----:B------:R-:W-:Y:S04]  /*3fe0*/  STL [R1+0x7bc], R88 ;  /* 0x0007bc5801007387 */ /* 0x000fe80000100800 */
[----:B------:R-:W-:Y:S01]  /*3ff0*/  IADD3 R90, P6, PT, R16, R2, RZ ;  /* 0x00000002105a7210 */ /* 0x000fe20007fde0ff */
[----:B------:R-:W-:Y:S01]  /*4000*/  IMAD R10, R4, 0x6a, RZ ;  /* 0x0000006a040a7824 */ /* 0x000fe200078e02ff */
[----:B------:R-:W-:-:S03]  /*4010*/  PRMT R86, RZ, 0x7610, R86 ;  /* 0x00007610ff567816 */ /* 0x000fc60000000056 */
[----:B0-----:R-:W-:Y:S01]  /*4020*/  @!P4 IMAD.MOV.U32 R6, RZ, RZ, R90 ;  /* 0x000000ffff06c224 */ /* 0x001fe200078e005a */
[----:B------:R-:W-:Y:S01]  /*4030*/  PRMT R85, RZ, 0x7610, R85 ;  /* 0x00007610ff557816 */ /* 0x000fe20000000055 */
[----:B--2---:R-:W-:Y:S04]  /*4040*/  STL [R1+0x348], R17 ;  /* 0x0003481101007387 */ /* 0x004fe80000100800 */
[----:B------:R0:W-:Y:S04]  /*4050*/  STL [R1+0x7b8], R91 ;  /* 0x0007b85b01007387 */ /* 0x0001e80000100800 */
[----:B------:R-:W-:Y:S01]  /*4060*/  STL [R1+0x7fc], R90 ;  /* 0x0007fc5a01007387 */ /* 0x000fe20000100800 */
[----:B0-----:R-:W-:-:S05]  /*4070*/  LEA.HI.X.SX32 R91, R16, R3, 0x1, P6 ;  /* 0x00000003105b7211 */ /* 0x001fca00030f0eff */
[----:B------:R-:W-:Y:S01]  /*4080*/  @!P4 IMAD.MOV.U32 R7, RZ, RZ, R91 ;  /* 0x000000ffff07c224 */ /* 0x000fe200078e005b */
[----:B---3--:R0:W-:Y:S04]  /*4090*/  STL [R1+0x390], R87 ;  /* 0x0003905701007387 */ /* 0x0081e80000100800 */
[----:B------:R1:W2:Y:S01]  /*40a0*/  @!P4 LDG.E.U8 R86, desc[UR14][R6.64] ;  /* 0x0000000e0656c981 */ /* 0x0002a2000c1e1100 */
[----:B0-----:R-:W-:-:S04]  /*40b0*/  IADD3 R87, P6, PT, R10, R2, RZ ;  /* 0x000000020a577210 */ /* 0x001fc80007fde0ff */
[----:B------:R-:W-:Y:S01]  /*40c0*/  LEA.HI.X.SX32 R88, R10, R3, 0x1, P6 ;  /* 0x000000030a587211 */ /* 0x000fe200030f0eff */
[----:B-1----:R-:W-:-:S04]  /*40d0*/  @!P5 IMAD.MOV.U32 R6, RZ, RZ, R87 ;  /* 0x000000ffff06d224 */ /* 0x002fc800078e0057 */
[----:B------:R-:W-:-:S05]  /*40e0*/  @!P5 IMAD.MOV.U32 R7, RZ, RZ, R88 ;  /* 0x000000ffff07d224 */ /* 0x000fca00078e0058 */
[----:B------:R0:W3:Y:S01]  /*40f0*/  @!P5 LDG.E.U8 R85, desc[UR14][R6.64] ;  /* 0x0000000e0655d981 */ /* 0x0000e2000c1e1100 */
[----:B------:R-:W-:-:S03]  /*4100*/  IMAD R16, R4, 0x72, RZ ;  /* 0x0000007204107824 */ /* 0x000fc600078e02ff */
[----:B------:R-:W-:Y:S01]  /*4110*/  STL [R1+0x7f8], R91 ;  /* 0x0007f85b01007387 */ /* 0x000fe20000100800 */
[----:B------:R-:W-:-:S03]  /*4120*/  VIADD R17, R62, 0xffffff85 ;  /* 0xffffff853e117836 */ /* 0x000fc60000000000 */
[----:B------:R-:W-:Y:S04]  /*4130*/  STL [R1+0x83c], R87 ;  /* 0x00083c5701007387 */ /* 0x000fe80000100800 */
[----:B------:R-:W-:Y:S01]  /*4140*/  STL [R1+0x838], R88 ;  /* 0x0008385801007387 */ /* 0x000fe20000100800 */
[----:B------:R-:W-:Y:S01]  /*4150*/  ISETP.GE.U32.AND P2, PT, R17, 0x7fffff06, PT ;  /* 0x7fffff061100780c */ /* 0x000fe20003f46070 */
[C---:B------:R-:W-:Y:S02]  /*4160*/  VIADD R17, R62.reuse, 0xfffffffc ;  /* 0xfffffffc3e117836 */ /* 0x040fe40000000000 */
[----:B0-----:R-:W-:Y:S02]  /*4170*/  VIADD R6, R62, 0xfffffff4 ;  /* 0xfffffff43e067836 */ /* 0x001fe40000000000 */
[----:B------:R-:W-:Y:S01]  /*4180*/  IMAD R10, R4, 0x7a, RZ ;  /* 0x0000007a040a7824 */ /* 0x000fe200078e02ff */
[----:B------:R-:W-:-:S02]  /*4190*/  ISETP.GE.U32.AND P4, PT, R17, 0x7fffff7d, PT ;  /* 0x7fffff7d1100780c */ /* 0x000fc40003f86070 */
[----:B------:R-:W-:Y:S02]  /*41a0*/  PRMT R17, RZ, 0x7610, R17 ;  /* 0x00007610ff117816 */ /* 0x000fe40000000011 */
[----:B------:R-:W-:Y:S01]  /*41b0*/  ISETP.GE.U32.AND P5, PT, R6, 0x7fffff75, PT ;  /* 0x7fffff750600780c */ /* 0x000fe20003fa6070 */
        /* <DEDUP_REMOVED lines=67> */
[----:B------:R-:W-:-:S04]  /*45f0*/  IMAD R10, R4, 0x2b, RZ ;  /* 0x0000002b040a7824 */ /* 0x000fc800078e02ff */
[----:B0-----:R-:W-:Y:S01]  /*4600*/  @!P4 IMAD.MOV.U32 R6, RZ, RZ, R83 ;  /* 0x000000ffff06c224 */ /* 0x001fe200078e0053 */
        /* <DEDUP_REMOVED lines=59> */
[----:B------:R-:W-:Y:S04]  /*49c0*/  STL [R1+0x700], R81 ;  /* 0x0007005101007387 */ /* 0x000fe80000100800 */
[----:B------:R-:W-:Y:S01]  /*49d0*/  STL [R1+0x744], R78 ;  /* 0x0007444e01007387 */ /* 0x000fe20000100800 */
[----:B------:R-:W-:-:S03]  /*49e0*/  VIADD R17, R62, 0xffffffa4 ;  /* 0xffffffa43e117836 */ /* 0x000fc60000000000 */
[----:B------:R-:W-:Y:S01]  /*49f0*/  STL [R1+0x740], R79 ;  /* 0x0007404f01007387 */ /* 0x000fe20000100800 */
[----:B------:R-:W-:Y:S01]  /*4a00*/  IMAD R10, R4, 0x5b, RZ ;  /* 0x0000005b040a7824 */ /* 0x000fe200078e02ff */
[----:B------:R-:W-:Y:S01]  /*4a10*/  ISETP.GE.U32.AND P2, PT, R17, 0x7fffff25, PT ;  /* 0x7fffff251100780c */ /* 0x000fe20003f46070 */
[C---:B------:R-:W-:Y:S02]  /*4a20*/  VIADD R17, R62.reuse, 0xffffff9c ;  /* 0xffffff9c3e117836 */ /* 0x040fe40000000000 */
[----:B0-----:R-:W-:-:S03]  /*4a30*/  VIADD R6, R62, 0xffffff94 ;  /* 0xffffff943e067836 */ /* 0x001fc60000000000 */
[----:B------:R-:W-:Y:S02]  /*4a40*/  ISETP.GE.U32.AND P4, PT, R17, 0x7fffff1d, PT ;  /* 0x7fffff1d1100780c */ /* 0x000fe40003f86070 */
[----:B------:R-:W-:Y:S02]  /*4a50*/  PRMT R17, RZ, 0x7610, R17 ;  /* 0x00007610ff117816 */ /* 0x000fe40000000011 */
[----:B------:R-:W-:Y:S01]  /*4a60*/  ISETP.GE.U32.AND P5, PT, R6, 0x7fffff15, PT ;  /* 0x7fffff150600780c */ /* 0x000fe20003fa6070 */
[----:B--2---:R0:W-:Y:S02]  /*4a70*/  STL [R1+0x410], R77 ;  /* 0x0004104d01007387 */ /* 0x0041e40000100800 */
[----:B0-----:R-:W-:-:S04]  /*4a80*/  IADD3 R77, P6, PT, R16, R2, RZ ;  /* 0x00000002104d7210 */ /* 0x001fc80007fde0ff */
[----:B------:R-:W-:Y:S01]  /*4a90*/  LEA.HI.X.SX32 R78, R16, R3, 0x1, P6 ;  /* 0x00000003104e7211 */ /* 0x000fe200030f0eff */
[----:B------:R-:W-:Y:S04]  /*4aa0*/  STL [R1+0x784], R77 ;  /* 0x0007844d01007387 */ /* 0x000fe80000100800 */
[----:B------:R-:W-:Y:S04]  /*4ab0*/  STL [R1+0x780], R78 ;  /* 0x0007804e01007387 */ /* 0x000fe80000100800 */
[----:B---3--:R0:W-:Y:S01]  /*4ac0*/  STL [R1+0x404], R76 ;  /* 0x0004044c01007387 */ /* 0x0081e20000100800 */
[----:B------:R-:W-:-:S02]  /*4ad0*/  @!P0 IMAD.MOV.U32 R6, RZ, RZ, R77 ;  /* 0x000000ffff068224 */ /* 0x000fc400078e004d */
[----:B------:R-:W-:-:S05]  /*4ae0*/  @!P0 IMAD.MOV.U32 R7, RZ, RZ, R78 ;  /* 0x000000ffff078224 */ /* 0x000fca00078e004e */
        /* <DEDUP_REMOVED lines=8> */
[C---:B------:R-:W-:Y:S01]  /*4b70*/  IMAD R16, R4.reuse, 0x63, RZ ;  /* 0x0000006304107824 */ /* 0x040fe200078e02ff */
[----:B------:R-:W-:Y:S01]  /*4b80*/  STL [R1+0x7c4], R76 ;  /* 0x0007c44c01007387 */ /* 0x000fe20000100800 */
[----:B------:R-:W-:-:S03]  /*4b90*/  IMAD R10, R4, 0x6b, RZ ;  /* 0x0000006b040a7824 */ /* 0x000fc600078e02ff */
[----:B------:R-:W-:Y:S02]  /*4ba0*/  IADD3 R77, P6, PT, R16, R2, RZ ;  /* 0x00000002104d7210 */ /* 0x000fe40007fde0ff */
[----:B------:R-:W-:-:S03]  /*4bb0*/  PRMT R73, RZ, 0x7610, R73 ;  /* 0x00007610ff497816 */ /* 0x000fc60000000049 */
[----:B0-----:R-:W-:Y:S01]  /*4bc0*/  @!P4 IMAD.MOV.U32 R6, RZ, RZ, R77 ;  /* 0x000000ffff06c224 */ /* 0x001fe200078e004d */
[----:B--2---:R-:W-:Y:S04]  /*4bd0*/  STL [R1+0x400], R17 ;  /* 0x0004001101007387 */ /* 0x004fe80000100800 */
[----:B------:R0:W-:Y:S04]  /*4be0*/  STL [R1+0x7c0], R78 ;  /* 0x0007c04e01007387 */ /* 0x0001e80000100800 */
[----:B------:R-:W-:Y:S01]  /*4bf0*/  STL [R1+0x804], R77 ;  /* 0x0008044d01007387 */ /* 0x000fe20000100800 */
[----:B0-----:R-:W-:-:S03]  /*4c00*/  LEA.HI.X.SX32 R78, R16, R3, 0x1, P6 ;  /* 0x00000003104e7211 */ /* 0x001fc600030f0eff */
[----:B---3--:R0:W-:Y:S02]  /*4c10*/  STL [R1+0x444], R75 ;  /* 0x0004444b01007387 */ /* 0x0081e40000100800 */
[----:B------:R-:W-:-:S05]  /*4c20*/  @!P4 IMAD.MOV.U32 R7, RZ, RZ, R78 ;  /* 0x000000ffff07c224 */ /* 0x000fca00078e004e */
        /* <DEDUP_REMOVED lines=8> */
[----:B------:R-:W-:Y:S04]  /*4cb0*/  STL [R1+0x844], R75 ;  /* 0x0008444b01007387 */ /* 0x000fe80000100800 */
[----:B------:R-:W-:Y:S01]  /*4cc0*/  STL [R1+0x840], R76 ;  /* 0x0008404c01007387 */ /* 0x000fe20000100800 */
[----:B0-----:R-:W-:-:S03]  /*4cd0*/  VIADD R6, R62, 0xfffffff3 ;  /* 0xfffffff33e067836 */ /* 0x001fc60000000000 */
[----:B--2---:R0:W-:Y:S02]  /*4ce0*/  STL [R1+0x440], R73 ;  /* 0x0004404901007387 */ /* 0x0041e40000100800 */
[----:B0-----:R-:W-:-:S05]  /*4cf0*/  IADD3 R73, P6, PT, R16, R2, RZ ;  /* 0x0000000210497210 */ /* 0x001fca0007fde0ff */
[----:B------:R-:W-:Y:S04]  /*4d00*/  STL [R1+0x880], R73 ;  /* 0x0008804901007387 */ /* 0x000fe80000100800 */
[----:B---3--:R0:W-:Y:S02]  /*4d10*/  STL [R1+0x450], R74 ;  /* 0x0004504a01007387 */ /* 0x0081e40000100800 */
[----:B0-----:R-:W-:Y:S02]  /*4d20*/  LEA.HI.X.SX32 R74, R16, R3, 0x1, P6 ;  /* 0x00000003104a7211 */ /* 0x001fe400030f0eff */
[----:B------:R-:W-:Y:S01]  /*4d30*/  ISETP.GE.U32.AND P6, PT, R6, 0x7fffff74, PT ;  /* 0x7fffff740600780c */ /* 0x000fe20003fc6070 */
[----:B------:R-:W-:Y:S02]  /*4d40*/  @!P0 IMAD.MOV.U32 R6, RZ, RZ, R73 ;  /* 0x000000ffff068224 */ /* 0x000fe400078e0049 */
[----:B------:R-:W-:-:S05]  /*4d50*/  @!P0 IMAD.MOV.U32 R7, RZ, RZ, R74 ;  /* 0x000000ffff078224 */ /* 0x000fca00078e004a */
[----:B------:R0:W2:Y:S01]  /*4d60*/  @!P0 LDG.E.U8 R72, desc[UR14][R6.64] ;  /* 0x0000000e06488981 */ /* 0x0000a2000c1e1100 */
[----:B------:R-:W-:Y:S02]  /*4d70*/  VIADD R17, R62, 0xffffff84 ;  /* 0xffffff843e117836 */ /* 0x000fe40000000000 */
[----:B------:R-:W-:Y:S01]  /*4d80*/  IMAD R10, R4, 0x7b, RZ ;  /* 0x0000007b040a7824 */ /* 0x000fe200078e02ff */
[----:B------:R1:W-:Y:S02]  /*4d90*/  STL [R1+0x87c], R74 ;  /* 0x00087c4a01007387 */ /* 0x0003e40000100800 */
[----:B------:R-:W-:Y:S01]  /*4da0*/  ISETP.GE.U32.AND P2, PT, R17, 0x7fffff05, PT ;  /* 0x7fffff051100780c */ /* 0x000fe20003f46070 */
[----:B------:R-:W-:Y:S02]  /*4db0*/  VIADD R17, R62, 0xfffffffb ;  /* 0xfffffffb3e117836 */ /* 0x000fe40000000000 */
[----:B0-----:R-:W-:Y:S01]  /*4dc0*/  IMAD.SHL.U32 R6, R4, 0x4, RZ ;  /* 0x0000000404067824 */ /* 0x001fe200078e00ff */
[----:B-1----:R-:W-:-:S04]  /*4dd0*/  IADD3 R74, P5, PT, R10, R2, RZ ;  /* 0x000000020a4a7210 */ /* 0x002fc80007fbe0ff */
[----:B------:R-:W-:Y:S01]  /*4de0*/  LEA.HI.X.SX32 R75, R10, R3, 0x1, P5 ;  /* 0x000000030a4b7211 */ /* 0x000fe200028f0eff */
[----:B------:R-:W-:Y:S01]  /*4df0*/  STL [R1+0x8b8], R74 ;  /* 0x0008b84a01007387 */ /* 0x000fe20000100800 */
[----:B------:R-:W-:-:S03]  /*4e00*/  ISETP.GE.U32.AND P4, PT, R17, 0x7fffff7c, PT ;  /* 0x7fffff7c1100780c */ /* 0x000fc60003f86070 */
[----:B------:R-:W-:Y:S01]  /*4e10*/  @!P2 IMAD.MOV.U32 R7, RZ, RZ, R75 ;  /* 0x000000ffff07a224 */ /* 0x000fe200078e004b */
[----:B--2---:R0:W-:Y:S02]  /*4e20*/  STL [R1+0x414], R72 ;  /* 0x0004144801007387 */ /* 0x0041e40000100800 */
[----:B0-----:R-:W-:-:S04]  /*4e30*/  IADD3 R72, P5, PT, R6, R2, RZ ;  /* 0x0000000206487210 */ /* 0x001fc80007fbe0ff */
[----:B------:R-:W-:Y:S01]  /*4e40*/  LEA.HI.X.SX32 R73, R6, R3, 0x1, P5 ;  /* 0x0000000306497211 */ /* 0x000fe200028f0eff */
[----:B------:R-:W-:-:S05]  /*4e50*/  @!P2 IMAD.MOV.U32 R6, RZ, RZ, R74 ;  /* 0x000000ffff06a224 */ /* 0x000fca00078e004a */
[----:B------:R0:W2:Y:S02]  /*4e60*/  @!P2 LDG.E.U8 R71, desc[UR14][R6.64] ;  /* 0x0000000e0647a981 */ /* 0x0000a4000c1e1100 */
[----:B0-----:R-:W-:Y:S02]  /*4e70*/  @!P4 IMAD.MOV.U32 R6, RZ, RZ, R72 ;  /* 0x000000ffff06c224 */ /* 0x001fe400078e0048 */
[----:B------:R-:W-:-:S05]  /*4e80*/  @!P4 IMAD.MOV.U32 R7, RZ, RZ, R73 ;  /* 0x000000ffff07c224 */ /* 0x000fca00078e0049 */
[----:B------:R0:W3:Y:S01]  /*4e90*/  @!P4 LDG.E.U8 R70, desc[UR14][R6.64] ;  /* 0x0000000e0646c981 */ /* 0x0000e2000c1e1100 */
[----:B------:R-:W-:-:S03]  /*4ea0*/  VIADD R16, R62, 0xffffffeb ;  /* 0xffffffeb3e107836 */ /* 0x000fc60000000000 */
[----:B------:R-:W-:Y:S02]  /*4eb0*/  STL [R1+0x8b4], R75 ;  /* 0x0008b44b01007387 */ /* 0x000fe40000100800 */
[----:B------:R-:W-:Y:S01]  /*4ec0*/  ISETP.GE.U32.AND P0, PT, R16, 0x7fffff6c, PT ;  /* 0x7fffff6c1000780c */ /* 0x000fe20003f06070 */
[----:B------:R-:W-:Y:S01]  /*4ed0*/  IMAD R16, R4, 0xc, RZ ;  /* 0x0000000c04107824 */ /* 0x000fe200078e02ff */
[----:B------:R-:W-:Y:S01]  /*4ee0*/  STL [R1+0x10c], R72 ;  /* 0x00010c4801007387 */ /* 0x000fe20000100800 */
[----:B------:R-:W-:-:S03]  /*4ef0*/  VIADD R10, R62, 0xffffffe3 ;  /* 0xffffffe33e0a7836 */ /* 0x000fc60000000000 */
[----:B------:R-:W-:Y:S01]  /*4f00*/  STL [R1+0x108], R73 ;  /* 0x0001084901007387 */ /* 0x000fe20000100800 */
[----:B0-----:R-:W-:Y:S01]  /*4f10*/  VIADD R6, R62, 0xffffffdb ;  /* 0xffffffdb3e067836 */ /* 0x001fe20000000000 */
[----:B------:R-:W-:Y:S01]  /*4f20*/  ISETP.GE.U32.AND P2, PT, R10, 0x7fffff64, PT ;  /* 0x7fffff640a00780c */ /* 0x000fe20003f46070 */
[----:B------:R-:W-:Y:S01]  /*4f30*/  IMAD R10, R4, 0x14, RZ ;  /* 0x00000014040a7824 */ /* 0x000fe200078e02ff */
        /* <DEDUP_REMOVED lines=634> */
[----:B----4-:R-:W-:-:S03]  /*76e0*/  PRMT R27, RZ, 0x7610, R27 ;  /* 0x00007610ff1b7816 */ /* 0x010fc6000000001b */
        /* <DEDUP_REMOVED lines=49> */
[----:B------:R-:W-:Y:S01]  /*7a00*/  PRMT R18, RZ, 0x7610, R18 ;  /* 0x00007610ff127816 */ /* 0x000fe20000000012 */
[----:B--2---:R-:W-:Y:S04]  /*7a10*/  STL [R1+0xd0], R17 ;  /* 0x0000d01101007387 */ /* 0x004fe80000100800 */
[----:B------:R0:W-:Y:S02]  /*7a20*/  STL [R1+0x7a0], R28 ;  /* 0x0007a01c01007387 */ /* 0x0001e40000100800 */
[----:B0-----:R-:W-:Y:S02]  /*7a30*/  LEA.HI.X.SX32 R28, R16, R3, 0x1, P5 ;  /* 0x00000003101c7211 */ /* 0x001fe400028f0eff */
[----:B---3--:R0:W-:Y:S03]  /*7a40*/  STL [R1+0xcc], R23 ;  /* 0x0000cc1701007387 */ /* 0x0081e60000100800 */
        /* <DEDUP_REMOVED lines=11> */
[----:B------:R-:W-:Y:S04]  /*7b00*/  STL [R1+0x7e0], R28 ;  /* 0x0007e01c01007387 */ /* 0x000fe80000100800 */
[----:B------:R1:W-:Y:S01]  /*7b10*/  STL [R1+0x820], R25 ;  /* 0x0008201901007387 */ /* 0x0003e20000100800 */
[----:B------:R-:W-:Y:S01]  /*7b20*/  IMAD R10, R4, 0x77, RZ ;  /* 0x00000077040a7824 */ /* 0x000fe200078e02ff */
[----:B------:R-:W-:Y:S01]  /*7b30*/  ISETP.GE.U32.AND P5, PT, R17, 0x7fffff09, PT ;  /* 0x7fffff091100780c */ /* 0x000fe20003fa6070 */
[----:B0-----:R-:W-:Y:S01]  /*7b40*/  VIADD R6, R62, 0xffffff80 ;  /* 0xffffff803e067836 */ /* 0x001fe20000000000 */
[----:B-1----:R-:W-:-:S02]  /*7b50*/  IADD3 R25, P0, PT, R16, R2, RZ ;  /* 0x0000000210197210 */ /* 0x002fc40007f1e0ff */
[----:B------:R-:W-:Y:S02]  /*7b60*/  PRMT R24, RZ, 0x7610, R24 ;  /* 0x00007610ff187816 */ /* 0x000fe40000000018 */
[----:B------:R-:W-:Y:S01]  /*7b70*/  ISETP.GE.U32.AND P2, PT, R6, 0x7fffff01, PT ;  /* 0x7fffff010600780c */ /* 0x000fe20003f46070 */
[----:B------:R-:W-:Y:S01]  /*7b80*/  @!P6 IMAD.MOV.U32 R6, RZ, RZ, R25 ;  /* 0x000000ffff06e224 */ /* 0x000fe200078e0019 */
[----:B------:R-:W-:Y:S01]  /*7b90*/  PRMT R17, RZ, 0x7610, R17 ;  /* 0x00007610ff117816 */ /* 0x000fe20000000011 */
[----:B---3--:R0:W-:Y:S04]  /*7ba0*/  STL [R1+0xc4], R18 ;  /* 0x0000c41201007387 */ /* 0x0081e80000100800 */
[----:B------:R-:W-:Y:S04]  /*7bb0*/  STL [R1+0x864], R25 ;  /* 0x0008641901007387 */ /* 0x000fe80000100800 */
[----:B--2---:R1:W-:Y:S01]  /*7bc0*/  STL [R1+0xc8], R26 ;  /* 0x0000c81a01007387 */ /* 0x0043e20000100800 */
[----:B0-----:R-:W-:-:S02]  /*7bd0*/  IADD3 R18, P4, PT, R10, R2, RZ ;  /* 0x000000020a127210 */ /* 0x001fc40007f9e0ff */
[-C--:B-1----:R-:W-:Y:S02]  /*7be0*/  LEA.HI.X.SX32 R26, R16, R3.reuse, 0x1, P0 ;  /* 0x00000003101a7211 */ /* 0x082fe400000f0eff */
[----:B------:R-:W-:-:S03]  /*7bf0*/  LEA.HI.X.SX32 R23, R10, R3, 0x1, P4 ;  /* 0x000000030a177211 */ /* 0x000fc600020f0eff */
[----:B------:R-:W-:-:S05]  /*7c00*/  @!P6 IMAD.MOV.U32 R7, RZ, RZ, R26 ;  /* 0x000000ffff07e224 */ /* 0x000fca00078e001a */
[----:B------:R0:W2:Y:S02]  /*7c10*/  @!P6 LDG.E.U8 R24, desc[UR14][R6.64] ;  /* 0x0000000e0618e981 */ /* 0x0000a4000c1e1100 */
[----:B0-----:R-:W-:Y:S02]  /*7c20*/  @!P5 IMAD.MOV.U32 R6, RZ, RZ, R18 ;  /* 0x000000ffff06d224 */ /* 0x001fe400078e0012 */
[----:B------:R-:W-:-:S05]  /*7c30*/  @!P5 IMAD.MOV.U32 R7, RZ, RZ, R23 ;  /* 0x000000ffff07d224 */ /* 0x000fca00078e0017 */
[----:B------:R0:W3:Y:S01]  /*7c40*/  @!P5 LDG.E.U8 R17, desc[UR14][R6.64] ;  /* 0x0000000e0611d981 */ /* 0x0000e2000c1e1100 */
[----:B------:R-:W-:-:S03]  /*7c50*/  IMAD R10, R4, 0x7f, RZ ;  /* 0x0000007f040a7824 */ /* 0x000fc600078e02ff */
[----:B------:R-:W-:Y:S04]  /*7c60*/  STL [R1+0x8a0], R18 ;  /* 0x0008a01201007387 */ /* 0x000fe80000100800 */
[----:B------:R-:W-:Y:S04]  /*7c70*/  STL [R1+0x860], R26 ;  /* 0x0008601a01007387 */ /* 0x000fe80000100800 */
[----:B------:R1:W-:Y:S04]  /*7c80*/  STL [R1+0x89c], R23 ;  /* 0x00089c1701007387 */ /* 0x0003e80000100800 */
[----:B------:R4:W-:Y:S01]  /*7c90*/  STL [R1+0x8fc], R4 ;  /* 0x0008fc0401007387 */ /* 0x0009e20000100800 */
[----:B-1----:R-:W-:-:S03]  /*7ca0*/  IADD3 R23, P4, PT, R10, R2, RZ ;  /* 0x000000020a177210 */ /* 0x002fc60007f9e0ff */
[----:B------:R-:W-:Y:S04]  /*7cb0*/  STL [R1+0x900], R2 ;  /* 0x0009000201007387 */ /* 0x000fe80000100800 */
[----:B------:R-:W-:Y:S01]  /*7cc0*/  STL [R1+0x8d8], R23 ;  /* 0x0008d81701007387 */ /* 0x000fe20000100800 */
[----:B----4-:R-:W-:Y:S01]  /*7cd0*/  PRMT R4, RZ, 0x7610, R4 ;  /* 0x00007610ff047816 */ /* 0x010fe20000000004 */
[----:B0-----:R-:W-:Y:S01]  /*7ce0*/  @!P2 IMAD.MOV.U32 R6, RZ, RZ, R23 ;  /* 0x000000ffff06a224 */ /* 0x001fe200078e0017 */
[----:B------:R-:W0:Y:S01]  /*7cf0*/  S2R R21, SR_CgaCtaId ;  /* 0x0000000000157919 */ /* 0x000e220000008800 */
[C---:B------:R-:W-:Y:S02]  /*7d00*/  ISETP.GT.U32.AND P0, PT, R8.reuse, R14, PT ;  /* 0x0000000e0800720c */ /* 0x040fe40003f04070 */
[----:B------:R-:W-:-:S02]  /*7d10*/  ISETP.GT.U32.AND P6, PT, R8, R13, PT ;  /* 0x0000000d0800720c */ /* 0x000fc40003fc4070 */
[----:B------:R-:W-:-:S09]  /*7d20*/  ISETP.GT.U32.AND P5, PT, R8, R12, PT ;  /* 0x0000000c0800720c */ /* 0x000fd20003fa4070 */
[--C-:B------:R-:W-:Y:S02]  /*7d30*/  @!P0 IMAD.IADD R14, R14, 0x1, -R8.reuse ;  /* 0x000000010e0e8824 */ /* 0x100fe400078e0a08 */
[----:B------:R-:W-:Y:S02]  /*7d40*/  @!P6 IMAD.IADD R13, R13, 0x1, -R8 ;  /* 0x000000010d0de824 */ /* 0x000fe400078e0a08 */
[----:B0-----:R-:W-:Y:S01]  /*7d50*/  IMAD.SHL.U32 R21, R21, 0x80, RZ ;  /* 0x0000008015157824 */ /* 0x001fe200078e00ff */
[----:B---3--:R-:W-:Y:S04]  /*7d60*/  STL [R1+0xbc], R17 ;  /* 0x0000bc1101007387 */ /* 0x008fe80000100800 */
[----:B--2---:R0:W-:Y:S02]  /*7d70*/  STL [R1+0xc0], R24 ;  /* 0x0000c01801007387 */ /* 0x0041e40000100800 */
[----:B0-----:R-:W-:-:S05]  /*7d80*/  LEA.HI.X.SX32 R24, R10, R3, 0x1, P4 ;  /* 0x000000030a187211 */ /* 0x001fca00020f0eff */
[----:B------:R-:W-:-:S05]  /*7d90*/  @!P2 IMAD.MOV.U32 R7, RZ, RZ, R24 ;  /* 0x000000ffff07a224 */ /* 0x000fca00078e0018 */
[----:B------:R0:W2:Y:S01]  /*7da0*/  @!P2 LDG.E.U8 R4, desc[UR14][R6.64] ;  /* 0x0000000e0604a981 */ /* 0x0000a2000c1e1100 */
[----:B------:R-:W-:-:S04]  /*7db0*/  LOP3.LUT R21, R21, 0x80, RZ, 0xc0, !PT ;  /* 0x0000008015157812 */ /* 0x000fc800078ec0ff */
[----:B------:R-:W-:-:S04]  /*7dc0*/  LOP3.LUT R18, R0, 0x4, R21, 0xfe, !PT ;  /* 0x0000000400127812 */ /* 0x000fc800078efe15 */
[----:B------:R-:W-:Y:S02]  /*7dd0*/  IABS R10, R18 ;  /* 0x00000012000a7213 */ /* 0x000fe40000000000 */
[----:B------:R-:W-:Y:S02]  /*7de0*/  LOP3.LUT R17, R0, 0x5, R21, 0xfe, !PT ;  /* 0x0000000500117812 */ /* 0x000fe400078efe15 */
[C---:B------:R-:W-:Y:S01]  /*7df0*/  ISETP.GT.U32.AND P4, PT, R8.reuse, R15, PT ;  /* 0x0000000f0800720c */ /* 0x040fe20003f84070 */
[----:B0-----:R-:W-:Y:S01]  /*7e00*/  IMAD.MOV.U32 R6, RZ, RZ, R10 ;  /* 0x000000ffff067224 */ /* 0x001fe200078e000a */
[C---:B------:R-:W-:Y:S02]  /*7e10*/  ISETP.GT.U32.AND P0, PT, R8.reuse, R14, PT ;  /* 0x0000000e0800720c */ /* 0x040fe40003f04070 */
[----:B------:R-:W-:Y:S01]  /*7e20*/  IABS R16, R17 ;  /* 0x0000001100107213 */ /* 0x000fe20000000000 */
[----:B------:R-:W-:Y:S01]  /*7e30*/  IMAD.HI.U32 R7, R9, R6, RZ ;  /* 0x0000000609077227 */ /* 0x000fe200078e00ff */
[----:B------:R-:W-:-:S03]  /*7e40*/  ISETP.GT.U32.AND P6, PT, R8, R13, PT ;  /* 0x0000000d0800720c */ /* 0x000fc60003fc4070 */
[----:B------:R-:W-:Y:S02]  /*7e50*/  @!P5 IMAD.IADD R12, R12, 0x1, -R8 ;  /* 0x000000010c0cd824 */ /* 0x000fe400078e0a08 */
[----:B------:R-:W-:Y:S02]  /*7e60*/  IMAD.MOV.U32 R10, RZ, RZ, R16 ;  /* 0x000000ffff0a7224 */ /* 0x000fe400078e0010 */
[----:B------:R-:W-:Y:S01]  /*7e70*/  IMAD.MOV R7, RZ, RZ, -R7 ;  /* 0x000000ffff077224 */ /* 0x000fe200078e0a07 */
[----:B------:R-:W-:Y:S01]  /*7e80*/  ISETP.GE.AND P2, PT, R19, RZ, PT ;  /* 0x000000ff1300720c */ /* 0x000fe20003f46270 */
[----:B------:R-:W-:Y:S01]  /*7e90*/  IMAD.HI.U32 R19, R9, R10, RZ ;  /* 0x0000000a09137227 */ /* 0x000fe200078e00ff */
[----:B------:R-:W-:Y:S02]  /*7ea0*/  ISETP.GT.U32.AND P5, PT, R8, R12, PT ;  /* 0x0000000c0800720c */ /* 0x000fe40003fa4070 */
[----:B------:R-:W-:Y:S01]  /*7eb0*/  LOP3.LUT R16, R0, 0x6, R21, 0xfe, !PT ;  /* 0x0000000600107812 */ /* 0x000fe200078efe15 */
[----:B------:R-:W-:-:S02]  /*7ec0*/  @!P4 IMAD.IADD R15, R15, 0x1, -R8 ;  /* 0x000000010f0fc824 */ /* 0x000fc400078e0a08 */
[----:B------:R-:W-:Y:S02]  /*7ed0*/  IMAD R6, R8, R7, R6 ;  /* 0x0000000708067224 */ /* 0x000fe400078e0206 */
[--C-:B------:R-:W-:Y:S01]  /*7ee0*/  @!P0 IMAD.IADD R14, R14, 0x1, -R8.reuse ;  /* 0x000000010e0e8824 */ /* 0x100fe200078e0a08 */
[----:B------:R-:W-:Y:S01]  /*7ef0*/  ISETP.GE.AND P0, PT, R20, RZ, PT ;  /* 0x000000ff1400720c */ /* 0x000fe20003f06270 */
[----:B------:R-:W-:Y:S01]  /*7f00*/  IMAD.MOV R19, RZ, RZ, -R19 ;  /* 0x000000ffff137224 */ /* 0x000fe200078e0a13 */
[----:B------:R-:W-:Y:S01]  /*7f10*/  IABS R20, R16 ;  /* 0x0000001000147213 */ /* 0x000fe20000000000 */
[----:B------:R-:W-:Y:S01]  /*7f20*/  @!P6 IMAD.IADD R13, R13, 0x1, -R8 ;  /* 0x000000010d0de824 */ /* 0x000fe200078e0a08 */
[C---:B------:R-:W-:Y:S02]  /*7f30*/  ISETP.GT.U32.AND P4, PT, R8.reuse, R15, PT ;  /* 0x0000000f0800720c */ /* 0x040fe40003f84070 */
[C---:B------:R-:W-:Y:S01]  /*7f40*/  ISETP.GT.U32.AND P6, PT, R8.reuse, R6, PT ;  /* 0x000000060800720c */ /* 0x040fe20003fc4070 */
[----:B------:R-:W-:-:S02]  /*7f50*/  IMAD R10, R8, R19, R10 ;  /* 0x00000013080a7224 */ /* 0x000fc400078e020a */
[----:B------:R-:W-:Y:S02]  /*7f60*/  IMAD.MOV.U32 R59, RZ, RZ, R14 ;  /* 0x000000ffff3b7224 */ /* 0x000fe400078e000e */
[----:B------:R-:W-:Y:S02]  /*7f70*/  IMAD.MOV.U32 R7, RZ, RZ, R20 ;  /* 0x000000ffff077224 */ /* 0x000fe400078e0014 */
[----:B------:R-:W-:Y:S01]  /*7f80*/  @!P3 IMAD.MOV R59, RZ, RZ, -R59 ;  /* 0x000000ffff3bb224 */ /* 0x000fe200078e0a3b */
[----:B------:R-:W-:Y:S01]  /*7f90*/  ISETP.GT.U32.AND P3, PT, R8, R10, PT ;  /* 0x0000000a0800720c */ /* 0x000fe20003f64070 */
[----:B------:R-:W-:Y:S01]  /*7fa0*/  @!P5 IMAD.IADD R12, R12, 0x1, -R8 ;  /* 0x000000010c0cd824 */ /* 0x000fe200078e0a08 */
[----:B------:R-:W-:Y:S01]  /*7fb0*/  ISETP.GE.AND P5, PT, R22, RZ, PT ;  /* 0x000000ff1600720c */ /* 0x000fe20003fa6270 */
[----:B------:R-:W-:-:S04]  /*7fc0*/  IMAD.HI.U32 R14, R9, R7, RZ ;  /* 0x00000007090e7227 */ /* 0x000fc800078e00ff */
[----:B------:R-:W-:Y:S02]  /*7fd0*/  IMAD.MOV.U32 R58, RZ, RZ, R13 ;  /* 0x000000ffff3a7224 */ /* 0x000fe400078e000d */
[----:B------:R-:W-:Y:S02]  /*7fe0*/  IMAD.MOV R13, RZ, RZ, -R14 ;  /* 0x000000ffff0d7224 */ /* 0x000fe400078e0a0e */
[--C-:B------:R-:W-:Y:S02]  /*7ff0*/  @!P4 IMAD.IADD R15, R15, 0x1, -R8.reuse ;  /* 0x000000010f0fc824 */ /* 0x100fe400078e0a08 */
[----:B------:R-:W-:Y:S02]  /*8000*/  @!P6 IMAD.IADD R6, R6, 0x1, -R8 ;  /* 0x000000010606e824 */ /* 0x000fe400078e0a08 */
[----:B------:R-:W-:Y:S02]  /*8010*/  IMAD.MOV.U32 R57, RZ, RZ, R12 ;  /* 0x000000ffff397224 */ /* 0x000fe400078e000c */
[C---:B------:R-:W-:Y:S01]  /*8020*/  IMAD R12, R8.reuse, R13, R7 ;  /* 0x0000000d080c7224 */ /* 0x040fe200078e0207 */
[----:B------:R-:W-:Y:S01]  /*8030*/  ISETP.GT.U32.AND P6, PT, R8, R6, PT ;  /* 0x000000060800720c */ /* 0x000fe20003fc4070 */
[----:B------:R-:W-:-:S02]  /*8040*/  IMAD.MOV.U32 R84, RZ, RZ, R15 ;  /* 0x000000ffff547224 */ /* 0x000fc400078e000f */
[----:B------:R-:W-:Y:S02]  /*8050*/  @!P3 IMAD.IADD R10, R10, 0x1, -R8 ;  /* 0x000000010a0ab824 */ /* 0x000fe400078e0a08 */
[----:B------:R-:W-:Y:S01]  /*8060*/  @!P5 IMAD.MOV R84, RZ, RZ, -R84 ;  /* 0x000000ffff54d224 */ /* 0x000fe200078e0a54 */
[----:B------:R-:W-:Y:S01]  /*8070*/  ISETP.GT.U32.AND P5, PT, R8, R12, PT ;  /* 0x0000000c0800720c */ /* 0x000fe20003fa4070 */
[----:B------:R-:W-:Y:S01]  /*8080*/  @!P2 IMAD.MOV R58, RZ, RZ, -R58 ;  /* 0x000000ffff3aa224 */ /* 0x000fe200078e0a3a */
[----:B------:R-:W-:Y:S02]  /*8090*/  ISETP.GE.AND P2, PT, R18, RZ, PT ;  /* 0x000000ff1200720c */ /* 0x000fe40003f46270 */
[----:B------:R-:W-:Y:S02]  /*80a0*/  ISETP.GT.U32.AND P3, PT, R8, R10, PT ;  /* 0x0000000a0800720c */ /* 0x000fe40003f64070 */
[----:B------:R-:W-:Y:S01]  /*80b0*/  LOP3.LUT R7, R0, 0x7, R21, 0xfe, !PT ;  /* 0x0000000700077812 */ /* 0x000fe200078efe15 */
[----:B------:R-:W-:Y:S01]  /*80c0*/  @!P6 IMAD.IADD R6, R6, 0x1, -R8 ;  /* 0x000000010606e824 */ /* 0x000fe200078e0a08 */
[----:B------:R-:W-:-:S02]  /*80d0*/  ISETP.GE.AND P4, PT, R17, RZ, PT ;  /* 0x000000ff1100720c */ /* 0x000fc40003f86270 */
[----:B------:R-:W-:Y:S01]  /*80e0*/  LOP3.LUT R17, R0, 0x8, R21, 0xfe, !PT ;  /* 0x0000000800117812 */ /* 0x000fe200078efe15 */
[----:B------:R-:W-:Y:S01]  /*80f0*/  @!P0 IMAD.MOV R57, RZ, RZ, -R57 ;  /* 0x000000ffff398224 */ /* 0x000fe200078e0a39 */
[----:B------:R-:W-:Y:S01]  /*8100*/  IABS R14, R7 ;  /* 0x00000007000e7213 */ /* 0x000fe20000000000 */
[----:B------:R-:W-:Y:S01]  /*8110*/  IMAD.MOV.U32 R2, RZ, RZ, R6 ;  /* 0x000000ffff027224 */ /* 0x000fe200078e0006 */
[----:B------:R-:W-:Y:S01]  /*8120*/  ISETP.GE.AND P0, PT, R16, RZ, PT ;  /* 0x000000ff1000720c */ /* 0x000fe20003f06270 */
[--C-:B------:R-:W-:Y:S01]  /*8130*/  @!P5 IMAD.IADD R12, R12, 0x1, -R8.reuse ;  /* 0x000000010c0cd824 */ /* 0x100fe200078e0a08 */
[----:B------:R-:W-:Y:S02]  /*8140*/  LOP3.LUT R16, R0, 0x9, R21, 0xfe, !PT ;  /* 0x0000000900107812 */ /* 0x000fe400078efe15 */
[----:B------:R-:W-:Y:S01]  /*8150*/  IABS R13, R17 ;  /* 0x00000011000d7213 */ /* 0x000fe20000000000 */
[----:B------:R-:W-:Y:S01]  /*8160*/  IMAD.HI.U32 R15, R9, R14, RZ ;  /* 0x0000000e090f7227 */ /* 0x000fe200078e00ff */
[----:B------:R-:W-:Y:S01]  /*8170*/  IABS R18, R16 ;  /* 0x0000001000127213 */ /* 0x000fe20000000000 */
[----:B------:R-:W-:Y:S01]  /*8180*/  STL [R1+0x904], R3 ;  /* 0x0009040301007387 */ /* 0x000fe20000100800 */
[----:B------:R-:W-:Y:S01]  /*8190*/  ISETP.GE.AND P6, PT, R7, RZ, PT ;  /* 0x000000ff0700720c */ /* 0x000fe20003fc6270 */
[----:B------:R-:W-:Y:S01]  /*81a0*/  @!P3 IMAD.IADD R10, R10, 0x1, -R8 ;  /* 0x000000010a0ab824 */ /* 0x000fe200078e0a08 */
[----:B------:R-:W-:Y:S01]  /*81b0*/  ISETP.GE.AND P3, PT, R17, RZ, PT ;  /* 0x000000ff1100720c */ /* 0x000fe20003f66270 */
[----:B------:R-:W-:Y:S01]  /*81c0*/  @!P2 IMAD.MOV R2, RZ, RZ, -R2 ;  /* 0x000000ffff02a224 */ /* 0x000fe200078e0a02 */
[----:B------:R-:W-:Y:S01]  /*81d0*/  ISETP.GT.U32.AND P2, PT, R8, R12, PT ;  /* 0x0000000c0800720c */ /* 0x000fe20003f44070 */
[----:B------:R-:W-:Y:S01]  /*81e0*/  IMAD.HI.U32 R7, R9, R13, RZ ;  /* 0x0000000d09077227 */ /* 0x000fe200078e00ff */
[----:B------:R0:W-:Y:S01]  /*81f0*/  STL [R1+0x8d4], R24 ;  /* 0x0008d41801007387 */ /* 0x0001e20000100800 */
[----:B------:R-:W-:-:S02]  /*8200*/  ISETP.GE.AND P5, PT, R16, RZ, PT ;  /* 0x000000ff1000720c */ /* 0x000fc40003fa6270 */
[----:B------:R-:W-:Y:S02]  /*8210*/  IMAD.MOV R17, RZ, RZ, -R15 ;  /* 0x000000ffff117224 */ /* 0x000fe400078e0a0f */
[----:B------:R-:W-:-:S04]  /*8220*/  IMAD.HI.U32 R6, R9, R18, RZ ;  /* 0x0000001209067227 */ /* 0x000fc800078e00ff */
[----:B------:R-:W-:Y:S02]  /*8230*/  IMAD.MOV R16, RZ, RZ, -R7 ;  /* 0x000000ffff107224 */ /* 0x000fe400078e0a07 */
[C---:B------:R-:W-:Y:S02]  /*8240*/  IMAD R7, R8.reuse, R17, R14 ;  /* 0x0000001108077224 */ /* 0x040fe400078e020e */
[----:B------:R-:W-:Y:S02]  /*8250*/  IMAD.MOV R15, RZ, RZ, -R6 ;  /* 0x000000ffff0f7224 */ /* 0x000fe400078e0a06 */
[----:B------:R-:W-:Y:S02]  /*8260*/  IMAD R6, R8, R16, R13 ;  /* 0x0000001008067224 */ /* 0x000fe400078e020d */
[----:B------:R-:W-:-:S03]  /*8270*/  @!P2 IMAD.IADD R12, R12, 0x1, -R8 ;  /* 0x000000010c0ca824 */ /* 0x000fc600078e0a08 */
[----:B------:R-:W-:Y:S02]  /*8280*/  ISETP.GT.U32.AND P2, PT, R8, R6, PT ;  /* 0x000000060800720c */ /* 0x000fe40003f44070 */
[----:B------:R-:W-:-:S04]  /*8290*/  LOP3.LUT R19, R0, 0xa, R21, 0xfe, !PT ;  /* 0x0000000a00137812 */ /* 0x000fc800078efe15 */
[----:B------:R-:W-:Y:S02]  /*82a0*/  IABS R17, R19 ;  /* 0x0000001300117213 */ /* 0x000fe40000000000 */
[----:B------:R-:W-:-:S03]  /*82b0*/  LOP3.LUT R27, R0, 0xf, R21, 0xfe, !PT ;  /* 0x0000000f001b7812 */ /* 0x000fc600078efe15 */
[----:B------:R-:W-:-:S04]  /*82c0*/  IMAD.HI.U32 R13, R9, R17, RZ ;  /* 0x00000011090d7227 */ /* 0x000fc800078e00ff */
[----:B------:R-:W-:Y:S01]  /*82d0*/  @!P2 IMAD.IADD R6, R6, 0x1, -R8 ;  /* 0x000000010606a824 */ /* 0x000fe200078e0a08 */
[----:B------:R-:W-:Y:S01]  /*82e0*/  IABS R20, R27 ;  /* 0x0000001b00147213 */ /* 0x000fe20000000000 */
[----:B------:R-:W-:-:S04]  /*82f0*/  IMAD.MOV R13, RZ, RZ, -R13 ;  /* 0x000000ffff0d7224 */ /* 0x000fc800078e0a0d */
[C---:B------:R-:W-:Y:S02]  /*8300*/  IMAD R17, R8.reuse, R13, R17 ;  /* 0x0000000d08117224 */ /* 0x040fe400078e0211 */
[----:B------:R-:W-:Y:S02]  /*8310*/  IMAD.MOV.U32 R13, RZ, RZ, R20 ;  /* 0x000000ffff0d7224 */ /* 0x000fe400078e0014 */
[----:B------:R-:W-:Y:S01]  /*8320*/  IMAD R18, R8, R15, R18 ;  /* 0x0000000f08127224 */ /* 0x000fe200078e0212 */
[C-C-:B------:R-:W-:Y:S02]  /*8330*/  LOP3.LUT R23, R0.reuse, 0xc, R21.reuse, 0xfe, !PT ;  /* 0x0000000c00177812 */ /* 0x140fe400078efe15 */
[----:B------:R-:W-:Y:S02]  /*8340*/  LOP3.LUT R26, R0, 0xe, R21, 0xfe, !PT ;  /* 0x0000000e001a7812 */ /* 0x000fe400078efe15 */
[----:B------:R-:W-:Y:S02]  /*8350*/  IABS R15, R23 ;  /* 0x00000017000f7213 */ /* 0x000fe40000000000 */
[----:B------:R-:W-:-:S03]  /*8360*/  IABS R14, R26 ;  /* 0x0000001a000e7213 */ /* 0x000fc60000000000 */
[----:B------:R-:W-:-:S04]  /*8370*/  IMAD.HI.U32 R22, R9, R15, RZ ;  /* 0x0000000f09167227 */ /* 0x000fc800078e00ff */
[----:B0-----:R-:W-:Y:S01]  /*8380*/  IMAD.HI.U32 R24, R9, R14, RZ ;  /* 0x0000000e09187227 */ /* 0x001fe200078e00ff */
[----:B------:R-:W-:Y:S01]  /*8390*/  LOP3.LUT R25, R0, 0x12, R21, 0xfe, !PT ;  /* 0x0000001200197812 */ /* 0x000fe200078efe15 */
[----:B--2---:R-:W-:Y:S04]  /*83a0*/  STL [R1+0xb8], R4 ;  /* 0x0000b80401007387 */ /* 0x004fe80000100800 */
[----:B------:R-:W-:Y:S04]  /*83b0*/  STL [R1+0x9dc], R84 ;  /* 0x0009dc5401007387 */ /* 0x000fe80000100800 */
[----:B------:R0:W-:Y:S02]  /*83c0*/  STL [R1+0x94], R2 ;  /* 0x0000940201007387 */ /* 0x0001e40000100800 */
[----:B0-----:R-:W-:-:S04]  /*83d0*/  IMAD.MOV.U32 R2, RZ, RZ, R10 ;  /* 0x000000ffff027224 */ /* 0x001fc800078e000a */
[----:B------:R-:W-:Y:S01]  /*83e0*/  @!P4 IMAD.MOV R2, RZ, RZ, -R2 ;  /* 0x000000ffff02c224 */ /* 0x000fe200078e0a02 */
[----:B------:R-:W-:Y:S02]  /*83f0*/  ISETP.GT.U32.AND P4, PT, R8, R7, PT ;  /* 0x000000070800720c */ /* 0x000fe40003f84070 */
[----:B------:R-:W-:-:S11]  /*8400*/  LOP3.LUT R10, R0, 0xb, R21, 0xfe, !PT ;  /* 0x0000000b000a7812 */ /* 0x000fd600078efe15 */
[----:B------:R-:W-:Y:S01]  /*8410*/  @!P4 IMAD.IADD R7, R7, 0x1, -R8 ;  /* 0x000000010707c824 */ /* 0x000fe200078e0a08 */
[----:B------:R-:W-:-:S04]  /*8420*/  IABS R16, R10 ;  /* 0x0000000a00107213 */ /* 0x000fc80000000000 */
[----:B------:R-:W-:Y:S01]  /*8430*/  ISETP.GT.U32.AND P2, PT, R8, R7, PT ;  /* 0x000000070800720c */ /* 0x000fe20003f44070 */
[----:B------:R0:W-:Y:S01]  /*8440*/  STL [R1+0xb4], R2 ;  /* 0x0000b40201007387 */ /* 0x0001e20000100800 */
[----:B------:R-:W-:-:S04]  /*8450*/  IMAD.HI.U32 R20, R9, R16, RZ ;  /* 0x0000001009147227 */ /* 0x000fc800078e00ff */
[----:B0-----:R-:W-:Y:S02]  /*8460*/  IMAD.MOV.U32 R2, RZ, RZ, R12 ;  /* 0x000000ffff027224 */ /* 0x001fe400078e000c */
[----:B------:R-:W-:Y:S02]  /*8470*/  IMAD.MOV R12, RZ, RZ, -R20 ;  /* 0x000000ffff0c7224 */ /* 0x000fe400078e0a14 */
[----:B------:R-:W-:-:S03]  /*8480*/  @!P0 IMAD.MOV R2, RZ, RZ, -R2 ;  /* 0x000000ffff028224 */ /* 0x000fc600078e0a02 */
[----:B------:R-:W-:Y:S01]  /*8490*/  @!P2 IMAD.IADD R7, R7, 0x1, -R8 ;  /* 0x000000010707a824 */ /* 0x000fe200078e0a08 */
[C---:B------:R-:W-:Y:S01]  /*84a0*/  ISETP.GT.U32.AND P4, PT, R8.reuse, R18, PT ;  /* 0x000000120800720c */ /* 0x040fe20003f84070 */
[C---:B------:R-:W-:Y:S01]  /*84b0*/  IMAD R16, R8.reuse, R12, R16 ;  /* 0x0000000c08107224 */ /* 0x040fe200078e0210 */
[----:B------:R0:W-:Y:S01]  /*84c0*/  STL [R1+0xb0], R2 ;  /* 0x0000b00201007387 */ /* 0x0001e20000100800 */
[----:B------:R-:W-:Y:S01]  /*84d0*/  ISETP.GT.U32.AND P2, PT, R8, R17, PT ;  /* 0x000000110800720c */ /* 0x000fe20003f44070 */
[----:B0-----:R-:W-:-:S04]  /*84e0*/  IMAD.MOV.U32 R2, RZ, RZ, R7 ;  /* 0x000000ffff027224 */ /* 0x001fc800078e0007 */
[----:B------:R-:W-:Y:S01]  /*84f0*/  @!P6 IMAD.MOV R2, RZ, RZ, -R2 ;  /* 0x000000ffff02e224 */ /* 0x000fe200078e0a02 */
[----:B------:R-:W-:-:S04]  /*8500*/  ISETP.GT.U32.AND P6, PT, R8, R16, PT ;  /* 0x000000100800720c */ /* 0x000fc80003fc4070 */
[----:B------:R-:W-:-:S03]  /*8510*/  @!P4 IMAD.IADD R18, R18, 0x1, -R8 ;  /* 0x000000011212c824 */ /* 0x000fc600078e0a08 */
[----:B------:R-:W-:Y:S01]  /*8520*/  @!P2 IMAD.IADD R17, R17, 0x1, -R8 ;  /* 0x000000011111a824 */ /* 0x000fe200078e0a08 */
[C---:B------:R-:W-:Y:S01]  /*8530*/  ISETP.GT.U32.AND P4, PT, R8.reuse, R6, PT ;  /* 0x000000060800720c */ /* 0x040fe20003f84070 */
[----:B------:R-:W-:Y:S01]  /*8540*/  IMAD.HI.U32 R12, R9, R13, RZ ;  /* 0x0000000d090c7227 */ /* 0x000fe200078e00ff */
[----:B------:R-:W-:-:S03]  /*8550*/  ISETP.GT.U32.AND P0, PT, R8, R18, PT ;  /* 0x000000120800720c */ /* 0x000fc60003f04070 */
[----:B------:R-:W-:Y:S02]  /*8560*/  IMAD.MOV R20, RZ, RZ, -R22 ;  /* 0x000000ffff147224 */ /* 0x000fe400078e0a16 */
[----:B------:R-:W-:Y:S01]  /*8570*/  @!P6 IMAD.IADD R16, R16, 0x1, -R8 ;  /* 0x000000011010e824 */ /* 0x000fe200078e0a08 */
[----:B------:R-:W-:Y:S01]  /*8580*/  ISETP.GT.U32.AND P6, PT, R8, R17, PT ;  /* 0x000000110800720c */ /* 0x000fe20003fc4070 */
[----:B------:R-:W-:Y:S01]  /*8590*/  IMAD.MOV R7, RZ, RZ, -R24 ;  /* 0x000000ffff077224 */ /* 0x000fe200078e0a18 */
[----:B------:R-:W-:Y:S01]  /*85a0*/  LOP3.LUT R22, R0, 0x10, R21, 0xfe, !PT ;  /* 0x0000001000167812 */ /* 0x000fe200078efe15 */
[----:B------:R-:W-:Y:S02]  /*85b0*/  IMAD.MOV R12, RZ, RZ, -R12 ;  /* 0x000000ffff0c7224 */ /* 0x000fe400078e0a0c */
[C---:B------:R-:W-:Y:S02]  /*85c0*/  IMAD R15, R8.reuse, R20, R15 ;  /* 0x00000014080f7224 */ /* 0x040fe400078e020f */
[----:B------:R-:W-:-:S02]  /*85d0*/  IMAD R14, R8, R7, R14 ;  /* 0x00000007080e7224 */ /* 0x000fc400078e020e */
[----:B------:R-:W-:Y:S01]  /*85e0*/  IMAD R13, R8, R12, R13 ;  /* 0x0000000c080d7224 */ /* 0x000fe200078e020d */
[----:B------:R-:W-:Y:S01]  /*85f0*/  IABS R12, R22 ;  /* 0x00000016000c7213 */ /* 0x000fe20000000000 */
[--C-:B------:R-:W-:Y:S01]  /*8600*/  @!P4 IMAD.IADD R6, R6, 0x1, -R8.reuse ;  /* 0x000000010606c824 */ /* 0x100fe200078e0a08 */
[----:B------:R-:W-:Y:S01]  /*8610*/  ISETP.GT.U32.AND P4, PT, R8, R15, PT ;  /* 0x0000000f0800720c */ /* 0x000fe20003f84070 */
[--C-:B------:R-:W-:Y:S01]  /*8620*/  @!P0 IMAD.IADD R18, R18, 0x1, -R8.reuse ;  /* 0x0000000112128824 */ /* 0x100fe200078e0a08 */
[----:B------:R-:W-:Y:S01]  /*8630*/  ISETP.GE.AND P0, PT, R19, RZ, PT ;  /* 0x000000ff1300720c */ /* 0x000fe20003f06270 */
[----:B------:R-:W-:Y:S01]  /*8640*/  @!P6 IMAD.IADD R17, R17, 0x1, -R8 ;  /* 0x000000011111e824 */ /* 0x000fe200078e0a08 */
[----:B------:R-:W-:Y:S01]  /*8650*/  ISETP.GT.U32.AND P6, PT, R8, R14, PT ;  /* 0x0000000e0800720c */ /* 0x000fe20003fc4070 */
[----:B------:R-:W-:-:S04]  /*8660*/  IMAD.HI.U32 R19, R9, R12, RZ ;  /* 0x0000000c09137227 */ /* 0x000fc800078e00ff */
[----:B------:R-:W-:Y:S02]  /*8670*/  IMAD.MOV R19, RZ, RZ, -R19 ;  /* 0x000000ffff137224 */ /* 0x000fe400078e0a13 */
[----:B------:R-:W-:Y:S02]  /*8680*/  IMAD.MOV.U32 R56, RZ, RZ, R6 ;  /* 0x000000ffff387224 */ /* 0x000fe400078e0006 */
[C---:B------:R-:W-:Y:S02]  /*8690*/  IMAD R12, R8.reuse, R19, R12 ;  /* 0x00000013080c7224 */ /* 0x040fe400078e020c */
[--C-:B------:R-:W-:Y:S01]  /*86a0*/  @!P4 IMAD.IADD R15, R15, 0x1, -R8.reuse ;  /* 0x000000010f0fc824 */ /* 0x100fe200078e0a08 */
[----:B------:R-:W-:Y:S01]  /*86b0*/  ISETP.GT.U32.AND P4, PT, R8, R16, PT ;  /* 0x000000100800720c */ /* 0x000fe20003f84070 */
[----:B------:R-:W-:Y:S01]  /*86c0*/  @!P6 IMAD.IADD R14, R14, 0x1, -R8 ;  /* 0x000000010e0ee824 */ /* 0x000fe200078e0a08 */
[C---:B------:R-:W-:Y:S01]  /*86d0*/  ISETP.GT.U32.AND P6, PT, R8.reuse, R12, PT ;  /* 0x0000000c0800720c */ /* 0x040fe20003fc4070 */
[----:B------:R-:W-:Y:S01]  /*86e0*/  @!P3 IMAD.MOV R56, RZ, RZ, -R56 ;  /* 0x000000ffff38b224 */ /* 0x000fe200078e0a38 */
[----:B------:R-:W-:-:S02]  /*86f0*/  ISETP.GT.U32.AND P3, PT, R8, R15, PT ;  /* 0x0000000f0800720c */ /* 0x000fc40003f64070 */
[--C-:B------:R-:W-:Y:S02]  /*8700*/  LOP3.LUT R20, R0, 0x11, R21.reuse, 0xfe, !PT ;  /* 0x0000001100147812 */ /* 0x100fe400078efe15 */
[----:B------:R-:W-:Y:S02]  /*8710*/  ISETP.GE.AND P2, PT, R10, RZ, PT ;  /* 0x000000ff0a00720c */ /* 0x000fe40003f46270 */
[----:B------:R-:W-:Y:S02]  /*8720*/  IABS R7, R25 ;  /* 0x0000001900077213 */ /* 0x000fe40000000000 */
[----:B------:R-:W-:Y:S01]  /*8730*/  IABS R10, R20 ;  /* 0x00000014000a7213 */ /* 0x000fe20000000000 */
[----:B------:R-:W-:Y:S01]  /*8740*/  @!P4 IMAD.IADD R16, R16, 0x1, -R8 ;  /* 0x000000011010c824 */ /* 0x000fe200078e0a08 */
[----:B------:R-:W-:Y:S01]  /*8750*/  ISETP.GT.U32.AND P4, PT, R8, R13, PT ;  /* 0x0000000d0800720c */ /* 0x000fe20003f84070 */
[----:B------:R-:W-:Y:S01]  /*8760*/  IMAD.HI.U32 R19, R9, R7, RZ ;  /* 0x0000000709137227 */ /* 0x000fe200078e00ff */
[----:B------:R-:W-:-:S03]  /*8770*/  LOP3.LUT R24, R0, 0x13, R21, 0xfe, !PT ;  /* 0x0000001300187812 */ /* 0x000fc600078efe15 */
[----:B------:R-:W-:-:S04]  /*8780*/  IMAD.HI.U32 R29, R9, R10, RZ ;  /* 0x0000000a091d7227 */ /* 0x000fc800078e00ff */
[--C-:B------:R-:W-:Y:S02]  /*8790*/  @!P6 IMAD.IADD R12, R12, 0x1, -R8.reuse ;  /* 0x000000010c0ce824 */ /* 0x100fe400078e0a08 */
[----:B------:R-:W-:Y:S01]  /*87a0*/  @!P3 IMAD.IADD R15, R15, 0x1, -R8 ;  /* 0x000000010f0fb824 */ /* 0x000fe200078e0a08 */
[----:B------:R-:W-:Y:S01]  /*87b0*/  ISETP.GE.AND P3, PT, R23, RZ, PT ;  /* 0x000000ff1700720c */ /* 0x000fe20003f66270 */
[----:B------:R-:W-:Y:S02]  /*87c0*/  IMAD.MOV.U32 R51, RZ, RZ, R18 ;  /* 0x000000ffff337224 */ /* 0x000fe400078e0012 */
[----:B------:R-:W-:Y:S02]  /*87d0*/  IMAD.MOV R19, RZ, RZ, -R19 ;  /* 0x000000ffff137224 */ /* 0x000fe400078e0a13 */
[----:B------:R-:W-:Y:S01]  /*87e0*/  IMAD.MOV R23, RZ, RZ, -R29 ;  /* 0x000000ffff177224 */ /* 0x000fe200078e0a1d */
[----:B------:R-:W-:Y:S01]  /*87f0*/  IABS R6, R24 ;  /* 0x0000001800067213 */ /* 0x000fe20000000000 */
[----:B------:R-:W-:Y:S01]  /*8800*/  @!P5 IMAD.MOV R51, RZ, RZ, -R51 ;  /* 0x000000ffff33d224 */ /* 0x000fe200078e0a33 */
[C---:B------:R-:W-:Y:S01]  /*8810*/  ISETP.GT.U32.AND P6, PT, R8.reuse, R12, PT ;  /* 0x0000000c0800720c */ /* 0x040fe20003fc4070 */
[C---:B------:R-:W-:Y:S01]  /*8820*/  IMAD R7, R8.reuse, R19, R7 ;  /* 0x0000001308077224 */ /* 0x040fe200078e0207 */
[C---:B------:R-:W-:Y:S01]  /*8830*/  ISETP.GT.U32.AND P5, PT, R8.reuse, R14, PT ;  /* 0x0000000e0800720c */ /* 0x040fe20003fa4070 */
[----:B------:R-:W-:Y:S01]  /*8840*/  IMAD R10, R8, R23, R10 ;  /* 0x00000017080a7224 */ /* 0x000fe200078e020a */
[----:B------:R-:W-:Y:S01]  /*8850*/  LOP3.LUT R19, R0, 0x14, R21, 0xfe, !PT ;  /* 0x0000001400137812 */ /* 0x000fe200078efe15 */
[----:B------:R-:W-:Y:S01]  /*8860*/  IMAD.MOV.U32 R77, RZ, RZ, R16 ;  /* 0x000000ffff4d7224 */ /* 0x000fe200078e0010 */
[----:B------:R0:W-:Y:S01]  /*8870*/  STL [R1+0xac], R2 ;  /* 0x0000ac0201007387 */ /* 0x0001e20000100800 */
[----:B------:R-:W-:Y:S01]  /*8880*/  IMAD.HI.U32 R28, R9, R6, RZ ;  /* 0x00000006091c7227 */ /* 0x000fe200078e00ff */
[----:B------:R-:W-:-:S03]  /*8890*/  IABS R18, R19 ;  /* 0x0000001300127213 */ /* 0x000fc60000000000 */
[----:B------:R-:W-:Y:S02]  /*88a0*/  @!P4 IMAD.IADD R13, R13, 0x1, -R8 ;  /* 0x000000010d0dc824 */ /* 0x000fe400078e0a08 */
[----:B------:R-:W-:Y:S02]  /*88b0*/  IMAD.MOV.U32 R50, RZ, RZ, R17 ;  /* 0x000000ffff327224 */ /* 0x000fe400078e0011 */
[----:B------:R-:W-:Y:S01]  /*88c0*/  @!P2 IMAD.MOV R77, RZ, RZ, -R77 ;  /* 0x000000ffff4da224 */ /* 0x000fe200078e0a4d */
[----:B------:R-:W-:Y:S01]  /*88d0*/  ISETP.GT.U32.AND P2, PT, R8, R10, PT ;  /* 0x0000000a0800720c */ /* 0x000fe20003f44070 */
[----:B0-----:R-:W-:Y:S01]  /*88e0*/  IMAD.MOV.U32 R2, RZ, RZ, R15 ;  /* 0x000000ffff027224 */ /* 0x001fe200078e000f */
[----:B------:R-:W-:Y:S01]  /*88f0*/  ISETP.GE.AND P4, PT, R26, RZ, PT ;  /* 0x000000ff1a00720c */ /* 0x000fe20003f86270 */
[----:B------:R-:W-:Y:S02]  /*8900*/  IMAD.MOV R28, RZ, RZ, -R28 ;  /* 0x000000ffff1c7224 */ /* 0x000fe400078e0a1c */
[----:B------:R-:W-:Y:S01]  /*8910*/  @!P0 IMAD.MOV R50, RZ, RZ, -R50 ;  /* 0x000000ffff328224 */ /* 0x000fe200078e0a32 */
[C---:B------:R-:W-:Y:S01]  /*8920*/  ISETP.GT.U32.AND P0, PT, R8.reuse, R13, PT ;  /* 0x0000000d0800720c */ /* 0x040fe20003f04070 */
[----:B------:R-:W-:Y:S01]  /*8930*/  @!P3 IMAD.MOV R2, RZ, RZ, -R2 ;  /* 0x000000ffff02b224 */ /* 0x000fe200078e0a02 */
[----:B------:R-:W-:Y:S01]  /*8940*/  ISETP.GT.U32.AND P3, PT, R8, R7, PT ;  /* 0x000000070800720c */ /* 0x000fe20003f64070 */
[----:B------:R-:W-:-:S02]  /*8950*/  IMAD.MOV.U32 R17, RZ, RZ, R18 ;  /* 0x000000ffff117224 */ /* 0x000fc400078e0012 */
[----:B------:R-:W-:Y:S02]  /*8960*/  IMAD R6, R8, R28, R6 ;  /* 0x0000001c08067224 */ /* 0x000fe400078e0206 */
[--C-:B------:R-:W-:Y:S01]  /*8970*/  @!P6 IMAD.IADD R12, R12, 0x1, -R8.reuse ;  /* 0x000000010c0ce824 */ /* 0x100fe200078e0a08 */
[----:B------:R-:W-:Y:S01]  /*8980*/  ISETP.GE.AND P6, PT, R22, RZ, PT ;  /* 0x000000ff1600720c */ /* 0x000fe20003fc6270 */
[----:B------:R-:W-:Y:S01]  /*8990*/  @!P5 IMAD.IADD R14, R14, 0x1, -R8 ;  /* 0x000000010e0ed824 */ /* 0x000fe200078e0a08 */
[----:B------:R-:W-:Y:S01]  /*89a0*/  LOP3.LUT R23, R0, 0x15, R21, 0xfe, !PT ;  /* 0x0000001500177812 */ /* 0x000fe200078efe15 */
[----:B------:R-:W-:Y:S01]  /*89b0*/  IMAD.HI.U32 R15, R9, R17, RZ ;  /* 0x00000011090f7227 */ /* 0x000fe200078e00ff */
[----:B------:R-:W-:Y:S01]  /*89c0*/  STL [R1+0x9e0], R77 ;  /* 0x0009e04d01007387 */ /* 0x000fe20000100800 */
[----:B------:R-:W-:-:S03]  /*89d0*/  ISETP.GT.U32.AND P5, PT, R8, R6, PT ;  /* 0x000000060800720c */ /* 0x000fc60003fa4070 */
[----:B------:R0:W-:Y:S01]  /*89e0*/  STL [R1+0x78], R2 ;  /* 0x0000780201007387 */ /* 0x0001e20000100800 */
[----:B------:R-:W-:Y:S01]  /*89f0*/  IMAD.MOV R15, RZ, RZ, -R15 ;  /* 0x000000ffff0f7224 */ /* 0x000fe200078e0a0f */
[----:B------:R-:W-:Y:S01]  /*8a00*/  IABS R16, R23 ;  /* 0x0000001700107213 */ /* 0x000fe20000000000 */
[----:B------:R-:W-:Y:S02]  /*8a10*/  @!P2 IMAD.IADD R10, R10, 0x1, -R8 ;  /* 0x000000010a0aa824 */ /* 0x000fe400078e0a08 */
[----:B------:R-:W-:Y:S02]  /*8a20*/  IMAD R15, R8, R15, R17 ;  /* 0x0000000f080f7224 */ /* 0x000fe400078e0211 */
[----:B0-----:R-:W-:Y:S02]  /*8a30*/  IMAD.MOV.U32 R2, RZ, RZ, R14 ;  /* 0x000000ffff027224 */ /* 0x001fe400078e000e */
[----:B------:R-:W-:Y:S02]  /*8a40*/  IMAD.MOV.U32 R49, RZ, RZ, R12 ;  /* 0x000000ffff317224 */ /* 0x000fe400078e000c */
[----:B------:R-:W-:-:S02]  /*8a50*/  @!P4 IMAD.MOV R2, RZ, RZ, -R2 ;  /* 0x000000ffff02c224 */ /* 0x000fc400078e0a02 */
[--C-:B------:R-:W-:Y:S02]  /*8a60*/  @!P0 IMAD.IADD R13, R13, 0x1, -R8.reuse ;  /* 0x000000010d0d8824 */ /* 0x100fe400078e0a08 */
[--C-:B------:R-:W-:Y:S01]  /*8a70*/  @!P3 IMAD.IADD R7, R7, 0x1, -R8.reuse ;  /* 0x000000010707b824 */ /* 0x100fe200078e0a08 */
[C---:B------:R-:W-:Y:S01]  /*8a80*/  ISETP.GT.U32.AND P3, PT, R8.reuse, R10, PT ;  /* 0x0000000a0800720c */ /* 0x040fe20003f64070 */
[----:B------:R-:W-:Y:S01]  /*8a90*/  IMAD.HI.U32 R17, R9, R16, RZ ;  /* 0x0000001009117227 */ /* 0x000fe200078e00ff */
[----:B------:R0:W-:Y:S03]  /*8aa0*/  STL [R1+0xa4], R2 ;  /* 0x0000a40201007387 */ /* 0x0001e60000100800 */
[----:B------:R-:W-:Y:S01]  /*8ab0*/  @!P6 IMAD.MOV R49, RZ, RZ, -R49 ;  /* 0x000000ffff31e224 */ /* 0x000fe200078e0a31 */
[----:B------:R-:W-:Y:S01]  /*8ac0*/  ISETP.GT.U32.AND P6, PT, R8, R15, PT ;  /* 0x0000000f0800720c */ /* 0x000fe20003fc4070 */
[----:B------:R-:W-:Y:S01]  /*8ad0*/  @!P5 IMAD.IADD R6, R6, 0x1, -R8 ;  /* 0x000000010606d824 */ /* 0x000fe200078e0a08 */
[----:B------:R-:W-:Y:S01]  /*8ae0*/  ISETP.GT.U32.AND P5, PT, R8, R7, PT ;  /* 0x000000070800720c */ /* 0x000fe20003fa4070 */
[----:B0-----:R-:W-:-:S02]  /*8af0*/  IMAD.MOV.U32 R2, RZ, RZ, R13 ;  /* 0x000000ffff027224 */ /* 0x001fc400078e000d */
[----:B------:R-:W-:-:S04]  /*8b00*/  IMAD.MOV R13, RZ, RZ, -R17 ;  /* 0x000000ffff0d7224 */ /* 0x000fc800078e0a11 */
[----:B------:R-:W-:Y:S01]  /*8b10*/  IMAD R12, R8, R13, R16 ;  /* 0x0000000d080c7224 */ /* 0x000fe200078e0210 */
[--C-:B------:R-:W-:Y:S01]  /*8b20*/  LOP3.LUT R13, R0, 0x16, R21.reuse, 0xfe, !PT ;  /* 0x00000016000d7812 */ /* 0x100fe200078efe15 */
[--C-:B------:R-:W-:Y:S01]  /*8b30*/  @!P3 IMAD.IADD R10, R10, 0x1, -R8.reuse ;  /* 0x000000010a0ab824 */ /* 0x100fe200078e0a08 */
[----:B------:R-:W-:Y:S02]  /*8b40*/  LOP3.LUT R14, R0, 0x17, R21, 0xfe, !PT ;  /* 0x00000017000e7812 */ /* 0x000fe400078efe15 */
[----:B------:R-:W-:Y:S01]  /*8b50*/  IABS R16, R13 ;  /* 0x0000000d00107213 */ /* 0x000fe20000000000 */
[----:B------:R-:W-:Y:S01]  /*8b60*/  @!P6 IMAD.IADD R15, R15, 0x1, -R8 ;  /* 0x000000010f0fe824 */ /* 0x000fe200078e0a08 */
[----:B------:R-:W-:Y:S01]  /*8b70*/  IABS R17, R14 ;  /* 0x0000000e00117213 */ /* 0x000fe20000000000 */
[----:B------:R-:W-:Y:S02]  /*8b80*/  IMAD.MOV.U32 R48, RZ, RZ, R10 ;  /* 0x000000ffff307224 */ /* 0x000fe400078e000a */
[----:B------:R-:W-:Y:S01]  /*8b90*/  IMAD.MOV.U32 R10, RZ, RZ, R16 ;  /* 0x000000ffff0a7224 */ /* 0x000fe200078e0010 */
[----:B------:R-:W-:Y:S01]  /*8ba0*/  ISETP.GE.AND P0, PT, R27, RZ, PT ;  /* 0x000000ff1b00720c */ /* 0x000fe20003f06270 */
[----:B------:R-:W-:Y:S01]  /*8bb0*/  @!P5 IMAD.IADD R7, R7, 0x1, -R8 ;  /* 0x000000010707d824 */ /* 0x000fe200078e0a08 */
[C---:B------:R-:W-:Y:S01]  /*8bc0*/  ISETP.GT.U32.AND P5, PT, R8.reuse, R12, PT ;  /* 0x0000000c0800720c */ /* 0x040fe20003fa4070 */
[----:B------:R-:W-:Y:S01]  /*8bd0*/  IMAD.MOV.U32 R16, RZ, RZ, R17 ;  /* 0x000000ffff107224 */ /* 0x000fe200078e0011 */
[C---:B------:R-:W-:Y:S01]  /*8be0*/  ISETP.GT.U32.AND P6, PT, R8.reuse, R15, PT ;  /* 0x0000000f0800720c */ /* 0x040fe20003fc4070 */
[----:B------:R-:W-:Y:S01]  /*8bf0*/  IMAD.HI.U32 R17, R9, R10, RZ ;  /* 0x0000000a09117227 */ /* 0x000fe200078e00ff */
[----:B------:R-:W-:-:S03]  /*8c00*/  ISETP.GT.U32.AND P4, PT, R8, R6, PT ;  /* 0x000000060800720c */ /* 0x000fc60003f84070 */
[----:B------:R-:W-:Y:S02]  /*8c10*/  IMAD.MOV.U32 R46, RZ, RZ, R7 ;  /* 0x000000ffff2e7224 */ /* 0x000fe400078e0007 */
[----:B------:R-:W-:-:S04]  /*8c20*/  IMAD.MOV R7, RZ, RZ, -R17 ;  /* 0x000000ffff077224 */ /* 0x000fc800078e0a11 */
[----:B------:R-:W-:Y:S02]  /*8c30*/  IMAD R7, R8, R7, R10 ;  /* 0x0000000708077224 */ /* 0x000fe400078e020a */
[----:B------:R-:W-:Y:S01]  /*8c40*/  @!P0 IMAD.MOV R2, RZ, RZ, -R2 ;  /* 0x000000ffff028224 */ /* 0x000fe200078e0a02 */
[----:B------:R-:W-:Y:S01]  /*8c50*/  ISETP.GE.AND P0, PT, R25, RZ, PT ;  /* 0x000000ff1900720c */ /* 0x000fe20003f06270 */
[--C-:B------:R-:W-:Y:S02]  /*8c60*/  @!P5 IMAD.IADD R12, R12, 0x1, -R8.reuse ;  /* 0x000000010c0cd824 */ /* 0x100fe400078e0a08 */
[--C-:B------:R-:W-:Y:S01]  /*8c70*/  @!P6 IMAD.IADD R15, R15, 0x1, -R8.reuse ;  /* 0x000000010f0fe824 */ /* 0x100fe200078e0a08 */
[----:B------:R-:W-:Y:S02]  /*8c80*/  ISETP.GT.U32.AND P6, PT, R8, R7, PT ;  /* 0x000000070800720c */ /* 0x000fe40003fc4070 */
[----:B------:R-:W-:Y:S01]  /*8c90*/  ISETP.GE.AND P3, PT, R24, RZ, PT ;  /* 0x000000ff1800720c */ /* 0x000fe20003f66270 */
[----:B------:R-:W-:Y:S01]  /*8ca0*/  @!P4 IMAD.IADD R6, R6, 0x1, -R8 ;  /* 0x000000010606c824 */ /* 0x000fe200078e0a08 */
[----:B------:R-:W-:-:S02]  /*8cb0*/  ISETP.GE.AND P2, PT, R20, RZ, PT ;  /* 0x000000ff1400720c */ /* 0x000fc40003f46270 */
[----:B------:R-:W-:Y:S01]  /*8cc0*/  ISETP.GT.U32.AND P5, PT, R8, R12, PT ;  /* 0x0000000c0800720c */ /* 0x000fe20003fa4070 */
[----:B------:R-:W-:Y:S01]  /*8cd0*/  IMAD.HI.U32 R18, R9, R16, RZ ;  /* 0x0000001009127227 */ /* 0x000fe200078e00ff */
[----:B------:R-:W-:Y:S02]  /*8ce0*/  ISETP.GE.AND P4, PT, R19, RZ, PT ;  /* 0x000000ff1300720c */ /* 0x000fe40003f86270 */
[--C-:B------:R-:W-:Y:S01]  /*8cf0*/  LOP3.LUT R10, R0, 0x18, R21.reuse, 0xfe, !PT ;  /* 0x00000018000a7812 */ /* 0x100fe200078efe15 */
[----:B------:R-:W-:Y:S02]  /*8d00*/  IMAD.MOV.U32 R76, RZ, RZ, R6 ;  /* 0x000000ffff4c7224 */ /* 0x000fe400078e0006 */
[----:B------:R-:W-:Y:S01]  /*8d10*/  IMAD.MOV R6, RZ, RZ, -R18 ;  /* 0x000000ffff067224 */ /* 0x000fe200078e0a12 */
[----:B------:R0:W-:Y:S01]  /*8d20*/  STL [R1+0xa8], R2 ;  /* 0x0000a80201007387 */ /* 0x0001e20000100800 */
[----:B------:R-:W-:Y:S01]  /*8d30*/  @!P0 IMAD.MOV R46, RZ, RZ, -R46 ;  /* 0x000000ffff2e8224 */ /* 0x000fe200078e0a2e */
[----:B------:R-:W-:Y:S01]  /*8d40*/  ISETP.GE.AND P0, PT, R13, RZ, PT ;  /* 0x000000ff0d00720c */ /* 0x000fe20003f06270 */
[----:B------:R-:W-:Y:S01]  /*8d50*/  @!P6 IMAD.IADD R7, R7, 0x1, -R8 ;  /* 0x000000010707e824 */ /* 0x000fe200078e0a08 */
[----:B------:R-:W-:Y:S01]  /*8d60*/  IABS R13, R10 ;  /* 0x0000000a000d7213 */ /* 0x000fe20000000000 */
[----:B------:R-:W-:Y:S01]  /*8d70*/  @!P3 IMAD.MOV R76, RZ, RZ, -R76 ;  /* 0x000000ffff4cb224 */ /* 0x000fe200078e0a4c */
[----:B------:R-:W-:Y:S01]  /*8d80*/  ISETP.GE.AND P3, PT, R14, RZ, PT ;  /* 0x000000ff0e00720c */ /* 0x000fe20003f66270 */
[----:B------:R-:W-:Y:S01]  /*8d90*/  IMAD R6, R8, R6, R16 ;  /* 0x0000000608067224 */ /* 0x000fe200078e0210 */
[----:B------:R-:W-:Y:S01]  /*8da0*/  LOP3.LUT R14, R0, 0x19, R21, 0xfe, !PT ;  /* 0x00000019000e7812 */ /* 0x000fe200078efe15 */
[----:B0-----:R-:W-:Y:S01]  /*8db0*/  IMAD.MOV.U32 R2, RZ, RZ, R15 ;  /* 0x000000ffff027224 */ /* 0x001fe200078e000f */
[----:B------:R-:W-:Y:S01]  /*8dc0*/  ISETP.GT.U32.AND P6, PT, R8, R7, PT ;  /* 0x000000070800720c */ /* 0x000fe20003fc4070 */
[----:B------:R-:W-:Y:S01]  /*8dd0*/  @!P2 IMAD.MOV R48, RZ, RZ, -R48 ;  /* 0x000000ffff30a224 */ /* 0x000fe200078e0a30 */
[----:B------:R-:W-:Y:S01]  /*8de0*/  ISETP.GE.AND P2, PT, R23, RZ, PT ;  /* 0x000000ff1700720c */ /* 0x000fe20003f46270 */
[----:B------:R-:W-:Y:S01]  /*8df0*/  @!P5 IMAD.IADD R12, R12, 0x1, -R8 ;  /* 0x000000010c0cd824 */ /* 0x000fe200078e0a08 */
[----:B------:R-:W-:Y:S01]  /*8e00*/  ISETP.GE.AND P5, PT, R10, RZ, PT ;  /* 0x000000ff0a00720c */ /* 0x000fe20003fa6270 */
[----:B------:R-:W-:Y:S01]  /*8e10*/  @!P4 IMAD.MOV R2, RZ, RZ, -R2 ;  /* 0x000000ffff02c224 */ /* 0x000fe200078e0a02 */
[----:B------:R-:W-:Y:S01]  /*8e20*/  ISETP.GT.U32.AND P4, PT, R8, R6, PT ;  /* 0x000000060800720c */ /* 0x000fe20003f84070 */
[----:B------:R-:W-:Y:S01]  /*8e30*/  IMAD.HI.U32 R10, R9, R13, RZ ;  /* 0x0000000d090a7227 */ /* 0x000fe200078e00ff */
[----:B------:R-:W-:Y:S01]  /*8e40*/  IABS R15, R14 ;  /* 0x0000000e000f7213 */ /* 0x000fe20000000000 */
[----:B------:R-:W-:Y:S02]  /*8e50*/  STL [R1+0x9e8], R76 ;  /* 0x0009e84c01007387 */ /* 0x000fe40000100800 */
[----:B------:R-:W-:-:S02]  /*8e60*/  IMAD.MOV R10, RZ, RZ, -R10 ;  /* 0x000000ffff0a7224 */ /* 0x000fc400078e0a0a */
[----:B------:R0:W-:Y:S02]  /*8e70*/  STL [R1+0x50], R2 ;  /* 0x0000500201007387 */ /* 0x0001e40000100800 */
[----:B------:R-:W-:Y:S02]  /*8e80*/  IMAD R13, R8, R10, R13 ;  /* 0x0000000a080d7224 */ /* 0x000fe400078e020d */
[----:B0-----:R-:W-:Y:S02]  /*8e90*/  IMAD.MOV.U32 R2, RZ, RZ, R12 ;  /* 0x000000ffff027224 */ /* 0x001fe400078e000c */
[----:B------:R-:W-:Y:S02]  /*8ea0*/  IMAD.MOV.U32 R12, RZ, RZ, R15 ;  /* 0x000000ffff0c7224 */ /* 0x000fe400078e000f */
[----:B------:R-:W-:Y:S02]  /*8eb0*/  @!P2 IMAD.MOV R2, RZ, RZ, -R2 ;  /* 0x000000ffff02a224 */ /* 0x000fe400078e0a02 */
[----:B------:R-:W-:-:S04]  /*8ec0*/  IMAD.HI.U32 R16, R9, R12, RZ ;  /* 0x0000000c09107227 */ /* 0x000fc800078e00ff */
[--C-:B------:R-:W-:Y:S01]  /*8ed0*/  @!P6 IMAD.IADD R7, R7, 0x1, -R8.reuse ;  /* 0x000000010707e824 */ /* 0x100fe200078e0a08 */
[----:B------:R-:W-:Y:S01]  /*8ee0*/  ISETP.GT.U32.AND P6, PT, R8, R13, PT ;  /* 0x0000000d0800720c */ /* 0x000fe20003fc4070 */
[----:B------:R-:W-:Y:S02]  /*8ef0*/  @!P4 IMAD.IADD R6, R6, 0x1, -R8 ;  /* 0x000000010606c824 */ /* 0x000fe400078e0a08 */
[----:B------:R-:W-:Y:S01]  /*8f00*/  IMAD.MOV R17, RZ, RZ, -R16 ;  /* 0x000000ffff117224 */ /* 0x000fe200078e0a10 */
[----:B------:R0:W-:Y:S01]  /*8f10*/  STL [R1+0x98], R2 ;  /* 0x0000980201007387 */ /* 0x0001e20000100800 */
[----:B------:R-:W-:Y:S02]  /*8f20*/  LOP3.LUT R15, R0, 0x1a, R21, 0xfe, !PT ;  /* 0x0000001a000f7812 */ /* 0x000fe400078efe15 */
[C---:B------:R-:W-:Y:S01]  /*8f30*/  ISETP.GT.U32.AND P4, PT, R8.reuse, R6, PT ;  /* 0x000000060800720c */ /* 0x040fe20003f84070 */
[----:B------:R-:W-:Y:S01]  /*8f40*/  IMAD R12, R8, R17, R12 ;  /* 0x00000011080c7224 */ /* 0x000fe200078e020c */
[----:B------:R-:W-:Y:S01]  /*8f50*/  IABS R18, R15 ;  /* 0x0000000f00127213 */ /* 0x000fe20000000000 */
[----:B0-----:R-:W-:-:S04]  /*8f60*/  IMAD.MOV.U32 R2, RZ, RZ, R7 ;  /* 0x000000ffff027224 */ /* 0x001fc800078e0007 */
[----:B------:R-:W-:Y:S01]  /*8f70*/  @!P0 IMAD.MOV R2, RZ, RZ, -R2 ;  /* 0x000000ffff028224 */ /* 0x000fe200078e0a02 */
[----:B------:R-:W-:Y:S01]  /*8f80*/  ISETP.GT.U32.AND P0, PT, R8, R12, PT ;  /* 0x0000000c0800720c */ /* 0x000fe20003f04070 */
[----:B------:R-:W-:Y:S02]  /*8f90*/  @!P6 IMAD.IADD R13, R13, 0x1, -R8 ;  /* 0x000000010d0de824 */ /* 0x000fe400078e0a08 */
[----:B------:R-:W-:Y:S01]  /*8fa0*/  IMAD.MOV.U32 R10, RZ, RZ, R18 ;  /* 0x000000ffff0a7224 */ /* 0x000fe200078e0012 */
[----:B------:R-:W-:Y:S01]  /*8fb0*/  ISETP.GE.AND P2, PT, R14, RZ, PT ;  /* 0x000000ff0e00720c */ /* 0x000fe20003f46270 */
[----:B------:R-:W-:Y:S01]  /*8fc0*/  @!P4 IMAD.IADD R6, R6, 0x1, -R8 ;  /* 0x000000010606c824 */ /* 0x000fe200078e0a08 */
[----:B------:R-:W-:Y:S01]  /*8fd0*/  ISETP.GT.U32.AND P6, PT, R8, R13, PT ;  /* 0x0000000d0800720c */ /* 0x000fe20003fc4070 */
[----:B------:R-:W-:Y:S01]  /*8fe0*/  IMAD.HI.U32 R7, R9, R10, RZ ;  /* 0x0000000a09077227 */ /* 0x000fe200078e00ff */
[C-C-:B------:R-:W-:Y:S01]  /*8ff0*/  LOP3.LUT R14, R0.reuse, 0x1b, R21.reuse, 0xfe, !PT ;  /* 0x0000001b000e7812 */ /* 0x140fe200078efe15 */
[----:B------:R0:W-:Y:S01]  /*9000*/  STL [R1+0x9c], R2 ;  /* 0x00009c0201007387 */ /* 0x0001e20000100800 */
[----:B------:R-:W-:-:S02]  /*9010*/  LOP3.LUT R17, R0, 0x1c, R21, 0xfe, !PT ;  /* 0x0000001c00117812 */ /* 0x000fc400078efe15 */
[----:B------:R-:W-:Y:S01]  /*9020*/  ISETP.GE.AND P4, PT, R15, RZ, PT ;  /* 0x000000ff0f00720c */ /* 0x000fe20003f86270 */
[----:B------:R-:W-:Y:S01]  /*9030*/  @!P0 IMAD.IADD R12, R12, 0x1, -R8 ;  /* 0x000000010c0c8824 */ /* 0x000fe200078e0a08 */
[----:B------:R-:W-:Y:S02]  /*9040*/  IABS R16, R14 ;  /* 0x0000000e00107213 */ /* 0x000fe40000000000 */
[----:B------:R-:W-:Y:S01]  /*9050*/  IABS R15, R17 ;  /* 0x00000011000f7213 */ /* 0x000fe20000000000 */
[----:B0-----:R-:W-:Y:S02]  /*9060*/  IMAD.MOV.U32 R2, RZ, RZ, R6 ;  /* 0x000000ffff027224 */ /* 0x001fe400078e0006 */
[----:B------:R-:W-:Y:S01]  /*9070*/  IMAD.MOV R6, RZ, RZ, -R7 ;  /* 0x000000ffff067224 */ /* 0x000fe200078e0a07 */
[----:B------:R-:W-:Y:S01]  /*9080*/  ISETP.GT.U32.AND P0, PT, R8, R12, PT ;  /* 0x0000000c0800720c */ /* 0x000fe20003f04070 */
[----:B------:R-:W-:-:S04]  /*9090*/  IMAD.HI.U32 R18, R9, R16, RZ ;  /* 0x0000001009127227 */ /* 0x000fc800078e00ff */
[C---:B------:R-:W-:Y:S02]  /*90a0*/  IMAD R10, R8.reuse, R6, R10 ;  /* 0x00000006080a7224 */ /* 0x040fe400078e020a */
[----:B------:R-:W-:Y:S02]  /*90b0*/  IMAD.MOV.U32 R6, RZ, RZ, R15 ;  /* 0x000000ffff067224 */ /* 0x000fe400078e000f */
[----:B------:R-:W-:Y:S01]  /*90c0*/  @!P6 IMAD.IADD R13, R13, 0x1, -R8 ;  /* 0x000000010d0de824 */ /* 0x000fe200078e0a08 */
[----:B------:R-:W-:Y:S01]  /*90d0*/  ISETP.GT.U32.AND P6, PT, R8, R10, PT ;  /* 0x0000000a0800720c */ /* 0x000fe20003fc4070 */
[----:B------:R-:W-:Y:S02]  /*90e0*/  IMAD.MOV R7, RZ, RZ, -R18 ;  /* 0x000000ffff077224 */ /* 0x000fe400078e0a12 */
[----:B------:R-:W-:-:S04]  /*90f0*/  IMAD.HI.U32 R15, R9, R6, RZ ;  /* 0x00000006090f7227 */ /* 0x000fc800078e00ff */
[----:B------:R-:W-:Y:S02]  /*9100*/  IMAD R7, R8, R7, R16 ;  /* 0x0000000708077224 */ /* 0x000fe400078e0210 */
[----:B------:R-:W-:Y:S01]  /*9110*/  IMAD.MOV R15, RZ, RZ, -R15 ;  /* 0x000000ffff0f7224 */ /* 0x000fe200078e0a0f */
[----:B------:R-:W-:Y:S01]  /*9120*/  LOP3.LUT R22, R0, 0x1d, R21, 0xfe, !PT ;  /* 0x0000001d00167812 */ /* 0x000fe200078efe15 */
[----:B------:R-:W-:Y:S01]  /*9130*/  @!P0 IMAD.IADD R12, R12, 0x1, -R8 ;  /* 0x000000010c0c8824 */ /* 0x000fe200078e0a08 */
[C---:B------:R-:W-:Y:S01]  /*9140*/  ISETP.GT.U32.AND P0, PT, R8.reuse, R7, PT ;  /* 0x000000070800720c */ /* 0x040fe20003f04070 */
[----:B------:R-:W-:Y:S02]  /*9150*/  IMAD R6, R8, R15, R6 ;  /* 0x0000000f08067224 */ /* 0x000fe400078e0206 */
[----:B------:R-:W-:Y:S02]  /*9160*/  IMAD.MOV.U32 R44, RZ, RZ, R13 ;  /* 0x000000ffff2c7224 */ /* 0x000fe400078e000d */
[----:B------:R-:W-:Y:S01]  /*9170*/  @!P3 IMAD.MOV R2, RZ, RZ, -R2 ;  /* 0x000000ffff02b224 */ /* 0x000fe200078e0a02 */
[----:B------:R-:W-:Y:S01]  /*9180*/  ISETP.GE.AND P3, PT, R14, RZ, PT ;  /* 0x000000ff0e00720c */ /* 0x000fe20003f66270 */
[----:B------:R-:W-:Y:S01]  /*9190*/  @!P5 IMAD.MOV R44, RZ, RZ, -R44 ;  /* 0x000000ffff2cd224 */ /* 0x000fe200078e0a2c */
[----:B------:R-:W-:Y:S01]  /*91a0*/  IABS R14, R22 ;  /* 0x00000016000e7213 */ /* 0x000fe20000000000 */
[----:B------:R-:W-:Y:S01]  /*91b0*/  @!P6 IMAD.IADD R10, R10, 0x1, -R8 ;  /* 0x000000010a0ae824 */ /* 0x000fe200078e0a08 */
[----:B------:R-:W-:-:S02]  /*91c0*/  ISETP.GT.U32.AND P5, PT, R8, R6, PT ;  /* 0x000000060800720c */ /* 0x000fc40003fa4070 */
[--C-:B------:R-:W-:Y:S01]  /*91d0*/  LOP3.LUT R20, R0, 0x1e, R21.reuse, 0xfe, !PT ;  /* 0x0000001e00147812 */ /* 0x100fe200078efe15 */
[----:B------:R-:W-:Y:S01]  /*91e0*/  IMAD.HI.U32 R15, R9, R14, RZ ;  /* 0x0000000e090f7227 */ /* 0x000fe200078e00ff */
[----:B------:R-:W-:Y:S02]  /*91f0*/  ISETP.GT.U32.AND P6, PT, R8, R10, PT ;  /* 0x0000000a0800720c */ /* 0x000fe40003fc4070 */
[----:B------:R-:W-:Y:S01]  /*9200*/  LOP3.LUT R23, R0, 0x1f, R21, 0xfe, !PT ;  /* 0x0000001f00177812 */ /* 0x000fe200078efe15 */
[----:B------:R-:W-:Y:S01]  /*9210*/  IMAD.MOV R13, RZ, RZ, -R15 ;  /* 0x000000ffff0d7224 */ /* 0x000fe200078e0a0f */
[----:B------:R-:W-:Y:S01]  /*9220*/  IABS R16, R20 ;  /* 0x0000001400107213 */ /* 0x000fe20000000000 */
[----:B------:R-:W-:Y:S01]  /*9230*/  @!P0 IMAD.IADD R7, R7, 0x1, -R8 ;  /* 0x0000000107078824 */ /* 0x000fe200078e0a08 */
[----:B------:R-:W-:Y:S01]  /*9240*/  IABS R19, R23 ;  /* 0x0000001700137213 */ /* 0x000fe20000000000 */
[----:B------:R-:W-:Y:S02]  /*9250*/  IMAD R13, R8, R13, R14 ;  /* 0x0000000d080d7224 */ /* 0x000fe400078e020e */
[----:B------:R-:W-:Y:S01]  /*9260*/  @!P5 IMAD.IADD R6, R6, 0x1, -R8 ;  /* 0x000000010606d824 */ /* 0x000fe200078e0a08 */
[----:B------:R-:W-:Y:S01]  /*9270*/  ISETP.GT.U32.AND P0, PT, R8, R7, PT ;  /* 0x000000070800720c */ /* 0x000fe20003f04070 */
[----:B------:R-:W-:-:S04]  /*9280*/  IMAD.HI.U32 R18, R9, R16, RZ ;  /* 0x0000001009127227 */ /* 0x000fc800078e00ff */
[----:B------:R-:W-:Y:S01]  /*9290*/  IMAD.MOV.U32 R15, RZ, RZ, R19 ;  /* 0x000000ffff0f7224 */ /* 0x000fe200078e0013 */
[----:B------:R-:W-:Y:S01]  /*92a0*/  ISETP.GT.U32.AND P5, PT, R8, R6, PT ;  /* 0x000000060800720c */ /* 0x000fe20003fa4070 */
[----:B------:R-:W-:Y:S01]  /*92b0*/  @!P6 IMAD.IADD R10, R10, 0x1, -R8 ;  /* 0x000000010a0ae824 */ /* 0x000fe200078e0a08 */
[----:B------:R-:W-:Y:S01]  /*92c0*/  ISETP.GT.U32.AND P6, PT, R8, R13, PT ;  /* 0x0000000d0800720c */ /* 0x000fe20003fc4070 */
[----:B------:R-:W-:Y:S02]  /*92d0*/  IMAD.MOV.U32 R43, RZ, RZ, R12 ;  /* 0x000000ffff2b7224 */ /* 0x000fe400078e000c */
[----:B------:R-:W-:Y:S02]  /*92e0*/  IMAD.MOV R18, RZ, RZ, -R18 ;  /* 0x000000ffff127224 */ /* 0x000fe400078e0a12 */
[----:B------:R-:W-:-:S04]  /*92f0*/  IMAD.HI.U32 R12, R9, R15, RZ ;  /* 0x0000000f090c7227 */ /* 0x000fc800078e00ff */
[C---:B------:R-:W-:Y:S02]  /*9300*/  IMAD R14, R8.reuse, R18, R16 ;  /* 0x00000012080e7224 */ /* 0x040fe400078e0210 */
[----:B------:R-:W-:Y:S02]  /*9310*/  IMAD.MOV R12, RZ, RZ, -R12 ;  /* 0x000000ffff0c7224 */ /* 0x000fe400078e0a0c */
[----:B------:R-:W-:Y:S01]  /*9320*/  @!P0 IMAD.IADD R7, R7, 0x1, -R8 ;  /* 0x0000000107078824 */ /* 0x000fe200078e0a08 */
[C---:B------:R-:W-:Y:S01]  /*9330*/  ISETP.GT.U32.AND P0, PT, R8.reuse, R14, PT ;  /* 0x0000000e0800720c */ /* 0x040fe20003f04070 */
[----:B------:R-:W-:Y:S01]  /*9340*/  IMAD R15, R8, R12, R15 ;  /* 0x0000000c080f7224 */ /* 0x000fe200078e020f */
[--C-:B------:R-:W-:Y:S01]  /*9350*/  LOP3.LUT R19, R0, 0x21, R21.reuse, 0xfe, !PT ;  /* 0x0000002100137812 */ /* 0x100fe200078efe15 */
[----:B------:R-:W-:Y:S02]  /*9360*/  IMAD.MOV.U32 R60, RZ, RZ, R10 ;  /* 0x000000ffff3c7224 */ /* 0x000fe400078e000a */
[--C-:B------:R-:W-:Y:S01]  /*9370*/  @!P5 IMAD.IADD R6, R6, 0x1, -R8.reuse ;  /* 0x000000010606d824 */ /* 0x100fe200078e0a08 */
[----:B------:R-:W-:Y:S01]  /*9380*/  ISETP.GT.U32.AND P5, PT, R8, R15, PT ;  /* 0x0000000f0800720c */ /* 0x000fe20003fa4070 */
[----:B------:R-:W-:Y:S01]  /*9390*/  @!P6 IMAD.IADD R13, R13, 0x1, -R8 ;  /* 0x000000010d0de824 */ /* 0x000fe200078e0a08 */
[----:B------:R-:W-:Y:S01]  /*93a0*/  LOP3.LUT R18, R0, 0x20, R21, 0xfe, !PT ;  /* 0x0000002000127812 */ /* 0x000fe200078efe15 */
[----:B------:R-:W-:Y:S01]  /*93b0*/  @!P4 IMAD.MOV R60, RZ, RZ, -R60 ;  /* 0x000000ffff3cc224 */ /* 0x000fe200078e0a3c */
[----:B------:R-:W-:-:S02]  /*93c0*/  IABS R25, R19 ;  /* 0x0000001300197213 */ /* 0x000fc40000000000 */
[----:B------:R-:W-:Y:S02]  /*93d0*/  ISETP.GT.U32.AND P4, PT, R8, R13, PT ;  /* 0x0000000d0800720c */ /* 0x000fe40003f84070 */
[----:B------:R-:W-:Y:S02]  /*93e0*/  IABS R16, R18 ;  /* 0x0000001200107213 */ /* 0x000fe40000000000 */
[----:B------:R-:W-:Y:S01]  /*93f0*/  LOP3.LUT R24, R0, 0x22, R21, 0xfe, !PT ;  /* 0x0000002200187812 */ /* 0x000fe200078efe15 */
[----:B------:R-:W-:Y:S01]  /*9400*/  @!P2 IMAD.MOV R43, RZ, RZ, -R43 ;  /* 0x000000ffff2ba224 */ /* 0x000fe200078e0a2b */
[----:B------:R-:W-:Y:S01]  /*9410*/  ISETP.GE.AND P2, PT, R17, RZ, PT ;  /* 0x000000ff1100720c */ /* 0x000fe20003f46270 */
[----:B------:R-:W-:Y:S01]  /*9420*/  IMAD.MOV.U32 R12, RZ, RZ, R25 ;  /* 0x000000ffff0c7224 */ /* 0x000fe200078e0019 */
[----:B------:R-:W-:Y:S01]  /*9430*/  IABS R17, R24 ;  /* 0x0000001800117213 */ /* 0x000fe20000000000 */
[----:B------:R-:W-:Y:S02]  /*9440*/  @!P0 IMAD.IADD R14, R14, 0x1, -R8 ;  /* 0x000000010e0e8824 */ /* 0x000fe400078e0a08 */
[----:B------:R-:W-:Y:S01]  /*9450*/  IMAD.HI.U32 R25, R9, R16, RZ ;  /* 0x0000001009197227 */ /* 0x000fe200078e00ff */
[----:B------:R-:W-:-:S03]  /*9460*/  ISETP.GE.AND P6, PT, R22, RZ, PT ;  /* 0x000000ff1600720c */ /* 0x000fc60003fc6270 */
[----:B------:R-:W-:Y:S01]  /*9470*/  IMAD.HI.U32 R26, R9, R12, RZ ;  /* 0x0000000c091a7227 */ /* 0x000fe200078e00ff */
[----:B------:R-:W-:-:S03]  /*9480*/  ISETP.GE.AND P0, PT, R20, RZ, PT ;  /* 0x000000ff1400720c */ /* 0x000fc60003f06270 */
[----:B------:R-:W-:Y:S02]  /*9490*/  IMAD.MOV.U32 R75, RZ, RZ, R7 ;  /* 0x000000ffff4b7224 */ /* 0x000fe400078e0007 */
[----:B------:R-:W-:Y:S01]  /*94a0*/  @!P5 IMAD.IADD R15, R15, 0x1, -R8 ;  /* 0x000000010f0fd824 */ /* 0x000fe200078e0a08 */
[----:B------:R-:W-:Y:S01]  /*94b0*/  ISETP.GT.U32.AND P5, PT, R8, R14, PT ;  /* 0x0000000e0800720c */ /* 0x000fe20003fa4070 */
[----:B------:R-:W-:Y:S02]  /*94c0*/  IMAD.MOV R10, RZ, RZ, -R25 ;  /* 0x000000ffff0a7224 */ /* 0x000fe400078e0a19 */
[----:B------:R-:W-:Y:S01]  /*94d0*/  IMAD.HI.U32 R22, R9, R17, RZ ;  /* 0x0000001109167227 */ /* 0x000fe200078e00ff */
[----:B------:R0:W-:Y:S03]  /*94e0*/  STL [R1+0xa0], R2 ;  /* 0x0000a00201007387 */ /* 0x0001e60000100800 */
[----:B------:R-:W-:-:S02]  /*94f0*/  IMAD.MOV R20, RZ, RZ, -R26 ;  /* 0x000000ffff147224 */ /* 0x000fc400078e0a1a */
[----:B------:R-:W-:Y:S01]  /*9500*/  @!P3 IMAD.MOV R75, RZ, RZ, -R75 ;  /* 0x000000ffff4bb224 */ /* 0x000fe200078e0a4b */
[C---:B------:R-:W-:Y:S01]  /*9510*/  ISETP.GT.U32.AND P3, PT, R8.reuse, R15, PT ;  /* 0x0000000f0800720c */ /* 0x040fe20003f64070 */
[----:B------:R-:W-:Y:S02]  /*9520*/  @!P4 IMAD.IADD R13, R13, 0x1, -R8 ;  /* 0x000000010d0dc824 */ /* 0x000fe400078e0a08 */
[C---:B------:R-:W-:Y:S02]  /*9530*/  IMAD R16, R8.reuse, R10, R16 ;  /* 0x0000000a08107224 */ /* 0x040fe400078e0210 */
[----:B------:R-:W-:Y:S02]  /*9540*/  IMAD.MOV R10, RZ, RZ, -R22 ;  /* 0x000000ffff0a7224 */ /* 0x000fe400078e0a16 */
[----:B------:R-:W-:Y:S02]  /*9550*/  IMAD.MOV.U32 R90, RZ, RZ, R6 ;  /* 0x000000ffff5a7224 */ /* 0x000fe400078e0006 */
[----:B------:R-:W-:-:S02]  /*9560*/  IMAD R12, R8, R20, R12 ;  /* 0x00000014080c7224 */ /* 0x000fc400078e020c */
[----:B0-----:R-:W-:Y:S02]  /*9570*/  IMAD.MOV.U32 R2, RZ, RZ, R13 ;  /* 0x000000ffff027224 */ /* 0x001fe400078e000d */
[----:B------:R-:W-:Y:S01]  /*9580*/  @!P2 IMAD.MOV R90, RZ, RZ, -R90 ;  /* 0x000000ffff5aa224 */ /* 0x000fe200078e0a5a */
[C---:B------:R-:W-:Y:S01]  /*9590*/  ISETP.GT.U32.AND P2, PT, R8.reuse, R16, PT ;  /* 0x000000100800720c */ /* 0x040fe20003f44070 */
[----:B------:R-:W-:Y:S01]  /*95a0*/  IMAD R10, R8, R10, R17 ;  /* 0x0000000a080a7224 */ /* 0x000fe200078e0211 */
[----:B------:R-:W-:Y:S01]  /*95b0*/  LOP3.LUT R17, R0, 0x23, R21, 0xfe, !PT ;  /* 0x0000002300117812 */ /* 0x000fe200078efe15 */
[----:B------:R-:W-:Y:S01]  /*95c0*/  @!P6 IMAD.MOV R2, RZ, RZ, -R2 ;  /* 0x000000ffff02e224 */ /* 0x000fe200078e0a02 */
[----:B------:R-:W-:Y:S01]  /*95d0*/  ISETP.GT.U32.AND P6, PT, R8, R12, PT ;  /* 0x0000000c0800720c */ /* 0x000fe20003fc4070 */
[----:B------:R-:W-:Y:S01]  /*95e0*/  STL [R1+0x9ec], R60 ;  /* 0x0009ec3c01007387 */ /* 0x000fe20000100800 */
[----:B------:R-:W-:Y:S01]  /*95f0*/  @!P5 IMAD.IADD R14, R14, 0x1, -R8 ;  /* 0x000000010e0ed824 */ /* 0x000fe200078e0a08 */
[----:B------:R-:W-:-:S02]  /*9600*/  IABS R7, R17 ;  /* 0x0000001100077213 */ /* 0x000fc40000000000 */
[----:B------:R-:W-:Y:S01]  /*9610*/  STL [R1+0x9f4], R75 ;  /* 0x0009f44b01007387 */ /* 0x000fe20000100800 */
[----:B------:R-:W-:Y:S01]  /*9620*/  ISETP.GT.U32.AND P5, PT, R8, R10, PT ;  /* 0x0000000a0800720c */ /* 0x000fe20003fa4070 */
[----:B------:R-:W-:Y:S02]  /*9630*/  @!P3 IMAD.IADD R15, R15, 0x1, -R8 ;  /* 0x000000010f0fb824 */ /* 0x000fe400078e0a08 */
[----:B------:R-:W-:Y:S01]  /*9640*/  STL [R1+0x9f8], R90 ;  /* 0x0009f85a01007387 */ /* 0x000fe20000100800 */
[----:B------:R-:W-:-:S03]  /*9650*/  ISETP.GE.AND P4, PT, R23, RZ, PT ;  /* 0x000000ff1700720c */ /* 0x000fc60003f86270 */
[----:B------:R0:W-:Y:S01]  /*9660*/  STL [R1+0x90], R2 ;  /* 0x0000900201007387 */ /* 0x0001e20000100800 */
[----:B------:R-:W-:Y:S01]  /*9670*/  ISETP.GE.AND P3, PT, R18, RZ, PT ;  /* 0x000000ff1200720c */ /* 0x000fe20003f66270 */
[----:B------:R-:W-:-:S04]  /*9680*/  IMAD.HI.U32 R18, R9, R7, RZ ;  /* 0x0000000709127227 */ /* 0x000fc800078e00ff */
[----:B0-----:R-:W-:Y:S02]  /*9690*/  IMAD.MOV.U32 R2, RZ, RZ, R14 ;  /* 0x000000ffff027224 */ /* 0x001fe400078e000e */
[----:B------:R-:W-:Y:S02]  /*96a0*/  @!P2 IMAD.IADD R16, R16, 0x1, -R8 ;  /* 0x000000011010a824 */ /* 0x000fe400078e0a08 */
[----:B------:R-:W-:Y:S02]  /*96b0*/  @!P0 IMAD.MOV R2, RZ, RZ, -R2 ;  /* 0x000000ffff028224 */ /* 0x000fe400078e0a02 */
[----:B------:R-:W-:Y:S01]  /*96c0*/  IMAD.MOV R14, RZ, RZ, -R18 ;  /* 0x000000ffff0e7224 */ /* 0x000fe200078e0a12 */
[----:B------:R-:W-:Y:S01]  /*96d0*/  LOP3.LUT R13, R0, 0x24, R21, 0xfe, !PT ;  /* 0x00000024000d7812 */ /* 0x000fe200078efe15 */
[--C-:B------:R-:W-:Y:S01]  /*96e0*/  @!P6 IMAD.IADD R12, R12, 0x1, -R8.reuse ;  /* 0x000000010c0ce824 */ /* 0x100fe200078e0a08 */
[----:B------:R0:W-:Y:S01]  /*96f0*/  STL [R1+0x88], R2 ;  /* 0x0000880201007387 */ /* 0x0001e20000100800 */
[C---:B------:R-:W-:Y:S01]  /*9700*/  IMAD R7, R8.reuse, R14, R7 ;  /* 0x0000000e08077224 */ /* 0x040fe200078e0207 */
[----:B------:R-:W-:Y:S01]  /*9710*/  ISETP.GT.U32.AND P6, PT, R8, R16, PT ;  /* 0x000000100800720c */ /* 0x000fe20003fc4070 */
[----:B------:R-:W-:Y:S01]  /*9720*/  @!P5 IMAD.IADD R10, R10, 0x1, -R8 ;  /* 0x000000010a0ad824 */ /* 0x000fe200078e0a08 */
[----:B------:R-:W-:-:S02]  /*9730*/  IABS R6, R13 ;  /* 0x0000000d00067213 */ /* 0x000fc40000000000 */
[C---:B------:R-:W-:Y:S01]  /*9740*/  ISETP.GT.U32.AND P0, PT, R8.reuse, R12, PT ;  /* 0x0000000c0800720c */ /* 0x040fe20003f04070 */
[----:B0-----:R-:W-:Y:S01]  /*9750*/  IMAD.MOV.U32 R2, RZ, RZ, R15 ;  /* 0x000000ffff027224 */ /* 0x001fe200078e000f */
[----:B------:R-:W-:-:S03]  /*9760*/  ISETP.GT.U32.AND P5, PT, R8, R10, PT ;  /* 0x0000000a0800720c */ /* 0x000fc60003fa4070 */
[----:B------:R-:W-:Y:S01]  /*9770*/  @!P4 IMAD.MOV R2, RZ, RZ, -R2 ;  /* 0x000000ffff02c224 */ /* 0x000fe200078e0a02 */
[----:B------:R-:W-:Y:S01]  /*9780*/  ISETP.GT.U32.AND P4, PT, R8, R7, PT ;  /* 0x000000070800720c */ /* 0x000fe20003f84070 */
[----:B------:R-:W-:-:S04]  /*9790*/  IMAD.HI.U32 R18, R9, R6, RZ ;  /* 0x0000000609127227 */ /* 0x000fc800078e00ff */
[----:B------:R-:W-:Y:S02]  /*97a0*/  IMAD.MOV R15, RZ, RZ, -R18 ;  /* 0x000000ffff0f7224 */ /* 0x000fe400078e0a12 */
[----:B------:R-:W-:Y:S02]  /*97b0*/  @!P6 IMAD.IADD R16, R16, 0x1, -R8 ;  /* 0x000000011010e824 */ /* 0x000fe400078e0a08 */
[----:B------:R-:W-:Y:S01]  /*97c0*/  IMAD R6, R8, R15, R6 ;  /* 0x0000000f08067224 */ /* 0x000fe200078e0206 */
[----:B------:R-:W-:Y:S01]  /*97d0*/  ISETP.GE.AND P2, PT, R19, RZ, PT ;  /* 0x000000ff1300720c */ /* 0x000fe20003f46270 */
[--C-:B------:R-:W-:Y:S01]  /*97e0*/  @!P0 IMAD.IADD R12, R12, 0x1, -R8.reuse ;  /* 0x000000010c0c8824 */ /* 0x100fe200078e0a08 */
[----:B------:R-:W-:Y:S01]  /*97f0*/  ISETP.GE.AND P0, PT, R17, RZ, PT ;  /* 0x000000ff1100720c */ /* 0x000fe20003f06270 */
[----:B------:R-:W-:Y:S01]  /*9800*/  @!P4 IMAD.IADD R7, R7, 0x1, -R8 ;  /* 0x000000010707c824 */ /* 0x000fe200078e0a08 */
[C-C-:B------:R-:W-:Y:S01]  /*9810*/  LOP3.LUT R19, R0.reuse, 0x25, R21.reuse, 0xfe, !PT ;  /* 0x0000002500137812 */ /* 0x140fe200078efe15 */
[----:B------:R-:W-:Y:S01]  /*9820*/  IMAD.MOV.U32 R38, RZ, RZ, R16 ;  /* 0x000000ffff267224 */ /* 0x000fe200078e0010 */
[--C-:B------:R-:W-:Y:S01]  /*9830*/  LOP3.LUT R17, R0, 0x26, R21.reuse, 0xfe, !PT ;  /* 0x0000002600117812 */ /* 0x100fe200078efe15 */
[----:B------:R-:W-:Y:S01]  /*9840*/  @!P5 IMAD.IADD R10, R10, 0x1, -R8 ;  /* 0x000000010a0ad824 */ /* 0x000fe200078e0a08 */
[----:B------:R-:W-:-:S02]  /*9850*/  LOP3.LUT R18, R0, 0x27, R21, 0xfe, !PT ;  /* 0x0000002700127812 */ /* 0x000fc400078efe15 */
[C---:B------:R-:W-:Y:S01]  /*9860*/  ISETP.GT.U32.AND P5, PT, R8.reuse, R6, PT ;  /* 0x000000060800720c */ /* 0x040fe20003fa4070 */
[----:B------:R-:W-:Y:S01]  /*9870*/  @!P3 IMAD.MOV R38, RZ, RZ, -R38 ;  /* 0x000000ffff26b224 */ /* 0x000fe200078e0a26 */
[----:B------:R-:W-:Y:S02]  /*9880*/  IABS R14, R19 ;  /* 0x00000013000e7213 */ /* 0x000fe40000000000 */
[----:B------:R-:W-:Y:S02]  /*9890*/  IABS R15, R17 ;  /* 0x00000011000f7213 */ /* 0x000fe40000000000 */
[----:B------:R-:W-:Y:S02]  /*98a0*/  IABS R22, R18 ;  /* 0x0000001200167213 */ /* 0x000fe40000000000 */
[----:B------:R-:W-:Y:S01]  /*98b0*/  ISETP.GT.U32.AND P3, PT, R8, R7, PT ;  /* 0x000000070800720c */ /* 0x000fe20003f64070 */
[----:B------:R-:W-:Y:S01]  /*98c0*/  IMAD.HI.U32 R20, R9, R14, RZ ;  /* 0x0000000e09147227 */ /* 0x000fe200078e00ff */
[----:B------:R-:W-:-:S03]  /*98d0*/  ISETP.GE.AND P4, PT, R13, RZ, PT ;  /* 0x000000ff0d00720c */ /* 0x000fc60003f86270 */
[----:B------:R-:W-:Y:S02]  /*98e0*/  IMAD.MOV.U32 R13, RZ, RZ, R15 ;  /* 0x000000ffff0d7224 */ /* 0x000fe400078e000f */
[----:B------:R-:W-:Y:S02]  /*98f0*/  IMAD.MOV.U32 R15, RZ, RZ, R22 ;  /* 0x000000ffff0f7224 */ /* 0x000fe400078e0016 */
[----:B------:R-:W-:Y:S02]  /*9900*/  IMAD.MOV R20, RZ, RZ, -R20 ;  /* 0x000000ffff147224 */ /* 0x000fe400078e0a14 */
[----:B------:R-:W-:-:S04]  /*9910*/  IMAD.HI.U32 R16, R9, R13, RZ ;  /* 0x0000000d09107227 */ /* 0x000fc800078e00ff */
[----:B------:R-:W-:-:S04]  /*9920*/  IMAD.HI.U32 R22, R9, R15, RZ ;  /* 0x0000000f09167227 */ /* 0x000fc800078e00ff */
[----:B------:R-:W-:Y:S02]  /*9930*/  @!P5 IMAD.IADD R6, R6, 0x1, -R8 ;  /* 0x000000010606d824 */ /* 0x000fe400078e0a08 */
[----:B------:R-:W-:Y:S02]  /*9940*/  IMAD.MOV.U32 R37, RZ, RZ, R12 ;  /* 0x000000ffff257224 */ /* 0x000fe400078e000c */
[C---:B------:R-:W-:Y:S02]  /*9950*/  IMAD R14, R8.reuse, R20, R14 ;  /* 0x00000014080e7224 */ /* 0x040fe400078e020e */
[----:B------:R-:W-:Y:S02]  /*9960*/  IMAD.MOV R12, RZ, RZ, -R16 ;  /* 0x000000ffff0c7224 */ /* 0x000fe400078e0a10 */
[----:B------:R-:W-:Y:S02]  /*9970*/  IMAD.MOV R16, RZ, RZ, -R22 ;  /* 0x000000ffff107224 */ /* 0x000fe400078e0a16 */
[----:B------:R-:W-:Y:S01]  /*9980*/  @!P3 IMAD.IADD R7, R7, 0x1, -R8 ;  /* 0x000000010707b824 */ /* 0x000fe200078e0a08 */
[C---:B------:R-:W-:Y:S01]  /*9990*/  ISETP.GT.U32.AND P5, PT, R8.reuse, R6, PT ;  /* 0x000000060800720c */ /* 0x040fe20003fa4070 */
[----:B------:R-:W-:Y:S01]  /*99a0*/  @!P2 IMAD.MOV R37, RZ, RZ, -R37 ;  /* 0x000000ffff25a224 */ /* 0x000fe200078e0a25 */
[C---:B------:R-:W-:Y:S01]  /*99b0*/  ISETP.GT.U32.AND P2, PT, R8.reuse, R14, PT ;  /* 0x0000000e0800720c */ /* 0x040fe20003f44070 */
[----:B------:R-:W-:-:S02]  /*99c0*/  IMAD R13, R8, R12, R13 ;  /* 0x0000000c080d7224 */ /* 0x000fc400078e020d */
[----:B------:R-:W-:Y:S02]  /*99d0*/  IMAD R12, R8, R16, R15 ;  /* 0x00000010080c7224 */ /* 0x000fe400078e020f */
[----:B------:R-:W-:-:S04]  /*99e0*/  IMAD.MOV.U32 R71, RZ, RZ, R7 ;  /* 0x000000ffff477224 */ /* 0x000fc800078e0007 */
[----:B------:R-:W-:Y:S01]  /*99f0*/  @!P0 IMAD.MOV R71, RZ, RZ, -R71 ;  /* 0x000000ffff478224 */ /* 0x000fe200078e0a47 */
[----:B------:R-:W-:Y:S02]  /*9a00*/  ISETP.GT.U32.AND P0, PT, R8, R12, PT ;  /* 0x0000000c0800720c */ /* 0x000fe40003f04070 */
[----:B------:R-:W-:Y:S01]  /*9a10*/  LOP3.LUT R20, R0, 0x28, R21, 0xfe, !PT ;  /* 0x0000002800147812 */ /* 0x000fe200078efe15 */
[----:B------:R-:W-:Y:S01]  /*9a20*/  @!P5 IMAD.IADD R6, R6, 0x1, -R8 ;  /* 0x000000010606d824 */ /* 0x000fe200078e0a08 */
[----:B------:R-:W-:Y:S01]  /*9a30*/  ISETP.GT.U32.AND P5, PT, R8, R13, PT ;  /* 0x0000000d0800720c */ /* 0x000fe20003fa4070 */
[----:B------:R-:W-:Y:S01]  /*9a40*/  IMAD.MOV.U32 R52, RZ, RZ, R10 ;  /* 0x000000ffff347224 */ /* 0x000fe200078e000a */
[----:B------:R-:W-:Y:S01]  /*9a50*/  IABS R10, R20 ;  /* 0x00000014000a7213 */ /* 0x000fe20000000000 */
[----:B------:R-:W-:-:S04]  /*9a60*/  @!P2 IMAD.IADD R14, R14, 0x1, -R8 ;  /* 0x000000010e0ea824 */ /* 0x000fc800078e0a08 */
[----:B------:R-:W-:Y:S01]  /*9a70*/  IMAD.HI.U32 R16, R9, R10, RZ ;  /* 0x0000000a09107227 */ /* 0x000fe200078e00ff */
[----:B------:R-:W-:-:S03]  /*9a80*/  ISETP.GT.U32.AND P2, PT, R8, R14, PT ;  /* 0x0000000e0800720c */ /* 0x000fc60003f44070 */
[----:B------:R-:W-:Y:S02]  /*9a90*/  @!P0 IMAD.IADD R12, R12, 0x1, -R8 ;  /* 0x000000010c0c8824 */ /* 0x000fe400078e0a08 */
[----:B------:R-:W-:Y:S02]  /*9aa0*/  IMAD.MOV.U32 R88, RZ, RZ, R6 ;  /* 0x000000ffff587224 */ /* 0x000fe400078e0006 */
[----:B------:R-:W-:Y:S01]  /*9ab0*/  IMAD.MOV R6, RZ, RZ, -R16 ;  /* 0x000000ffff067224 */ /* 0x000fe200078e0a10 */
[----:B------:R-:W-:Y:S02]  /*9ac0*/  LOP3.LUT R16, R0, 0x2a, R21, 0xfe, !PT ;  /* 0x0000002a00107812 */ /* 0x000fe400078efe15 */
[C---:B------:R-:W-:Y:S01]  /*9ad0*/  ISETP.GT.U32.AND P0, PT, R8.reuse, R12, PT ;  /* 0x0000000c0800720c */ /* 0x040fe20003f04070 */
[----:B------:R-:W-:Y:S02]  /*9ae0*/  @!P5 IMAD.IADD R13, R13, 0x1, -R8 ;  /* 0x000000010d0dd824 */ /* 0x000fe400078e0a08 */
[C---:B------:R-:W-:Y:S01]  /*9af0*/  IMAD R10, R8.reuse, R6, R10 ;  /* 0x00000006080a7224 */ /* 0x040fe200078e020a */
[----:B------:R-:W-:Y:S01]  /*9b00*/  IABS R6, R16 ;  /* 0x0000001000067213 */ /* 0x000fe20000000000 */
[----:B------:R-:W-:Y:S01]  /*9b10*/  @!P4 IMAD.MOV R88, RZ, RZ, -R88 ;  /* 0x000000ffff58c224 */ /* 0x000fe200078e0a58 */
[----:B------:R-:W-:Y:S01]  /*9b20*/  ISETP.GT.U32.AND P5, PT, R8, R13, PT ;  /* 0x0000000d0800720c */ /* 0x000fe20003fa4070 */
[----:B------:R-:W-:Y:S01]  /*9b30*/  @!P2 IMAD.IADD R14, R14, 0x1, -R8 ;  /* 0x000000010e0ea824 */ /* 0x000fe200078e0a08 */
[----:B------:R-:W-:Y:S01]  /*9b40*/  ISETP.GE.AND P4, PT, R18, RZ, PT ;  /* 0x000000ff1200720c */ /* 0x000fe20003f86270 */
[----:B------:R-:W-:Y:S01]  /*9b50*/  IMAD.HI.U32 R18, R9, R6, RZ ;  /* 0x0000000609127227 */ /* 0x000fe200078e00ff */
[----:B------:R-:W-:-:S02]  /*9b60*/  ISETP.GT.U32.AND P2, PT, R8, R10, PT ;  /* 0x0000000a0800720c */ /* 0x000fc40003f44070 */
[--C-:B------:R-:W-:Y:S01]  /*9b70*/  LOP3.LUT R15, R0, 0x29, R21.reuse, 0xfe, !PT ;  /* 0x00000029000f7812 */ /* 0x100fe200078efe15 */
[----:B------:R-:W-:Y:S02]  /*9b80*/  IMAD.MOV R18, RZ, RZ, -R18 ;  /* 0x000000ffff127224 */ /* 0x000fe400078e0a12 */
[----:B------:R-:W-:Y:S01]  /*9b90*/  @!P0 IMAD.IADD R12, R12, 0x1, -R8 ;  /* 0x000000010c0c8824 */ /* 0x000fe200078e0a08 */
[----:B------:R-:W-:Y:S01]  /*9ba0*/  IABS R7, R15 ;  /* 0x0000000f00077213 */ /* 0x000fe20000000000 */
[----:B------:R-:W-:Y:S01]  /*9bb0*/  IMAD.MOV.U32 R3, RZ, RZ, R14 ;  /* 0x000000ffff037224 */ /* 0x000fe200078e000e */
[----:B------:R-:W-:Y:S01]  /*9bc0*/  ISETP.GE.AND P3, PT, R17, RZ, PT ;  /* 0x000000ff1100720c */ /* 0x000fe20003f66270 */
[----:B------:R-:W-:Y:S01]  /*9bd0*/  IMAD R6, R8, R18, R6 ;  /* 0x0000001208067224 */ /* 0x000fe200078e0206 */
[----:B------:R-:W-:Y:S01]  /*9be0*/  LOP3.LUT R14, R0, 0x2b, R21, 0xfe, !PT ;  /* 0x0000002b000e7812 */ /* 0x000fe200078efe15 */
[----:B------:R-:W-:Y:S01]  /*9bf0*/  IMAD.MOV.U32 R4, RZ, RZ, R12 ;  /* 0x000000ffff047224 */ /* 0x000fe200078e000c */
[----:B------:R-:W-:Y:S01]  /*9c00*/  ISETP.GE.AND P6, PT, R24, RZ, PT ;  /* 0x000000ff1800720c */ /* 0x000fe20003fc6270 */
[----:B------:R-:W-:-:S04]  /*9c10*/  IMAD.HI.U32 R17, R9, R7, RZ ;  /* 0x0000000709117227 */ /* 0x000fc800078e00ff */
[----:B------:R-:W-:Y:S01]  /*9c20*/  @!P5 IMAD.IADD R13, R13, 0x1, -R8 ;  /* 0x000000010d0dd824 */ /* 0x000fe200078e0a08 */
[----:B------:R-:W-:Y:S01]  /*9c30*/  ISETP.GE.AND P5, PT, R15, RZ, PT ;  /* 0x000000ff0f00720c */ /* 0x000fe20003fa6270 */
[----:B------:R-:W-:Y:S01]  /*9c40*/  @!P4 IMAD.MOV R4, RZ, RZ, -R4 ;  /* 0x000000ffff04c224 */ /* 0x000fe200078e0a04 */
[----:B------:R-:W-:Y:S01]  /*9c50*/  IABS R15, R14 ;  /* 0x0000000e000f7213 */ /* 0x000fe20000000000 */
[----:B------:R-:W-:Y:S01]  /*9c60*/  @!P2 IMAD.IADD R10, R10, 0x1, -R8 ;  /* 0x000000010a0aa824 */ /* 0x000fe200078e0a08 */
[C---:B------:R-:W-:Y:S01]  /*9c70*/  ISETP.GT.U32.AND P4, PT, R8.reuse, R6, PT ;  /* 0x000000060800720c */ /* 0x040fe20003f84070 */
[----:B------:R-:W-:Y:S01]  /*9c80*/  IMAD.MOV R17, RZ, RZ, -R17 ;  /* 0x000000ffff117224 */ /* 0x000fe200078e0a11 */
[----:B------:R0:W-:Y:S02]  /*9c90*/  STL [R1+0x8c], R2 ;  /* 0x00008c0201007387 */ /* 0x0001e40000100800 */
[C---:B------:R-:W-:Y:S01]  /*9ca0*/  ISETP.GT.U32.AND P2, PT, R8.reuse, R10, PT ;  /* 0x0000000a0800720c */ /* 0x040fe20003f44070 */
[----:B------:R-:W-:-:S02]  /*9cb0*/  IMAD R7, R8, R17, R7 ;  /* 0x0000001108077224 */ /* 0x000fc400078e0207 */
[----:B0-----:R-:W-:Y:S02]  /*9cc0*/  IMAD.MOV.U32 R2, RZ, RZ, R13 ;  /* 0x000000ffff027224 */ /* 0x001fe400078e000d */
[----:B------:R-:W-:Y:S01]  /*9cd0*/  IMAD.MOV.U32 R13, RZ, RZ, R15 ;  /* 0x000000ffff0d7224 */ /* 0x000fe200078e000f */
[----:B------:R-:W-:Y:S01]  /*9ce0*/  ISETP.GT.U32.AND P0, PT, R8, R7, PT ;  /* 0x000000070800720c */ /* 0x000fe20003f04070 */
[----:B------:R-:W-:Y:S01]  /*9cf0*/  @!P6 IMAD.MOV R52, RZ, RZ, -R52 ;  /* 0x000000ffff34e224 */ /* 0x000fe200078e0a34 */
[----:B------:R-:W-:Y:S01]  /*9d00*/  LOP3.LUT R15, R0, 0x2c, R21, 0xfe, !PT ;  /* 0x0000002c000f7812 */ /* 0x000fe200078efe15 */
[----:B------:R-:W-:Y:S01]  /*9d10*/  IMAD.HI.U32 R12, R9, R13, RZ ;  /* 0x0000000d090c7227 */ /* 0x000fe200078e00ff */
[----:B------:R-:W-:-:S03]  /*9d20*/  ISETP.GE.AND P6, PT, R19, RZ, PT ;  /* 0x000000ff1300720c */ /* 0x000fc60003fc6270 */
[----:B------:R-:W-:Y:S01]  /*9d30*/  @!P3 IMAD.MOV R2, RZ, RZ, -R2 ;  /* 0x000000ffff02b224 */ /* 0x000fe200078e0a02 */
[----:B------:R-:W-:Y:S01]  /*9d40*/  ISETP.GE.AND P3, PT, R16, RZ, PT ;  /* 0x000000ff1000720c */ /* 0x000fe20003f66270 */
[----:B------:R-:W-:Y:S01]  /*9d50*/  IMAD.MOV R16, RZ, RZ, -R12 ;  /* 0x000000ffff107224 */ /* 0x000fe200078e0a0c */
[----:B------:R-:W-:Y:S01]  /*9d60*/  IABS R12, R15 ;  /* 0x0000000f000c7213 */ /* 0x000fe20000000000 */
[--C-:B------:R-:W-:Y:S02]  /*9d70*/  @!P4 IMAD.IADD R6, R6, 0x1, -R8.reuse ;  /* 0x000000010606c824 */ /* 0x100fe400078e0a08 */
[----:B------:R-:W-:Y:S02]  /*9d80*/  @!P2 IMAD.IADD R10, R10, 0x1, -R8 ;  /* 0x000000010a0aa824 */ /* 0x000fe400078e0a08 */
[C---:B------:R-:W-:Y:S01]  /*9d90*/  IMAD R13, R8.reuse, R16, R13 ;  /* 0x00000010080d7224 */ /* 0x040fe200078e020d */
[----:B------:R-:W-:Y:S01]  /*9da0*/  ISETP.GT.U32.AND P4, PT, R8, R6, PT ;  /* 0x000000060800720c */ /* 0x000fe20003f84070 */
[----:B------:R-:W-:Y:S01]  /*9db0*/  IMAD.HI.U32 R16, R9, R12, RZ ;  /* 0x0000000c09107227 */ /* 0x000fe200078e00ff */
[----:B------:R-:W-:-:S03]  /*9dc0*/  LOP3.LUT R54, R0, 0x2d, R21, 0xfe, !PT ;  /* 0x0000002d00367812 */ /* 0x000fc600078efe15 */
[----:B------:R-:W-:Y:S02]  /*9dd0*/  IMAD.MOV.U32 R36, RZ, RZ, R10 ;  /* 0x000000ffff247224 */ /* 0x000fe400078e000a */
[----:B------:R-:W-:Y:S02]  /*9de0*/  @!P0 IMAD.IADD R7, R7, 0x1, -R8 ;  /* 0x0000000107078824 */ /* 0x000fe400078e0a08 */
[----:B------:R-:W-:Y:S02]  /*9df0*/  IMAD.MOV R10, RZ, RZ, -R16 ;  /* 0x000000ffff0a7224 */ /* 0x000fe400078e0a10 */
[----:B------:R-:W-:Y:S01]  /*9e00*/  @!P6 IMAD.MOV R3, RZ, RZ, -R3 ;  /* 0x000000ffff03e224 */ /* 0x000fe200078e0a03 */
[----:B------:R-:W-:Y:S01]  /*9e10*/  ISETP.GE.AND P6, PT, R20, RZ, PT ;  /* 0x000000ff1400720c */ /* 0x000fe20003fc6270 */
[C---:B------:R-:W-:Y:S01]  /*9e20*/  IMAD R12, R8.reuse, R10, R12 ;  /* 0x0000000a080c7224 */ /* 0x040fe200078e020c */
[----:B------:R-:W-:Y:S02]  /*9e30*/  ISETP.GT.U32.AND P0, PT, R8, R7, PT ;  /* 0x000000070800720c */ /* 0x000fe40003f04070 */
[----:B------:R-:W-:Y:S01]  /*9e40*/  IABS R19, R54 ;  /* 0x0000003600137213 */ /* 0x000fe20000000000 */
[----:B------:R-:W-:Y:S01]  /*9e50*/  @!P4 IMAD.IADD R6, R6, 0x1, -R8 ;  /* 0x000000010606c824 */ /* 0x000fe200078e0a08 */
[----:B------:R-:W-:-:S02]  /*9e60*/  ISETP.GT.U32.AND P4, PT, R8, R12, PT ;  /* 0x0000000c0800720c */ /* 0x000fc40003f84070 */
[--C-:B------:R-:W-:Y:S01]  /*9e70*/  LOP3.LUT R17, R0, 0x30, R21.reuse, 0xfe, !PT ;  /* 0x0000003000117812 */ /* 0x100fe200078efe15 */
[----:B------:R-:W-:Y:S01]  /*9e80*/  IMAD.HI.U32 R18, R9, R19, RZ ;  /* 0x0000001309127227 */ /* 0x000fe200078e00ff */
[----:B------:R-:W-:Y:S02]  /*9e90*/  ISETP.GE.AND P2, PT, R14, RZ, PT ;  /* 0x000000ff0e00720c */ /* 0x000fe40003f46270 */
[----:B------:R-:W-:Y:S01]  /*9ea0*/  IABS R14, R17 ;  /* 0x00000011000e7213 */ /* 0x000fe20000000000 */
[----:B------:R-:W-:Y:S02]  /*9eb0*/  IMAD.MOV R16, RZ, RZ, -R18 ;  /* 0x000000ffff107224 */ /* 0x000fe400078e0a12 */
[----:B------:R-:W-:Y:S01]  /*9ec0*/  @!P6 IMAD.MOV R36, RZ, RZ, -R36 ;  /* 0x000000ffff24e224 */ /* 0x000fe200078e0a24 */
[----:B------:R-:W-:Y:S01]  /*9ed0*/  ISETP.GT.U32.AND P6, PT, R8, R13, PT ;  /* 0x0000000d0800720c */ /* 0x000fe20003fc4070 */
[----:B------:R-:W-:Y:S01]  /*9ee0*/  @!P0 IMAD.IADD R7, R7, 0x1, -R8 ;  /* 0x0000000107078824 */ /* 0x000fe200078e0a08 */
[----:B------:R-:W-:Y:S01]  /*9ef0*/  LOP3.LUT R53, R0, 0x2e, R21, 0xfe, !PT ;  /* 0x0000002e00357812 */ /* 0x000fe200078efe15 */
[----:B------:R-:W-:Y:S01]  /*9f00*/  IMAD R19, R8, R16, R19 ;  /* 0x0000001008137224 */ /* 0x000fe200078e0213 */
[----:B------:R-:W-:Y:S01]  /*9f10*/  LOP3.LUT R16, R0, 0x31, R21, 0xfe, !PT ;  /* 0x0000003100107812 */ /* 0x000fe200078efe15 */
[----:B------:R-:W-:Y:S01]  /*9f20*/  IMAD.HI.U32 R10, R9, R14, RZ ;  /* 0x0000000e090a7227 */ /* 0x000fe200078e00ff */
[----:B------:R-:W-:-:S02]  /*9f30*/  ISETP.GE.AND P0, PT, R15, RZ, PT ;  /* 0x000000ff0f00720c */ /* 0x000fc40003f06270 */
[----:B------:R-:W-:Y:S01]  /*9f40*/  LOP3.LUT R22, R0, 0x32, R21, 0xfe, !PT ;  /* 0x0000003200167812 */ /* 0x000fe200078efe15 */
[----:B------:R-:W-:Y:S01]  /*9f50*/  @!P4 IMAD.IADD R12, R12, 0x1, -R8 ;  /* 0x000000010c0cc824 */ /* 0x000fe200078e0a08 */
[----:B------:R-:W-:Y:S01]  /*9f60*/  IABS R18, R53 ;  /* 0x0000003500127213 */ /* 0x000fe20000000000 */
[----:B------:R-:W-:Y:S01]  /*9f70*/  IMAD.MOV.U32 R35, RZ, RZ, R7 ;  /* 0x000000ffff237224 */ /* 0x000fe200078e0007 */
[----:B------:R-:W-:Y:S01]  /*9f80*/  IABS R15, R16 ;  /* 0x00000010000f7213 */ /* 0x000fe20000000000 */
[----:B------:R-:W-:Y:S01]  /*9f90*/  IMAD.MOV R10, RZ, RZ, -R10 ;  /* 0x000000ffff0a7224 */ /* 0x000fe200078e0a0a */
[----:B------:R-:W-:Y:S01]  /*9fa0*/  IABS R20, R22 ;  /* 0x0000001600147213 */ /* 0x000fe20000000000 */
[----:B------:R-:W-:Y:S01]  /*9fb0*/  @!P5 IMAD.MOV R35, RZ, RZ, -R35 ;  /* 0x000000ffff23d224 */ /* 0x000fe200078e0a23 */
[C---:B------:R-:W-:Y:S01]  /*9fc0*/  ISETP.GT.U32.AND P5, PT, R8.reuse, R12, PT ;  /* 0x0000000c0800720c */ /* 0x040fe20003fa4070 */
[----:B------:R-:W-:Y:S02]  /*9fd0*/  IMAD R14, R8, R10, R14 ;  /* 0x0000000a080e7224 */ /* 0x000fe400078e020e */
[----:B------:R-:W-:-:S04]  /*9fe0*/  IMAD.HI.U32 R7, R9, R18, RZ ;  /* 0x0000001209077227 */ /* 0x000fc800078e00ff */
[----:B------:R-:W-:Y:S01]  /*9ff0*/  @!P6 IMAD.IADD R13, R13, 0x1, -R8 ;  /* 0x000000010d0de824 */ /* 0x000fe200078e0a08 */
[C---:B------:R-:W-:Y:S01]  /*a000*/  ISETP.GT.U32.AND P6, PT, R8.reuse, R19, PT ;  /* 0x000000130800720c */ /* 0x040fe20003fc4070 */
[----:B------:R-:W-:Y:S02]  /*a010*/  IMAD.MOV.U32 R10, RZ, RZ, R15 ;  /* 0x000000ffff0a7224 */ /* 0x000fe400078e000f */
[----:B------:R-:W-:Y:S02]  /*a020*/  IMAD.MOV.U32 R47, RZ, RZ, R6 ;  /* 0x000000ffff2f7224 */ /* 0x000fe400078e0006 */
[----:B------:R-:W-:Y:S02]  /*a030*/  IMAD.MOV.U32 R15, RZ, RZ, R20 ;  /* 0x000000ffff0f7224 */ /* 0x000fe400078e0014 */
[----:B------:R-:W-:Y:S02]  /*a040*/  IMAD.MOV R6, RZ, RZ, -R7 ;  /* 0x000000ffff067224 */ /* 0x000fe400078e0a07 */
[----:B------:R-:W-:Y:S01]  /*a050*/  IMAD.HI.U32 R20, R9, R10, RZ ;  /* 0x0000000a09147227 */ /* 0x000fe200078e00ff */
[----:B------:R-:W-:-:S03]  /*a060*/  ISETP.GT.U32.AND P4, PT, R8, R13, PT ;  /* 0x0000000d0800720c */ /* 0x000fc60003f84070 */
[C---:B------:R-:W-:Y:S02]  /*a070*/  IMAD R18, R8.reuse, R6, R18 ;  /* 0x0000000608127224 */ /* 0x040fe400078e0212 */
[----:B------:R-:W-:Y:S02]  /*a080*/  IMAD.MOV R7, RZ, RZ, -R20 ;  /* 0x000000ffff077224 */ /* 0x000fe400078e0a14 */
[----:B------:R-:W-:Y:S01]  /*a090*/  @!P3 IMAD.MOV R47, RZ, RZ, -R47 ;  /* 0x000000ffff2fb224 */ /* 0x000fe200078e0a2f */
[----:B------:R-:W-:Y:S01]  /*a0a0*/  ISETP.GT.U32.AND P3, PT, R8, R14, PT ;  /* 0x0000000e0800720c */ /* 0x000fe20003f64070 */
[----:B------:R-:W-:Y:S01]  /*a0b0*/  @!P5 IMAD.IADD R12, R12, 0x1, -R8 ;  /* 0x000000010c0cd824 */ /* 0x000fe200078e0a08 */
[C---:B------:R-:W-:Y:S01]  /*a0c0*/  ISETP.GT.U32.AND P5, PT, R8.reuse, R18, PT ;  /* 0x000000120800720c */ /* 0x040fe20003fa4070 */
[----:B------:R-:W-:Y:S02]  /*a0d0*/  IMAD R10, R8, R7, R10 ;  /* 0x00000007080a7224 */ /* 0x000fe400078e020a */
[----:B------:R-:W-:-:S04]  /*a0e0*/  IMAD.HI.U32 R7, R9, R15, RZ ;  /* 0x0000000f09077227 */ /* 0x000fc800078e00ff */
[--C-:B------:R-:W-:Y:S02]  /*a0f0*/  @!P6 IMAD.IADD R19, R19, 0x1, -R8.reuse ;  /* 0x000000011313e824 */ /* 0x100fe400078e0a08 */
[----:B------:R-:W-:Y:S02]  /*a100*/  IMAD.MOV R7, RZ, RZ, -R7 ;  /* 0x000000ffff077224 */ /* 0x000fe400078e0a07 */
[--C-:B------:R-:W-:Y:S01]  /*a110*/  @!P4 IMAD.IADD R13, R13, 0x1, -R8.reuse ;  /* 0x000000010d0dc824 */ /* 0x100fe200078e0a08 */
[C---:B------:R-:W-:Y:S01]  /*a120*/  ISETP.GT.U32.AND P6, PT, R8.reuse, R19, PT ;  /* 0x000000130800720c */ /* 0x040fe20003fc4070 */
[----:B------:R-:W-:Y:S02]  /*a130*/  IMAD R7, R8, R7, R15 ;  /* 0x0000000708077224 */ /* 0x000fe400078e020f */
[----:B------:R-:W-:Y:S02]  /*a140*/  IMAD.MOV.U32 R70, RZ, RZ, R13 ;  /* 0x000000ffff467224 */ /* 0x000fe400078e000d */
[----:B------:R-:W-:-:S02]  /*a150*/  @!P3 IMAD.IADD R14, R14, 0x1, -R8 ;  /* 0x000000010e0eb824 */ /* 0x000fc400078e0a08 */
[----:B------:R-:W-:Y:S01]  /*a160*/  @!P5 IMAD.IADD R18, R18, 0x1, -R8 ;  /* 0x000000011212d824 */ /* 0x000fe200078e0a08 */
[C---:B------:R-:W-:Y:S01]  /*a170*/  ISETP.GT.U32.AND P5, PT, R8.reuse, R7, PT ;  /* 0x000000070800720c */ /* 0x040fe20003fa4070 */
[----:B------:R-:W-:Y:S01]  /*a180*/  @!P2 IMAD.MOV R70, RZ, RZ, -R70 ;  /* 0x000000ffff46a224 */ /* 0x000fe200078e0a46 */
[----:B------:R-:W-:Y:S02]  /*a190*/  ISETP.GT.U32.AND P2, PT, R8, R14, PT ;  /* 0x0000000e0800720c */ /* 0x000fe40003f44070 */
[--C-:B------:R-:W-:Y:S01]  /*a1a0*/  LOP3.LUT R6, R0, 0x38, R21.reuse, 0xfe, !PT ;  /* 0x0000003800067812 */ /* 0x100fe200078efe15 */
[----:B------:R-:W-:Y:S01]  /*a1b0*/  @!P6 IMAD.IADD R19, R19, 0x1, -R8 ;  /* 0x000000011313e824 */ /* 0x000fe200078e0a08 */
[----:B------:R-:W-:Y:S02]  /*a1c0*/  ISETP.GT.U32.AND P6, PT, R8, R10, PT ;  /* 0x0000000a0800720c */ /* 0x000fe40003fc4070 */
[----:B------:R-:W-:Y:S02]  /*a1d0*/  IABS R13, R6 ;  /* 0x00000006000d7213 */ /* 0x000fe40000000000 */
[----:B------:R-:W-:Y:S01]  /*a1e0*/  LOP3.LUT R20, R0, 0x39, R21, 0xfe, !PT ;  /* 0x0000003900147812 */ /* 0x000fe200078efe15 */
[----:B------:R-:W-:-:S02]  /*a1f0*/  IMAD.MOV.U32 R80, RZ, RZ, R12 ;  /* 0x000000ffff507224 */ /* 0x000fc400078e000c */
[----:B------:R-:W-:Y:S01]  /*a200*/  @!P5 IMAD.IADD R7, R7, 0x1, -R8 ;  /* 0x000000010707d824 */ /* 0x000fe200078e0a08 */
[----:B------:R-:W-:Y:S01]  /*a210*/  IABS R15, R20 ;  /* 0x00000014000f7213 */ /* 0x000fe20000000000 */
[----:B------:R-:W-:-:S04]  /*a220*/  IMAD.HI.U32 R12, R9, R13, RZ ;  /* 0x0000000d090c7227 */ /* 0x000fc800078e00ff */
[----:B------:R-:W-:Y:S01]  /*a230*/  @!P2 IMAD.IADD R14, R14, 0x1, -R8 ;  /* 0x000000010e0ea824 */ /* 0x000fe200078e0a08 */
[----:B------:R-:W-:Y:S01]  /*a240*/  ISETP.GE.AND P2, PT, R6, RZ, PT ;  /* 0x000000ff0600720c */ /* 0x000fe20003f46270 */
[----:B------:R-:W-:Y:S01]  /*a250*/  IMAD.MOV R6, RZ, RZ, -R12 ;  /* 0x000000ffff067224 */ /* 0x000fe200078e0a0c */
[----:B------:R-:W-:Y:S01]  /*a260*/  ISETP.GT.U32.AND P5, PT, R8, R7, PT ;  /* 0x000000070800720c */ /* 0x000fe20003fa4070 */
[----:B------:R-:W-:-:S04]  /*a270*/  IMAD.HI.U32 R12, R9, R15, RZ ;  /* 0x0000000f090c7227 */ /* 0x000fc800078e00ff */
[----:B------:R-:W-:Y:S01]  /*a280*/  @!P6 IMAD.IADD R10, R10, 0x1, -R8 ;  /* 0x000000010a0ae824 */ /* 0x000fe200078e0a08 */
[----:B------:R-:W-:Y:S01]  /*a290*/  LOP3.LUT R61, R0, 0x3a, R21, 0xfe, !PT ;  /* 0x0000003a003d7812 */ /* 0x000fe200078efe15 */
[----:B------:R-:W-:Y:S02]  /*a2a0*/  IMAD.MOV R12, RZ, RZ, -R12 ;  /* 0x000000ffff0c7224 */ /* 0x000fe400078e0a0c */
[----:B------:R-:W-:Y:S01]  /*a2b0*/  @!P0 IMAD.MOV R80, RZ, RZ, -R80 ;  /* 0x000000ffff508224 */ /* 0x000fe200078e0a50 */
[C---:B------:R-:W-:Y:S01]  /*a2c0*/  ISETP.GT.U32.AND P0, PT, R8.reuse, R10, PT ;  /* 0x0000000a0800720c */ /* 0x040fe20003f04070 */
[----:B------:R-:W-:Y:S01]  /*a2d0*/  IMAD R15, R8, R12, R15 ;  /* 0x0000000c080f7224 */ /* 0x000fe200078e020f */
[----:B------:R-:W-:Y:S02]  /*a2e0*/  ISETP.GE.AND P4, PT, R17, RZ, PT ;  /* 0x000000ff1100720c */ /* 0x000fe40003f86270 */
[----:B------:R-:W-:Y:S02]  /*a2f0*/  LOP3.LUT R23, R0, 0x40, R21, 0xfe, !PT ;  /* 0x0000004000177812 */ /* 0x000fe400078efe15 */
[----:B------:R-:W-:Y:S01]  /*a300*/  IABS R17, R61 ;  /* 0x0000003d00117213 */ /* 0x000fe20000000000 */
[----:B------:R-:W-:Y:S01]  /*a310*/  @!P5 IMAD.IADD R7, R7, 0x1, -R8 ;  /* 0x000000010707d824 */ /* 0x000fe200078e0a08 */
[----:B------:R-:W-:Y:S01]  /*a320*/  ISETP.GE.AND P3, PT, R16, RZ, PT ;  /* 0x000000ff1000720c */ /* 0x000fe20003f66270 */
[C---:B------:R-:W-:Y:S01]  /*a330*/  IMAD R6, R8.reuse, R6, R13 ;  /* 0x0000000608067224 */ /* 0x040fe200078e020d */
[----:B------:R-:W-:Y:S01]  /*a340*/  IABS R16, R23 ;  /* 0x0000001700107213 */ /* 0x000fe20000000000 */
[----:B------:R-:W-:Y:S01]  /*a350*/  IMAD.HI.U32 R13, R9, R17, RZ ;  /* 0x00000011090d7227 */ /* 0x000fe200078e00ff */
[----:B------:R-:W-:-:S02]  /*a360*/  ISETP.GT.U32.AND P5, PT, R8, R15, PT ;  /* 0x0000000f0800720c */ /* 0x000fc40003fa4070 */
[----:B------:R-:W-:Y:S01]  /*a370*/  ISETP.GE.AND P6, PT, R22, RZ, PT ;  /* 0x000000ff1600720c */ /* 0x000fe20003fc6270 */
[----:B------:R-:W-:-:S04]  /*a380*/  IMAD.HI.U32 R12, R9, R16, RZ ;  /* 0x00000010090c7227 */ /* 0x000fc800078e00ff */
[----:B------:R-:W-:Y:S02]  /*a390*/  IMAD.MOV R27, RZ, RZ, -R13 ;  /* 0x000000ffff1b7224 */ /* 0x000fe400078e0a0d */
[----:B------:R-:W-:Y:S01]  /*a3a0*/  @!P0 IMAD.IADD R10, R10, 0x1, -R8 ;  /* 0x000000010a0a8824 */ /* 0x000fe200078e0a08 */
[C---:B------:R-:W-:Y:S01]  /*a3b0*/  ISETP.GT.U32.AND P0, PT, R8.reuse, R6, PT ;  /* 0x000000060800720c */ /* 0x040fe20003f04070 */
[----:B------:R-:W-:Y:S02]  /*a3c0*/  IMAD.MOV R26, RZ, RZ, -R12 ;  /* 0x000000ffff1a7224 */ /* 0x000fe400078e0a0c */
[----:B------:R-:W-:Y:S01]  /*a3d0*/  IMAD R17, R8, R27, R17 ;  /* 0x0000001b08117224 */ /* 0x000fe200078e0211 */
[----:B------:R-:W-:Y:S01]  /*a3e0*/  LOP3.LUT R22, R0, 0x41, R21, 0xfe, !PT ;  /* 0x0000004100167812 */ /* 0x000fe200078efe15 */
[C---:B------:R-:W-:Y:S02]  /*a3f0*/  IMAD R16, R8.reuse, R26, R16 ;  /* 0x0000001a08107224 */ /* 0x040fe400078e0210 */
[----:B------:R-:W-:Y:S01]  /*a400*/  @!P5 IMAD.IADD R15, R15, 0x1, -R8 ;  /* 0x000000010f0fd824 */ /* 0x000fe200078e0a08 */
[----:B------:R-:W-:Y:S01]  /*a410*/  ISETP.GT.U32.AND P5, PT, R8, R17, PT ;  /* 0x000000110800720c */ /* 0x000fe20003fa4070 */
[----:B------:R-:W-:Y:S01]  /*a420*/  IMAD.MOV.U32 R45, RZ, RZ, R7 ;  /* 0x000000ffff2d7224 */ /* 0x000fe200078e0007 */
[----:B------:R-:W-:-:S03]  /*a430*/  IABS R24, R22 ;  /* 0x0000001600187213 */ /* 0x000fc60000000000 */
[----:B------:R-:W-:Y:S01]  /*a440*/  @!P6 IMAD.MOV R45, RZ, RZ, -R45 ;  /* 0x000000ffff2de224 */ /* 0x000fe200078e0a2d */
[----:B------:R-:W-:Y:S01]  /*a450*/  ISETP.GT.U32.AND P6, PT, R8, R16, PT ;  /* 0x000000100800720c */ /* 0x000fe20003fc4070 */
[----:B------:R-:W-:Y:S02]  /*a460*/  @!P0 IMAD.IADD R6, R6, 0x1, -R8 ;  /* 0x0000000106068824 */ /* 0x000fe400078e0a08 */
[----:B------:R-:W-:Y:S02]  /*a470*/  IMAD.MOV.U32 R34, RZ, RZ, R14 ;  /* 0x000000ffff227224 */ /* 0x000fe400078e000e */
[----:B------:R-:W-:Y:S01]  /*a480*/  IMAD.MOV.U32 R12, RZ, RZ, R24 ;  /* 0x000000ffff0c7224 */ /* 0x000fe200078e0018 */
[----:B------:R-:W-:Y:S01]  /*a490*/  LOP3.LUT R25, R0, 0x48, R21, 0xfe, !PT ;  /* 0x0000004800197812 */ /* 0x000fe200078efe15 */
[----:B------:R-:W-:Y:S01]  /*a4a0*/  @!P4 IMAD.MOV R34, RZ, RZ, -R34 ;  /* 0x000000ffff22c224 */ /* 0x000fe200078e0a22 */
[----:B------:R-:W-:Y:S01]  /*a4b0*/  ISETP.GT.U32.AND P4, PT, R8, R6, PT ;  /* 0x000000060800720c */ /* 0x000fe20003f84070 */
[----:B------:R-:W-:Y:S01]  /*a4c0*/  IMAD.HI.U32 R14, R9, R12, RZ ;  /* 0x0000000c090e7227 */ /* 0x000fe200078e00ff */
[----:B------:R-:W-:-:S03]  /*a4d0*/  IABS R13, R25 ;  /* 0x00000019000d7213 */ /* 0x000fc60000000000 */
[----:B------:R-:W-:Y:S02]  /*a4e0*/  @!P5 IMAD.IADD R17, R17, 0x1, -R8 ;  /* 0x000000011111d824 */ /* 0x000fe400078e0a08 */
[----:B------:R-:W-:Y:S02]  /*a4f0*/  IMAD.MOV R14, RZ, RZ, -R14 ;  /* 0x000000ffff0e7224 */ /* 0x000fe400078e0a0e */
[----:B------:R-:W-:Y:S01]  /*a500*/  @!P6 IMAD.IADD R16, R16, 0x1, -R8 ;  /* 0x000000011010e824 */ /* 0x000fe200078e0a08 */
[----:B------:R-:W-:Y:S01]  /*a510*/  ISETP.GT.U32.AND P6, PT, R8, R17, PT ;  /* 0x000000110800720c */ /* 0x000fe20003fc4070 */
[----:B------:R-:W-:-:S04]  /*a520*/  IMAD.HI.U32 R7, R9, R13, RZ ;  /* 0x0000000d09077227 */ /* 0x000fc800078e00ff */
[----:B------:R-:W-:Y:S02]  /*a530*/  IMAD R14, R8, R14, R12 ;  /* 0x0000000e080e7224 */ /* 0x000fe400078e020c */
[----:B------:R-:W-:Y:S02]  /*a540*/  IMAD.MOV.U32 R33, RZ, RZ, R10 ;  /* 0x000000ffff217224 */ /* 0x000fe400078e000a */
[----:B------:R-:W-:Y:S02]  /*a550*/  IMAD.MOV R7, RZ, RZ, -R7 ;  /* 0x000000ffff077224 */ /* 0x000fe400078e0a07 */
[----:B------:R-:W-:Y:S01]  /*a560*/  @!P4 IMAD.IADD R6, R6, 0x1, -R8 ;  /* 0x000000010606c824 */ /* 0x000fe200078e0a08 */
[C---:B------:R-:W-:Y:S01]  /*a570*/  ISETP.GT.U32.AND P4, PT, R8.reuse, R14, PT ;  /* 0x0000000e0800720c */ /* 0x040fe20003f84070 */
[----:B------:R-:W-:Y:S01]  /*a580*/  @!P3 IMAD.MOV R33, RZ, RZ, -R33 ;  /* 0x000000ffff21b224 */ /* 0x000fe200078e0a21 */
[C---:B------:R-:W-:Y:S01]  /*a590*/  ISETP.GT.U32.AND P3, PT, R8.reuse, R15, PT ;  /* 0x0000000f0800720c */ /* 0x040fe20003f64070 */
[----:B------:R-:W-:-:S02]  /*a5a0*/  IMAD R13, R8, R7, R13 ;  /* 0x00000007080d7224 */ /* 0x000fc400078e020d */
[----:B------:R-:W-:Y:S01]  /*a5b0*/  @!P6 IMAD.IADD R17, R17, 0x1, -R8 ;  /* 0x000000011111e824 */ /* 0x000fe200078e0a08 */
[----:B------:R-:W-:Y:S02]  /*a5c0*/  ISETP.GE.AND P0, PT, R20, RZ, PT ;  /* 0x000000ff1400720c */ /* 0x000fe40003f06270 */
[----:B------:R-:W-:Y:S02]  /*a5d0*/  ISETP.GT.U32.AND P6, PT, R8, R13, PT ;  /* 0x0000000d0800720c */ /* 0x000fe40003fc4070 */
[--C-:B------:R-:W-:Y:S01]  /*a5e0*/  LOP3.LUT R20, R0, 0x49, R21.reuse, 0xfe, !PT ;  /* 0x0000004900147812 */ /* 0x100fe200078efe15 */
[----:B------:R-:W-:Y:S02]  /*a5f0*/  IMAD.MOV.U32 R32, RZ, RZ, R6 ;  /* 0x000000ffff207224 */ /* 0x000fe400078e0006 */
[--C-:B------:R-:W-:Y:S01]  /*a600*/  @!P4 IMAD.IADD R14, R14, 0x1, -R8.reuse ;  /* 0x000000010e0ec824 */ /* 0x100fe200078e0a08 */
[----:B------:R-:W-:Y:S01]  /*a610*/  IABS R12, R20 ;  /* 0x00000014000c7213 */ /* 0x000fe20000000000 */
[----:B------:R-:W-:Y:S01]  /*a620*/  @!P3 IMAD.IADD R15, R15, 0x1, -R8 ;  /* 0x000000010f0fb824 */ /* 0x000fe200078e0a08 */
[----:B------:R-:W-:Y:S01]  /*a630*/  LOP3.LUT R24, R0, 0x50, R21, 0xfe, !PT ;  /* 0x0000005000187812 */ /* 0x000fe200078efe15 */
[----:B------:R-:W-:Y:S01]  /*a640*/  @!P2 IMAD.MOV R32, RZ, RZ, -R32 ;  /* 0x000000ffff20a224 */ /* 0x000fe200078e0a20 */
[----:B------:R-:W-:Y:S01]  /*a650*/  ISETP.GT.U32.AND P4, PT, R8, R14, PT ;  /* 0x0000000e0800720c */ /* 0x000fe20003f84070 */
[----:B------:R-:W-:Y:S01]  /*a660*/  IMAD.HI.U32 R7, R9, R12, RZ ;  /* 0x0000000c09077227 */ /* 0x000fe200078e00ff */
[----:B------:R-:W-:-:S02]  /*a670*/  IABS R10, R24 ;  /* 0x00000018000a7213 */ /* 0x000fc40000000000 */
[----:B------:R-:W-:Y:S01]  /*a680*/  ISETP.GT.U32.AND P2, PT, R8, R16, PT ;  /* 0x000000100800720c */ /* 0x000fe20003f44070 */
[----:B------:R-:W-:Y:S02]  /*a690*/  @!P6 IMAD.IADD R13, R13, 0x1, -R8 ;  /* 0x000000010d0de824 */ /* 0x000fe400078e0a08 */
[----:B------:R-:W-:Y:S01]  /*a6a0*/  IMAD.MOV.U32 R31, RZ, RZ, R15 ;  /* 0x000000ffff1f7224 */ /* 0x000fe200078e000f */
[----:B------:R-:W-:Y:S01]  /*a6b0*/  ISETP.GE.AND P3, PT, R23, RZ, PT ;  /* 0x000000ff1700720c */ /* 0x000fe20003f66270 */
[----:B------:R-:W-:Y:S01]  /*a6c0*/  IMAD.MOV R7, RZ, RZ, -R7 ;  /* 0x000000ffff077224 */ /* 0x000fe200078e0a07 */
[----:B------:R-:W-:Y:S01]  /*a6d0*/  ISETP.GE.AND P5, PT, R22, RZ, PT ;  /* 0x000000ff1600720c */ /* 0x000fe20003fa6270 */
[----:B------:R-:W-:Y:S01]  /*a6e0*/  IMAD.HI.U32 R26, R9, R10, RZ ;  /* 0x0000000a091a7227 */ /* 0x000fe200078e00ff */
[C-C-:B------:R-:W-:Y:S02]  /*a6f0*/  LOP3.LUT R23, R0.reuse, 0x51, R21.reuse, 0xfe, !PT ;  /* 0x0000005100177812 */ /* 0x140fe400078efe15 */
[----:B------:R-:W-:Y:S01]  /*a700*/  LOP3.LUT R22, R0, 0x58, R21, 0xfe, !PT ;  /* 0x0000005800167812 */ /* 0x000fe200078efe15 */
[----:B------:R-:W-:Y:S01]  /*a710*/  @!P0 IMAD.MOV R31, RZ, RZ, -R31 ;  /* 0x000000ffff1f8224 */ /* 0x000fe200078e0a1f */
[C---:B------:R-:W-:Y:S01]  /*a720*/  ISETP.GT.U32.AND P0, PT, R8.reuse, R13, PT ;  /* 0x0000000d0800720c */ /* 0x040fe20003f04070 */
[----:B------:R-:W-:Y:S01]  /*a730*/  IMAD R12, R8, R7, R12 ;  /* 0x00000007080c7224 */ /* 0x000fe200078e020c */
[----:B------:R-:W-:Y:S01]  /*a740*/  IABS R7, R23 ;  /* 0x0000001700077213 */ /* 0x000fe20000000000 */
[----:B------:R-:W-:Y:S01]  /*a750*/  IMAD.MOV R26, RZ, RZ, -R26 ;  /* 0x000000ffff1a7224 */ /* 0x000fe200078e0a1a */
[----:B------:R-:W-:Y:S01]  /*a760*/  IABS R6, R22 ;  /* 0x0000001600067213 */ /* 0x000fe20000000000 */
[--C-:B------:R-:W-:Y:S01]  /*a770*/  @!P4 IMAD.IADD R14, R14, 0x1, -R8.reuse ;  /* 0x000000010e0ec824 */ /* 0x100fe200078e0a08 */
[----:B------:R-:W-:Y:S01]  /*a780*/  ISETP.GE.AND P4, PT, R25, RZ, PT ;  /* 0x000000ff1900720c */ /* 0x000fe20003f86270 */
[----:B------:R-:W-:Y:S01]  /*a790*/  @!P2 IMAD.IADD R16, R16, 0x1, -R8 ;  /* 0x000000011010a824 */ /* 0x000fe200078e0a08 */
[C---:B------:R-:W-:Y:S01]  /*a7a0*/  ISETP.GT.U32.AND P2, PT, R8.reuse, R12, PT ;  /* 0x0000000c0800720c */ /* 0x040fe20003f44070 */
[----:B------:R-:W-:-:S02]  /*a7b0*/  IMAD R10, R8, R26, R10 ;  /* 0x0000001a080a7224 */ /* 0x000fc400078e020a */
[----:B------:R-:W-:-:S04]  /*a7c0*/  IMAD.HI.U32 R25, R9, R7, RZ ;  /* 0x0000000709197227 */ /* 0x000fc800078e00ff */
[----:B------:R-:W-:Y:S01]  /*a7d0*/  IMAD.HI.U32 R26, R9, R6, RZ ;  /* 0x00000006091a7227 */ /* 0x000fe200078e00ff */
[----:B------:R-:W-:-:S03]  /*a7e0*/  ISETP.GT.U32.AND P6, PT, R8, R10, PT ;  /* 0x0000000a0800720c */ /* 0x000fc60003fc4070 */
[----:B------:R-:W-:Y:S02]  /*a7f0*/  IMAD.MOV R15, RZ, RZ, -R25 ;  /* 0x000000ffff0f7224 */ /* 0x000fe400078e0a19 */
[----:B------:R-:W-:Y:S02]  /*a800*/  IMAD.MOV R25, RZ, RZ, -R26 ;  /* 0x000000ffff197224 */ /* 0x000fe400078e0a1a */
[----:B------:R-:W-:Y:S02]  /*a810*/  @!P0 IMAD.IADD R13, R13, 0x1, -R8 ;  /* 0x000000010d0d8824 */ /* 0x000fe400078e0a08 */
[----:B------:R-:W-:Y:S02]  /*a820*/  IMAD R6, R8, R25, R6 ;  /* 0x0000001908067224 */ /* 0x000fe400078e0206 */
[----:B------:R-:W-:Y:S02]  /*a830*/  IMAD.MOV.U32 R28, RZ, RZ, R13 ;  /* 0x000000ffff1c7224 */ /* 0x000fe400078e000d */
[----:B------:R-:W-:-:S02]  /*a840*/  @!P2 IMAD.IADD R12, R12, 0x1, -R8 ;  /* 0x000000010c0ca824 */ /* 0x000fc400078e0a08 */
[----:B------:R-:W-:Y:S01]  /*a850*/  @!P4 IMAD.MOV R28, RZ, RZ, -R28 ;  /* 0x000000ffff1cc224 */ /* 0x000fe200078e0a1c */
[C---:B------:R-:W-:Y:S01]  /*a860*/  ISETP.GT.U32.AND P4, PT, R8.reuse, R6, PT ;  /* 0x000000060800720c */ /* 0x040fe20003f84070 */
[----:B------:R-:W-:Y:S02]  /*a870*/  IMAD R7, R8, R15, R7 ;  /* 0x0000000f08077224 */ /* 0x000fe400078e0207 */
[----:B------:R-:W-:Y:S01]  /*a880*/  @!P6 IMAD.IADD R10, R10, 0x1, -R8 ;  /* 0x000000010a0ae824 */ /* 0x000fe200078e0a08 */
[----:B------:R-:W-:Y:S02]  /*a890*/  ISETP.GT.U32.AND P6, PT, R8, R12, PT ;  /* 0x0000000c0800720c */ /* 0x000fe40003fc4070 */
[----:B------:R-:W-:Y:S01]  /*a8a0*/  LOP3.LUT R15, R0, 0x59, R21, 0xfe, !PT ;  /* 0x00000059000f7812 */ /* 0x000fe200078efe15 */
[----:B------:R-:W-:Y:S01]  /*a8b0*/  IMAD.MOV.U32 R30, RZ, RZ, R16 ;  /* 0x000000ffff1e7224 */ /* 0x000fe200078e0010 */
[----:B------:R-:W-:Y:S02]  /*a8c0*/  ISETP.GT.U32.AND P0, PT, R8, R7, PT ;  /* 0x000000070800720c */ /* 0x000fe40003f04070 */
[----:B------:R-:W-:Y:S01]  /*a8d0*/  IABS R16, R15 ;  /* 0x0000000f00107213 */ /* 0x000fe20000000000 */
[----:B------:R-:W-:Y:S01]  /*a8e0*/  @!P3 IMAD.MOV R30, RZ, RZ, -R30 ;  /* 0x000000ffff1eb224 */ /* 0x000fe200078e0a1e */
[----:B------:R-:W-:Y:S01]  /*a8f0*/  ISETP.GE.AND P2, PT, R20, RZ, PT ;  /* 0x000000ff1400720c */ /* 0x000fe20003f46270 */
[----:B------:R-:W-:Y:S01]  /*a900*/  @!P4 IMAD.IADD R6, R6, 0x1, -R8 ;  /* 0x000000010606c824 */ /* 0x000fe200078e0a08 */
[----:B------:R-:W-:Y:S01]  /*a910*/  ISETP.GT.U32.AND P3, PT, R8, R10, PT ;  /* 0x0000000a0800720c */ /* 0x000fe20003f64070 */
[----:B------:R-:W-:-:S02]  /*a920*/  IMAD.MOV.U32 R29, RZ, RZ, R14 ;  /* 0x000000ffff1d7224 */ /* 0x000fc400078e000e */
[----:B------:R-:W-:Y:S01]  /*a930*/  IMAD.MOV.U32 R14, RZ, RZ, R16 ;  /* 0x000000ffff0e7224 */ /* 0x000fe200078e0010 */
[----:B------:R-:W-:Y:S01]  /*a940*/  ISETP.GT.U32.AND P4, PT, R8, R6, PT ;  /* 0x000000060800720c */ /* 0x000fe20003f84070 */
[----:B------:R-:W-:Y:S02]  /*a950*/  @!P6 IMAD.IADD R12, R12, 0x1, -R8 ;  /* 0x000000010c0ce824 */ /* 0x000fe400078e0a08 */
[----:B------:R-:W-:-:S04]  /*a960*/  IMAD.HI.U32 R13, R9, R14, RZ ;  /* 0x0000000e090d7227 */ /* 0x000fc800078e00ff */
[----:B------:R-:W-:Y:S01]  /*a970*/  @!P5 IMAD.MOV R29, RZ, RZ, -R29 ;  /* 0x000000ffff1dd224 */ /* 0x000fe200078e0a1d */
[----:B------:R-:W-:Y:S01]  /*a980*/  ISETP.GE.AND P5, PT, R24, RZ, PT ;  /* 0x000000ff1800720c */ /* 0x000fe20003fa6270 */
[----:B------:R-:W-:Y:S02]  /*a990*/  @!P0 IMAD.IADD R7, R7, 0x1, -R8 ;  /* 0x0000000107078824 */ /* 0x000fe400078e0a08 */
[----:B------:R-:W-:Y:S02]  /*a9a0*/  IMAD.MOV.U32 R27, RZ, RZ, R12 ;  /* 0x000000ffff1b7224 */ /* 0x000fe400078e000c */
[----:B------:R-:W-:Y:S02]  /*a9b0*/  IMAD.MOV R13, RZ, RZ, -R13 ;  /* 0x000000ffff0d7224 */ /* 0x000fe400078e0a0d */
[----:B------:R-:W-:Y:S01]  /*a9c0*/  @!P2 IMAD.MOV R27, RZ, RZ, -R27 ;  /* 0x000000ffff1ba224 */ /* 0x000fe200078e0a1b */
[----:B------:R-:W-:Y:S01]  /*a9d0*/  ISETP.GT.U32.AND P2, PT, R8, R7, PT ;  /* 0x000000070800720c */ /* 0x000fe20003f44070 */
[----:B------:R-:W-:-:S02]  /*a9e0*/  @!P3 IMAD.IADD R10, R10, 0x1, -R8 ;  /* 0x000000010a0ab824 */ /* 0x000fc400078e0a08 */
[----:B------:R-:W-:Y:S02]  /*a9f0*/  IMAD R14, R8, R13, R14 ;  /* 0x0000000d080e7224 */ /* 0x000fe400078e020e */
[----:B------:R-:W-:Y:S01]  /*aa00*/  IMAD.MOV.U32 R26, RZ, RZ, R10 ;  /* 0x000000ffff1a7224 */ /* 0x000fe200078e000a */
[----:B------:R-:W-:Y:S01]  /*aa10*/  LOP3.LUT R10, R0, 0x60, R21, 0xfe, !PT ;  /* 0x00000060000a7812 */ /* 0x000fe200078efe15 */
[----:B------:R-:W-:Y:S01]  /*aa20*/  @!P4 IMAD.IADD R6, R6, 0x1, -R8 ;  /* 0x000000010606c824 */ /* 0x000fe200078e0a08 */
[----:B------:R-:W-:Y:S01]  /*aa30*/  ISETP.GT.U32.AND P4, PT, R8, R14, PT ;  /* 0x0000000e0800720c */ /* 0x000fe20003f84070 */
[----:B------:R-:W-:Y:S01]  /*aa40*/  @!P5 IMAD.MOV R26, RZ, RZ, -R26 ;  /* 0x000000ffff1ad224 */ /* 0x000fe200078e0a1a */
[----:B------:R-:W-:Y:S02]  /*aa50*/  ISETP.GE.AND P0, PT, R15, RZ, PT ;  /* 0x000000ff0f00720c */ /* 0x000fe40003f06270 */
[----:B------:R-:W-:Y:S02]  /*aa60*/  ISETP.GE.AND P5, PT, R10, RZ, PT ;  /* 0x000000ff0a00720c */ /* 0x000fe40003fa6270 */
[----:B------:R-:W-:-:S02]  /*aa70*/  IABS R15, R10 ;  /* 0x0000000a000f7213 */ /* 0x000fc40000000000 */
[--C-:B------:R-:W-:Y:S01]  /*aa80*/  LOP3.LUT R10, R0, 0x61, R21.reuse, 0xfe, !PT ;  /* 0x00000061000a7812 */ /* 0x100fe200078efe15 */
[----:B------:R-:W-:Y:S01]  /*aa90*/  @!P2 IMAD.IADD R7, R7, 0x1, -R8 ;  /* 0x000000010707a824 */ /* 0x000fe200078e0a08 */
[----:B------:R-:W-:Y:S02]  /*aaa0*/  ISETP.GE.AND P6, PT, R23, RZ, PT ;  /* 0x000000ff1700720c */ /* 0x000fe40003fc6270 */
[----:B------:R-:W-:Y:S02]  /*aab0*/  ISETP.GE.AND P2, PT, R10, RZ, PT ;  /* 0x000000ff0a00720c */ /* 0x000fe40003f46270 */
[----:B------:R-:W-:Y:S01]  /*aac0*/  IABS R13, R10 ;  /* 0x0000000a000d7213 */ /* 0x000fe20000000000 */
[----:B------:R-:W-:Y:S01]  /*aad0*/  IMAD.HI.U32 R10, R9, R15, RZ ;  /* 0x0000000f090a7227 */ /* 0x000fe200078e00ff */
[C-C-:B------:R-:W-:Y:S02]  /*aae0*/  LOP3.LUT R12, R0.reuse, 0x68, R21.reuse, 0xfe, !PT ;  /* 0x00000068000c7812 */ /* 0x140fe400078efe15 */
[----:B------:R-:W-:Y:S01]  /*aaf0*/  LOP3.LUT R20, R0, 0x69, R21, 0xfe, !PT ;  /* 0x0000006900147812 */ /* 0x000fe200078efe15 */
[----:B------:R-:W-:Y:S01]  /*ab00*/  IMAD.MOV R23, RZ, RZ, -R10 ;  /* 0x000000ffff177224 */ /* 0x000fe200078e0a0a */
[----:B------:R-:W-:Y:S01]  /*ab10*/  IABS R16, R12 ;  /* 0x0000000c00107213 */ /* 0x000fe20000000000 */
[----:B------:R-:W-:Y:S01]  /*ab20*/  @!P4 IMAD.IADD R14, R14, 0x1, -R8 ;  /* 0x000000010e0ec824 */ /* 0x000fe200078e0a08 */
[----:B------:R-:W-:Y:S01]  /*ab30*/  ISETP.GE.AND P3, PT, R22, RZ, PT ;  /* 0x000000ff1600720c */ /* 0x000fe20003f66270 */
[C---:B------:R-:W-:Y:S01]  /*ab40*/  IMAD R15, R8.reuse, R23, R15 ;  /* 0x00000017080f7224 */ /* 0x040fe200078e020f */
[----:B------:R-:W-:Y:S01]  /*ab50*/  IABS R22, R20 ;  /* 0x0000001400167213 */ /* 0x000fe20000000000 */
[----:B------:R-:W-:Y:S01]  /*ab60*/  IMAD.MOV.U32 R25, RZ, RZ, R7 ;  /* 0x000000ffff197224 */ /* 0x000fe200078e0007 */
[----:B------:R-:W-:Y:S01]  /*ab70*/  ISETP.GT.U32.AND P4, PT, R8, R14, PT ;  /* 0x0000000e0800720c */ /* 0x000fe20003f84070 */
[----:B------:R-:W-:-:S02]  /*ab80*/  IMAD.MOV.U32 R10, RZ, RZ, R16 ;  /* 0x000000ffff0a7224 */ /* 0x000fc400078e0010 */
[----:B------:R-:W-:-:S04]  /*ab90*/  IMAD.HI.U32 R23, R9, R13, RZ ;  /* 0x0000000d09177227 */ /* 0x000fc800078e00ff */
[----:B------:R-:W-:Y:S01]  /*aba0*/  @!P6 IMAD.MOV R25, RZ, RZ, -R25 ;  /* 0x000000ffff19e224 */ /* 0x000fe200078e0a19 */
[----:B------:R-:W-:Y:S01]  /*abb0*/  ISETP.GT.U32.AND P6, PT, R8, R15, PT ;  /* 0x0000000f0800720c */ /* 0x000fe20003fc4070 */
[----:B------:R-:W-:Y:S02]  /*abc0*/  IMAD.MOV.U32 R16, RZ, RZ, R22 ;  /* 0x000000ffff107224 */ /* 0x000fe400078e0016 */
[----:B------:R-:W-:-:S04]  /*abd0*/  IMAD.HI.U32 R22, R9, R10, RZ ;  /* 0x0000000a09167227 */ /* 0x000fc800078e00ff */
[----:B------:R-:W-:Y:S02]  /*abe0*/  IMAD.MOV R23, RZ, RZ, -R23 ;  /* 0x000000ffff177224 */ /* 0x000fe400078e0a17 */
[----:B------:R-:W-:Y:S02]  /*abf0*/  IMAD.MOV.U32 R24, RZ, RZ, R6 ;  /* 0x000000ffff187224 */ /* 0x000fe400078e0006 */
[----:B------:R-:W-:Y:S02]  /*ac00*/  IMAD.MOV R22, RZ, RZ, -R22 ;  /* 0x000000ffff167224 */ /* 0x000fe400078e0a16 */
[----:B------:R-:W-:Y:S02]  /*ac10*/  IMAD R13, R8, R23, R13 ;  /* 0x00000017080d7224 */ /* 0x000fe400078e020d */
[----:B------:R-:W-:Y:S01]  /*ac20*/  @!P3 IMAD.MOV R24, RZ, RZ, -R24 ;  /* 0x000000ffff18b224 */ /* 0x000fe200078e0a18 */
[----:B------:R-:W-:Y:S01]  /*ac30*/  ISETP.GE.AND P3, PT, R12, RZ, PT ;  /* 0x000000ff0c00720c */ /* 0x000fe20003f66270 */
[----:B------:R-:W-:-:S02]  /*ac40*/  IMAD R12, R8, R22, R10 ;  /* 0x00000016080c7224 */ /* 0x000fc400078e020a */
[--C-:B------:R-:W-:Y:S01]  /*ac50*/  @!P4 IMAD.IADD R14, R14, 0x1, -R8.reuse ;  /* 0x000000010e0ec824 */ /* 0x100fe200078e0a08 */
[C---:B------:R-:W-:Y:S01]  /*ac60*/  ISETP.GT.U32.AND P4, PT, R8.reuse, R13, PT ;  /* 0x0000000d0800720c */ /* 0x040fe20003f84070 */
[----:B------:R-:W-:Y:S01]  /*ac70*/  @!P6 IMAD.IADD R15, R15, 0x1, -R8 ;  /* 0x000000010f0fe824 */ /* 0x000fe200078e0a08 */
[----:B------:R-:W-:Y:S01]  /*ac80*/  ISETP.GT.U32.AND P6, PT, R8, R12, PT ;  /* 0x0000000c0800720c */ /* 0x000fe20003fc4070 */
[----:B------:R-:W-:Y:S01]  /*ac90*/  IMAD.HI.U32 R39, R9, R16, RZ ;  /* 0x0000001009277227 */ /* 0x000fe200078e00ff */
[----:B------:R-:W-:-:S03]  /*aca0*/  LOP3.LUT R40, R0, 0x70, R21, 0xfe, !PT ;  /* 0x0000007000287812 */ /* 0x000fc600078efe15 */
[----:B------:R-:W-:Y:S01]  /*acb0*/  IMAD.MOV R6, RZ, RZ, -R39 ;  /* 0x000000ffff067224 */ /* 0x000fe200078e0a27 */
[----:B------:R-:W-:-:S05]  /*acc0*/  IABS R7, R40 ;  /* 0x0000002800077213 */ /* 0x000fca0000000000 */
[--C-:B------:R-:W-:Y:S02]  /*acd0*/  @!P4 IMAD.IADD R13, R13, 0x1, -R8.reuse ;  /* 0x000000010d0dc824 */ /* 0x100fe400078e0a08 */
[----:B------:R-:W-:Y:S02]  /*ace0*/  @!P6 IMAD.IADD R12, R12, 0x1, -R8 ;  /* 0x000000010c0ce824 */ /* 0x000fe400078e0a08 */
[C---:B------:R-:W-:Y:S01]  /*acf0*/  IMAD R10, R8.reuse, R6, R16 ;  /* 0x00000006080a7224 */ /* 0x040fe200078e0210 */
[C---:B------:R-:W-:Y:S01]  /*ad00*/  ISETP.GT.U32.AND P6, PT, R8.reuse, R13, PT ;  /* 0x0000000d0800720c */ /* 0x040fe20003fc4070 */
[----:B------:R-:W-:Y:S01]  /*ad10*/  IMAD.HI.U32 R16, R9, R7, RZ ;  /* 0x0000000709107227 */ /* 0x000fe200078e00ff */
[----:B------:R-:W-:-:S03]  /*ad20*/  ISETP.GT.U32.AND P4, PT, R8, R15, PT ;  /* 0x0000000f0800720c */ /* 0x000fc60003f84070 */
[----:B------:R-:W-:Y:S01]  /*ad30*/  IMAD.MOV R16, RZ, RZ, -R16 ;  /* 0x000000ffff107224 */ /* 0x000fe200078e0a10 */
[C-C-:B------:R-:W-:Y:S01]  /*ad40*/  LOP3.LUT R42, R0.reuse, 0x78, R21.reuse, 0xfe, !PT ;  /* 0x00000078002a7812 */ /* 0x140fe200078efe15 */
[----:B------:R-:W-:Y:S01]  /*ad50*/  IMAD.MOV.U32 R23, RZ, RZ, R14 ;  /* 0x000000ffff177224 */ /* 0x000fe200078e000e */
[----:B------:R-:W-:Y:S01]  /*ad60*/  LOP3.LUT R39, R0, 0x71, R21, 0xfe, !PT ;  /* 0x0000007100277812 */ /* 0x000fe200078efe15 */
[C---:B------:R-:W-:Y:S01]  /*ad70*/  IMAD R7, R8.reuse, R16, R7 ;  /* 0x0000001008077224 */ /* 0x040fe200078e0207 */
[----:B------:R-:W-:Y:S01]  /*ad80*/  IABS R22, R42 ;  /* 0x0000002a00167213 */ /* 0x000fe20000000000 */
[----:B------:R-:W-:Y:S01]  /*ad90*/  @!P0 IMAD.MOV R23, RZ, RZ, -R23 ;  /* 0x000000ffff178224 */ /* 0x000fe200078e0a17 */
[----:B------:R-:W-:Y:S01]  /*ada0*/  IABS R6, R39 ;  /* 0x0000002700067213 */ /* 0x000fe20000000000 */
[----:B------:R-:W-:Y:S01]  /*adb0*/  @!P6 IMAD.IADD R13, R13, 0x1, -R8 ;  /* 0x000000010d0de824 */ /* 0x000fe200078e0a08 */
[C---:B------:R-:W-:Y:S02]  /*adc0*/  ISETP.GT.U32.AND P0, PT, R8.reuse, R12, PT ;  /* 0x0000000c0800720c */ /* 0x040fe40003f04070 */
[----:B------:R-:W-:Y:S01]  /*add0*/  ISETP.GT.U32.AND P6, PT, R8, R7, PT ;  /* 0x000000070800720c */ /* 0x000fe20003fc4070 */
[----:B------:R-:W-:Y:S01]  /*ade0*/  IMAD.MOV.U32 R14, RZ, RZ, R22 ;  /* 0x000000ffff0e7224 */ /* 0x000fe200078e0016 */
[----:B------:R-:W-:Y:S01]  /*adf0*/  LOP3.LUT R41, R0, 0x79, R21, 0xfe, !PT ;  /* 0x0000007900297812 */ /* 0x000fe200078efe15 */
[----:B------:R-:W-:-:S04]  /*ae00*/  IMAD.HI.U32 R22, R9, R6, RZ ;  /* 0x0000000609167227 */ /* 0x000fc800078e00ff */
[----:B------:R-:W-:Y:S01]  /*ae10*/  @!P4 IMAD.IADD R15, R15, 0x1, -R8 ;  /* 0x000000010f0fc824 */ /* 0x000fe200078e0a08 */
[----:B------:R-:W-:Y:S01]  /*ae20*/  ISETP.GT.U32.AND P4, PT, R8, R10, PT ;  /* 0x0000000a0800720c */ /* 0x000fe20003f84070 */
[----:B------:R-:W-:Y:S01]  /*ae30*/  IMAD.MOV R22, RZ, RZ, -R22 ;  /* 0x000000ffff167224 */ /* 0x000fe200078e0a16 */
[----:B------:R-:W-:Y:S01]  /*ae40*/  IABS R16, R41 ;  /* 0x0000002900107213 */ /* 0x000fe20000000000 */
[----:B------:R-:W-:-:S04]  /*ae50*/  IMAD.HI.U32 R55, R9, R14, RZ ;  /* 0x0000000e09377227 */ /* 0x000fc800078e00ff */
[----:B------:R-:W-:Y:S01]  /*ae60*/  @!P0 IMAD.IADD R12, R12, 0x1, -R8 ;  /* 0x000000010c0c8824 */ /* 0x000fe200078e0a08 */
[----:B------:R-:W-:Y:S01]  /*ae70*/  ISETP.GE.AND P0, PT, R20, RZ, PT ;  /* 0x000000ff1400720c */ /* 0x000fe20003f06270 */
[----:B------:R-:W-:Y:S02]  /*ae80*/  IMAD R6, R8, R22, R6 ;  /* 0x0000001608067224 */ /* 0x000fe400078e0206 */
[----:B------:R-:W-:Y:S02]  /*ae90*/  IMAD.MOV.U32 R22, RZ, RZ, R15 ;  /* 0x000000ffff167224 */ /* 0x000fe400078e000f */
[----:B------:R-:W-:Y:S02]  /*aea0*/  @!P6 IMAD.IADD R7, R7, 0x1, -R8 ;  /* 0x000000010707e824 */ /* 0x000fe400078e0a08 */
[----:B------:R-:W-:-:S04]  /*aeb0*/  IMAD.HI.U32 R20, R9, R16, RZ ;  /* 0x0000001009147227 */ /* 0x000fc800078e00ff */
[----:B------:R-:W-:Y:S02]  /*aec0*/  IMAD.MOV R55, RZ, RZ, -R55 ;  /* 0x000000ffff377224 */ /* 0x000fe400078e0a37 */
[----:B------:R-:W-:Y:S01]  /*aed0*/  @!P5 IMAD.MOV R22, RZ, RZ, -R22 ;  /* 0x000000ffff16d224 */ /* 0x000fe200078e0a16 */
[----:B------:R-:W-:Y:S01]  /*aee0*/  ISETP.GT.U32.AND P5, PT, R8, R7, PT ;  /* 0x000000070800720c */ /* 0x000fe20003fa4070 */
[----:B------:R-:W-:Y:S02]  /*aef0*/  @!P4 IMAD.IADD R10, R10, 0x1, -R8 ;  /* 0x000000010a0ac824 */ /* 0x000fe400078e0a08 */
[----:B------:R-:W-:Y:S02]  /*af00*/  IMAD.MOV R15, RZ, RZ, -R20 ;  /* 0x000000ffff0f7224 */ /* 0x000fe400078e0a14 */
[C---:B------:R-:W-:Y:S02]  /*af10*/  IMAD R14, R8.reuse, R55, R14 ;  /* 0x00000037080e7224 */ /* 0x040fe400078e020e */
[----:B------:R-:W-:Y:S01]  /*af20*/  IMAD.MOV.U32 R20, RZ, RZ, R13 ;  /* 0x000000ffff147224 */ /* 0x000fe200078e000d */
[----:B------:R-:W-:-:S02]  /*af30*/  ISETP.GT.U32.AND P6, PT, R8, R10, PT ;  /* 0x0000000a0800720c */ /* 0x000fc40003fc4070 */
[C---:B------:R-:W-:Y:S01]  /*af40*/  ISETP.GT.U32.AND P4, PT, R8.reuse, R6, PT ;  /* 0x000000060800720c */ /* 0x040fe20003f84070 */
[----:B------:R-:W-:Y:S01]  /*af50*/  @!P2 IMAD.MOV R20, RZ, RZ, -R20 ;  /* 0x000000ffff14a224 */ /* 0x000fe200078e0a14 */
[----:B------:R-:W-:Y:S01]  /*af60*/  ISETP.GT.U32.AND P2, PT, R8, R14, PT ;  /* 0x0000000e0800720c */ /* 0x000fe20003f44070 */
[----:B------:R-:W-:Y:S01]  /*af70*/  @!P5 IMAD.IADD R7, R7, 0x1, -R8 ;  /* 0x000000010707d824 */ /* 0x000fe200078e0a08 */
[----:B------:R-:W-:Y:S01]  /*af80*/  ISETP.GE.AND P5, PT, R40, RZ, PT ;  /* 0x000000ff2800720c */ /* 0x000fe20003fa6270 */
[----:B------:R-:W-:Y:S02]  /*af90*/  IMAD R15, R8, R15, R16 ;  /* 0x0000000f080f7224 */ /* 0x000fe400078e0210 */
[----:B------:R-:W-:-:S04]  /*afa0*/  IMAD.MOV.U32 R16, RZ, RZ, R12 ;  /* 0x000000ffff107224 */ /* 0x000fc800078e000c */
[--C-:B------:R-:W-:Y:S01]  /*afb0*/  @!P6 IMAD.IADD R10, R10, 0x1, -R8.reuse ;  /* 0x000000010a0ae824 */ /* 0x100fe200078e0a08 */
[----:B------:R-:W-:Y:S01]  /*afc0*/  ISETP.GT.U32.AND P6, PT, R8, R15, PT ;  /* 0x0000000f0800720c */ /* 0x000fe20003fc4070 */
[--C-:B------:R-:W-:Y:S02]  /*afd0*/  @!P4 IMAD.IADD R6, R6, 0x1, -R8.reuse ;  /* 0x000000010606c824 */ /* 0x100fe400078e0a08 */
[----:B------:R-:W-:Y:S02]  /*afe0*/  @!P2 IMAD.IADD R14, R14, 0x1, -R8 ;  /* 0x000000010e0ea824 */ /* 0x000fe400078e0a08 */
[----:B------:R-:W-:Y:S01]  /*aff0*/  @!P3 IMAD.MOV R16, RZ, RZ, -R16 ;  /* 0x000000ffff10b224 */ /* 0x000fe200078e0a10 */
[C---:B------:R-:W-:Y:S01]  /*b000*/  ISETP.GT.U32.AND P3, PT, R8.reuse, R6, PT ;  /* 0x000000060800720c */ /* 0x040fe20003f64070 */
[----:B------:R-:W-:Y:S01]  /*b010*/  IMAD.MOV.U32 R12, RZ, RZ, R7 ;  /* 0x000000ffff0c7224 */ /* 0x000fe200078e0007 */
[----:B------:R-:W-:Y:S01]  /*b020*/  ISETP.GT.U32.AND P2, PT, R8, R14, PT ;  /* 0x0000000e0800720c */ /* 0x000fe20003f44070 */
[----:B------:R-:W-:-:S02]  /*b030*/  IMAD.MOV.U32 R13, RZ, RZ, R10 ;  /* 0x000000ffff0d7224 */ /* 0x000fc400078e000a */
[----:B------:R-:W-:Y:S01]  /*b040*/  @!P5 IMAD.MOV R12, RZ, RZ, -R12 ;  /* 0x000000ffff0cd224 */ /* 0x000fe200078e0a0c */
[----:B------:R-:W-:Y:S01]  /*b050*/  ISETP.GE.AND P5, PT, R42, RZ, PT ;  /* 0x000000ff2a00720c */ /* 0x000fe20003fa6270 */
[----:B------:R-:W-:Y:S01]  /*b060*/  @!P0 IMAD.MOV R13, RZ, RZ, -R13 ;  /* 0x000000ffff0d8224 */ /* 0x000fe200078e0a0d */
[----:B------:R-:W-:Y:S01]  /*b070*/  ISETP.GE.AND P0, PT, R39, RZ, PT ;  /* 0x000000ff2700720c */ /* 0x000fe20003f06270 */
[--C-:B------:R-:W-:Y:S01]  /*b080*/  @!P6 IMAD.IADD R15, R15, 0x1, -R8.reuse ;  /* 0x000000010f0fe824 */ /* 0x100fe200078e0a08 */
[----:B------:R-:W-:Y:S03]  /*b090*/  STL [R1+0xa00], R52 ;  /* 0x000a003401007387 */ /* 0x000fe60000100800 */
[--C-:B------:R-:W-:Y:S01]  /*b0a0*/  @!P3 IMAD.IADD R6, R6, 0x1, -R8.reuse ;  /* 0x000000010606b824 */ /* 0x100fe200078e0a08 */
[----:B------:R-:W-:Y:S01]  /*b0b0*/  ISETP.GT.U32.AND P6, PT, R8, R15, PT ;  /* 0x0000000f0800720c */ /* 0x000fe20003fc4070 */
[----:B------:R-:W-:Y:S01]  /*b0c0*/  @!P2 IMAD.IADD R14, R14, 0x1, -R8 ;  /* 0x000000010e0ea824 */ /* 0x000fe200078e0a08 */
[----:B------:R-:W-:Y:S01]  /*b0d0*/  STL [R1+0xa04], R71 ;  /* 0x000a044701007387 */ /* 0x000fe20000100800 */
[----:B------:R-:W-:-:S03]  /*b0e0*/  IMAD.MOV.U32 R10, RZ, RZ, R6 ;  /* 0x000000ffff0a7224 */ /* 0x000fc600078e0006 */
[----:B------:R-:W-:Y:S01]  /*b0f0*/  STL [R1+0xa0c], R88 ;  /* 0x000a0c5801007387 */ /* 0x000fe20000100800 */
[----:B------:R-:W-:Y:S01]  /*b100*/  @!P5 IMAD.MOV R14, RZ, RZ, -R14 ;  /* 0x000000ffff0ed224 */ /* 0x000fe200078e0a0e */
[----:B------:R-:W-:Y:S02]  /*b110*/  ISETP.NE.AND P5, PT, R11, RZ, PT ;  /* 0x000000ff0b00720c */ /* 0x000fe40003fa5270 */
[----:B------:R-:W-:Y:S01]  /*b120*/  STL [R1+0x908], R3 ;  /* 0x0009080301007387 */ /* 0x000fe20000100800 */
[----:B------:R-:W-:-:S03]  /*b130*/  LOP3.LUT R79, RZ, R11, RZ, 0x33, !PT ;  /* 0x0000000bff4f7212 */ /* 0x000fc600078e33ff */
[----:B------:R-:W-:Y:S01]  /*b140*/  STL [R1+0xa10], R3 ;  /* 0x000a100301007387 */ /* 0x000fe20000100800 */
[----:B------:R-:W-:-:S03]  /*b150*/  ISETP.GE.AND P2, PT, R41, RZ, PT ;  /* 0x000000ff2900720c */ /* 0x000fc60003f46270 */
[----:B------:R-:W-:Y:S01]  /*b160*/  STL [R1+0x90c], R2 ;  /* 0x00090c0201007387 */ /* 0x000fe20000100800 */
[----:B------:R-:W-:-:S03]  /*b170*/  @!P0 IMAD.MOV R10, RZ, RZ, -R10 ;  /* 0x000000ffff0a8224 */ /* 0x000fc600078e0a0a */
[----:B------:R-:W-:Y:S01]  /*b180*/  STL [R1+0xa18], R2 ;  /* 0x000a180201007387 */ /* 0x000fe20000100800 */
[----:B------:R-:W-:Y:S01]  /*b190*/  IMAD R6, R69, R5, RZ ;  /* 0x0000000545067224 */ /* 0x000fe200078e02ff */
[----:B------:R-:W-:Y:S02]  /*b1a0*/  SEL R41, R79, R59, !P5 ;  /* 0x0000003b4f297207 */ /* 0x000fe40006800000 */
[----:B------:R-:W-:Y:S04]  /*b1b0*/  STL [R1+0x910], R4 ;  /* 0x0009100401007387 */ /* 0x000fe80000100800 */
[----:B------:R-:W-:Y:S04]  /*b1c0*/  STL [R1+0xa1c], R4 ;  /* 0x000a1c0401007387 */ /* 0x000fe80000100800 */
[----:B------:R-:W-:Y:S01]  /*b1d0*/  STL [R1+0xa24], R47 ;  /* 0x000a242f01007387 */ /* 0x000fe20000100800 */
[----:B------:R-:W-:-:S03]  /*b1e0*/  @!P6 IMAD.IADD R15, R15, 0x1, -R8 ;  /* 0x000000010f0fe824 */ /* 0x000fc600078e0a08 */
[----:B------:R-:W-:Y:S01]  /*b1f0*/  STL [R1+0xa28], R19 ;  /* 0x000a281301007387 */ /* 0x000fe20000100800 */
[----:B------:R-:W-:-:S03]  /*b200*/  SEL R55, R79, R10, !P5 ;  /* 0x0000000a4f377207 */ /* 0x000fc60006800000 */
[----:B------:R-:W-:Y:S01]  /*b210*/  STL [R1+0xa30], R70 ;  /* 0x000a304601007387 */ /* 0x000fe20000100800 */
[----:B------:R-:W-:Y:S01]  /*b220*/  IADD3 R7, P6, PT, R6, UR22, RZ ;  /* 0x0000001606077c10 */ /* 0x000fe2000ffde0ff */
[----:B------:R-:W-:Y:S01]  /*b230*/  IMAD R10, R41, UR10, RZ ;  /* 0x0000000a290a7c24 */ /* 0x000fe2000f8e02ff */
[C---:B------:R-:W-:Y:S01]  /*b240*/  SEL R11, R79.reuse, R56, !P5 ;  /* 0x000000384f0b7207 */ /* 0x040fe20006800000 */
[----:B------:R-:W-:Y:S01]  /*b250*/  STL [R1+0xa34], R18 ;  /* 0x000a341201007387 */ /* 0x000fe20000100800 */
[C---:B------:R-:W-:Y:S02]  /*b260*/  SEL R49, R79.reuse, R49, !P5 ;  /* 0x000000314f317207 */ /* 0x040fe40006800000 */
[----:B------:R-:W-:Y:S01]  /*b270*/  LOP3.LUT R39, R0, 0x2f, R21, 0xfe, !PT ;  /* 0x0000002f00277812 */ /* 0x000fe200078efe15 */
[----:B------:R-:W-:Y:S01]  /*b280*/  STL [R1+0xa3c], R80 ;  /* 0x000a3c5001007387 */ /* 0x000fe20000100800 */
[----:B------:R-:W-:Y:S01]  /*b290*/  SEL R44, R79, R44, !P5 ;  /* 0x0000002c4f2c7207 */ /* 0x000fe20006800000 */
[----:B------:R-:W-:Y:S01]  /*b2a0*/  @!P2 IMAD.MOV R15, RZ, RZ, -R15 ;  /* 0x000000ffff0fa224 */ /* 0x000fe200078e0a0f */
[----:B------:R-:W-:Y:S01]  /*b2b0*/  ISETP.GE.AND P4, PT, R54, RZ, PT ;  /* 0x000000ff3600720c */ /* 0x000fe20003f86270 */
[----:B------:R-:W-:Y:S01]  /*b2c0*/  STL [R1+0xa40], R45 ;  /* 0x000a402d01007387 */ /* 0x000fe20000100800 */
[----:B------:R-:W-:Y:S01]  /*b2d0*/  LEA.HI.X.SX32 R6, R6, UR23, 0x1, P6 ;  /* 0x0000001706067c11 */ /* 0x000fe2000b0f0eff */
[----:B------:R-:W-:Y:S01]  /*b2e0*/  IMAD R11, R11, UR10, RZ ;  /* 0x0000000a0b0b7c24 */ /* 0x000fe2000f8e02ff */
[C---:B------:R-:W-:Y:S01]  /*b2f0*/  SEL R54, R79.reuse, R13, !P5 ;  /* 0x0000000d4f367207 */ /* 0x040fe20006800000 */
[----:B------:R-:W-:Y:S01]  /*b300*/  STL [R1+0xa48], R17 ;  /* 0x000a481101007387 */ /* 0x000fe20000100800 */
[----:B------:R-:W-:Y:S01]  /*b310*/  VIADD R60, R62, 0x7f ;  /* 0x0000007f3e3c7836 */ /* 0x000fe20000000000 */
[C---:B------:R-:W-:Y:S01]  /*b320*/  SEL R38, R79.reuse, R38, !P5 ;  /* 0x000000264f267207 */ /* 0x040fe20006800000 */
[----:B------:R-:W0:Y:S01]  /*b330*/  LDCU UR22, c[0x0][0x3b0] ;  /* 0x00007600ff1677ac */ /* 0x000e220008000800 */
[----:B------:R-:W-:Y:S01]  /*b340*/  STL [R1+0x914], R5 ;  /* 0x0009140501007387 */ /* 0x000fe20000100800 */
[----:B------:R-:W-:-:S02]  /*b350*/  SEL R56, R79, R15, !P5 ;  /* 0x0000000f4f387207 */ /* 0x000fc40006800000 */
[C---:B------:R-:W-:Y:S01]  /*b360*/  SEL R42, R79.reuse, R57, !P5 ;  /* 0x000000394f2a7207 */ /* 0x040fe20006800000 */
[----:B------:R-:W-:Y:S01]  /*b370*/  STL [R1+0xa4c], R5 ;  /* 0x000a4c0501007387 */ /* 0x000fe20000100800 */
[----:B------:R-:W-:Y:S01]  /*b380*/  SEL R36, R79, R36, !P5 ;  /* 0x000000244f247207 */ /* 0x000fe20006800000 */
[----:B------:R-:W1:Y:S02]  /*b390*/  LDCU UR23, c[0x0][0x3b0] ;  /* 0x00007600ff1777ac */ /* 0x000e640008000800 */
[----:B------:R2:W-:Y:S04]  /*b3a0*/  STL [R1+0xa54], R0 ;  /* 0x000a540001007387 */ /* 0x0005e80000100800 */
[----:B------:R-:W-:Y:S01]  /*b3b0*/  STL [R1+0xa58], R9 ;  /* 0x000a580901007387 */ /* 0x000fe20000100800 */
[----:B------:R-:W-:Y:S01]  /*b3c0*/  IMAD R13, R49, UR5, RZ ;  /* 0x00000005310d7c24 */ /* 0x000fe2000f8e02ff */
[----:B------:R-:W-:Y:S01]  /*b3d0*/  SEL R57, R79, R50, !P5 ;  /* 0x000000324f397207 */ /* 0x000fe20006800000 */
[----:B------:R-:W-:Y:S01]  /*b3e0*/  IMAD R15, R44, UR13, RZ ;  /* 0x0000000d2c0f7c24 */ /* 0x000fe2000f8e02ff */
[----:B------:R-:W-:Y:S01]  /*b3f0*/  STL [R1+0xa60], R59 ;  /* 0x000a603b01007387 */ /* 0x000fe20000100800 */
[----:B--2---:R-:W-:-:S02]  /*b400*/  IADD3 R0, P6, PT, R10, R7, RZ ;  /* 0x000000070a007210 */ /* 0x004fc40007fde0ff */
[----:B------:R-:W-:Y:S01]  /*b410*/  ISETP.GE.AND P3, PT, R53, RZ, PT ;  /* 0x000000ff3500720c */ /* 0x000fe20003f66270 */
[----:B------:R-:W-:Y:S01]  /*b420*/  STL [R1+0xa64], R79 ;  /* 0x000a644f01007387 */ /* 0x000fe20000100800 */
[C---:B------:R-:W-:Y:S02]  /*b430*/  SEL R50, R79.reuse, R20, !P5 ;  /* 0x000000144f327207 */ /* 0x040fe40006800000 */
[----:B------:R-:W-:Y:S01]  /*b440*/  ISETP.GT.AND P0, PT, R60, 0x7f, PT ;  /* 0x0000007f3c00780c */ /* 0x000fe20003f04270 */
[----:B------:R2:W-:Y:S01]  /*b450*/  STL [R1+0xa6c], R49 ;  /* 0x000a6c3101007387 */ /* 0x0005e20000100800 */
[----:B------:R-:W-:Y:S02]  /*b460*/  IABS R40, R39 ;  /* 0x0000002700287213 */ /* 0x000fe40000000000 */
[C---:B------:R-:W-:Y:S01]  /*b470*/  SEL R34, R79.reuse, R34, !P5 ;  /* 0x000000224f227207 */ /* 0x040fe20006800000 */
[----:B------:R-:W-:Y:S01]  /*b480*/  STL [R1+0xa70], R44 ;  /* 0x000a702c01007387 */ /* 0x000fe20000100800 */
[C---:B------:R-:W-:Y:S01]  /*b490*/  SEL R32, R79.reuse, R32, !P5 ;  /* 0x000000204f207207 */ /* 0x040fe20006800000 */
[----:B------:R-:W-:Y:S01]  /*b4a0*/  IMAD R36, R36, UR20, RZ ;  /* 0x0000001424247c24 */ /* 0x000fe2000f8e02ff */
[C---:B------:R-:W-:Y:S01]  /*b4b0*/  SEL R51, R79.reuse, R51, !P5 ;  /* 0x000000334f337207 */ /* 0x040fe20006800000 */
[----:B------:R3:W-:Y:S01]  /*b4c0*/  STL [R1+0x188], R0 ;  /* 0x0001880001007387 */ /* 0x0007e20000100800 */
[----:B------:R-:W-:-:S02]  /*b4d0*/  SEL R48, R79, R48, !P5 ;  /* 0x000000304f307207 */ /* 0x000fc40006800000 */
[C---:B------:R-:W-:Y:S02]  /*b4e0*/  SEL R43, R79.reuse, R43, !P5 ;  /* 0x0000002b4f2b7207 */ /* 0x040fe40006800000 */
[C---:B------:R-:W-:Y:S02]  /*b4f0*/  SEL R37, R79.reuse, R37, !P5 ;  /* 0x000000254f257207 */ /* 0x040fe40006800000 */
[C---:B------:R-:W-:Y:S02]  /*b500*/  SEL R35, R79.reuse, R35, !P5 ;  /* 0x000000234f237207 */ /* 0x040fe40006800000 */
[C---:B------:R-:W-:Y:S02]  /*b510*/  SEL R33, R79.reuse, R33, !P5 ;  /* 0x000000214f217207 */ /* 0x040fe40006800000 */
[C---:B------:R-:W-:Y:S02]  /*b520*/  SEL R31, R79.reuse, R31, !P5 ;  /* 0x0000001f4f1f7207 */ /* 0x040fe40006800000 */
        /* <DEDUP_REMOVED lines=10> */
[----:B------:R-:W-:Y:S01]  /*b5d0*/  SEL R14, R79, R14, !P5 ;  /* 0x0000000e4f0e7207 */ /* 0x000fe20006800000 */
[----:B------:R-:W-:Y:S01]  /*b5e0*/  IMAD R42, R42, UR10, RZ ;  /* 0x0000000a2a2a7c24 */ /* 0x000fe2000f8e02ff */
[-C--:B--2---:R-:W-:Y:S01]  /*b5f0*/  IADD3 R49, P2, PT, R11, R7.reuse, RZ ;  /* 0x000000070b317210 */ /* 0x084fe20007f5e0ff */
[----:B------:R-:W2:Y:S01]  /*b600*/  LDCU UR5, c[0x0][0x3b0] ;  /* 0x00007600ff0577ac */ /* 0x000ea20008000800 */
[----:B---3--:R-:W-:Y:S01]  /*b610*/  LEA.HI.X.SX32 R0, R10, R6, 0x1, P6 ;  /* 0x000000060a007211 */ /* 0x008fe200030f0eff */
[----:B------:R-:W-:Y:S01]  /*b620*/  IMAD R20, R38, UR18, RZ ;  /* 0x0000001226147c24 */ /* 0x000fe2000f8e02ff */
[----:B------:R-:W-:Y:S01]  /*b630*/  IADD3 R59, P6, PT, R13, R7, RZ ;  /* 0x000000070d3b7210 */ /* 0x000fe20007fde0ff */
[----:B------:R-:W-:Y:S01]  /*b640*/  STL [R1+0x1c8], R49 ;  /* 0x0001c83101007387 */ /* 0x000fe20000100800 */
[----:B------:R-:W-:Y:S01]  /*b650*/  SEL R53, R79, R58, !P5 ;  /* 0x0000003a4f357207 */ /* 0x000fe20006800000 */
[----:B------:R-:W3:Y:S01]  /*b660*/  LDCU UR13, c[0x0][0x3b0] ;  /* 0x00007600ff0d77ac */ /* 0x000ee20008000800 */
[----:B------:R-:W-:Y:S01]  /*b670*/  LEA.HI.X.SX32 R44, R11, R6, 0x1, P2 ;  /* 0x000000060b2c7211 */ /* 0x000fe200010f0eff */
[----:B------:R4:W-:Y:S01]  /*b680*/  STL [R1+0x184], R0 ;  /* 0x0001840001007387 */ /* 0x0009e20000100800 */
[----:B------:R-:W-:-:S02]  /*b690*/  SEL R58, R79, R46, !P5 ;  /* 0x0000002e4f3a7207 */ /* 0x000fc40006800000 */
[----:B------:R-:W-:Y:S01]  /*b6a0*/  SEL R46, R79, R23, !P5 ;  /* 0x000000174f2e7207 */ /* 0x000fe20006800000 */
[----:B------:R-:W-:Y:S01]  /*b6b0*/  IMAD R34, R34, UR24, RZ ;  /* 0x0000001822227c24 */ /* 0x000fe2000f8e02ff */
[----:B------:R-:W-:Y:S01]  /*b6c0*/  ISETP.LT.AND P0, PT, R69, R62, P0 ;  /* 0x0000003e4500720c */ /* 0x000fe20000701270 */
[----:B------:R-:W-:Y:S01]  /*b6d0*/  IMAD.HI.U32 R62, R9, R40, RZ ;  /* 0x00000028093e7227 */ /* 0x000fe200078e00ff */
[-C--:B------:R-:W-:Y:S02]  /*b6e0*/  LEA.HI.X.SX32 R79, R13, R6.reuse, 0x1, P6 ;  /* 0x000000060d4f7211 */ /* 0x080fe400030f0eff */
[CC--:B----4-:R-:W-:Y:S02]  /*b6f0*/  IADD3 R0, P2, PT, R15.reuse, R7.reuse, RZ ;  /* 0x000000070f007210 */ /* 0x0d0fe40007f5e0ff */
[----:B------:R-:W-:Y:S01]  /*b700*/  IADD3 R17, P6, PT, R20, R7, RZ ;  /* 0x0000000714117210 */ /* 0x000fe20007fde0ff */
[----:B------:R-:W-:Y:S01]  /*b710*/  IMAD R32, R32, UR26, RZ ;  /* 0x0000001a20207c24 */ /* 0x000fe2000f8e02ff */
[----:B------:R-:W-:-:S02]  /*b720*/  LEA.HI.X.SX32 R9, R15, R6, 0x1, P2 ;  /* 0x000000060f097211 */ /* 0x000fc400010f0eff */
[-C--:B------:R-:W-:Y:S01]  /*b730*/  IADD3 R80, P2, PT, R36, R7.reuse, RZ ;  /* 0x0000000724507210 */ /* 0x080fe20007f5e0ff */
[----:B------:R-:W-:Y:S01]  /*b740*/  IMAD R30, R30, UR28, RZ ;  /* 0x0000001c1e1e7c24 */ /* 0x000fe2000f8e02ff */
[-C--:B------:R-:W-:Y:S02]  /*b750*/  LEA.HI.X.SX32 R5, R20, R6.reuse, 0x1, P6 ;  /* 0x0000000614057211 */ /* 0x080fe400030f0eff */
[-C--:B------:R-:W-:Y:S01]  /*b760*/  IADD3 R70, P6, PT, R34, R7.reuse, RZ ;  /* 0x0000000722467210 */ /* 0x080fe20007fde0ff */
[----:B------:R-:W-:Y:S01]  /*b770*/  IMAD R28, R28, UR30, RZ ;  /* 0x0000001e1c1c7c24 */ /* 0x000fe2000f8e02ff */
[-C--:B------:R-:W-:Y:S02]  /*b780*/  LEA.HI.X.SX32 R45, R36, R6.reuse, 0x1, P2 ;  /* 0x00000006242d7211 */ /* 0x080fe400010f0eff */
        /* <DEDUP_REMOVED lines=8> */
[-C--:B------:R-:W-:Y:S01]  /*b810*/  LEA.HI.X.SX32 R4, R30, R6.reuse, 0x1, P6 ;  /* 0x000000061e047211 */ /* 0x080fe200030f0eff */
[----:B------:R-:W-:Y:S01]  /*b820*/  STL [R1+0x208], R59 ;  /* 0x0002083b01007387 */ /* 0x000fe20000100800 */
[-C--:B------:R-:W-:Y:S01]  /*b830*/  IADD3 R52, P6, PT, R26, R7.reuse, RZ ;  /* 0x000000071a347210 */ /* 0x080fe20007fde0ff */
[----:B------:R-:W-:Y:S01]  /*b840*/  IMAD R16, R16, UR38, RZ ;  /* 0x0000002610107c24 */ /* 0x000fe2000f8e02ff */
[----:B------:R-:W-:Y:S01]  /*b850*/  LEA.HI.X.SX32 R3, R28, R6, 0x1, P2 ;  /* 0x000000061c037211 */ /* 0x000fe200010f0eff */
[----:B------:R-:W-:Y:S01]  /*b860*/  STL [R1+0x1c4], R44 ;  /* 0x0001c42c01007387 */ /* 0x000fe20000100800 */
[----:B------:R-:W-:-:S03]  /*b870*/  IADD3 R75, P2, PT, R24, R7, RZ ;  /* 0x00000007184b7210 */ /* 0x000fc60007f5e0ff */
[----:B------:R-:W-:Y:S01]  /*b880*/  STL [R1+0x260], R0 ;  /* 0x0002600001007387 */ /* 0x000fe20000100800 */
[----:B------:R-:W-:Y:S01]  /*b890*/  LEA.HI.X.SX32 R71, R26, R6, 0x1, P6 ;  /* 0x000000061a477211 */ /* 0x000fe200030f0eff */
[----:B------:R-:W-:Y:S02]  /*b8a0*/  IMAD R12, R12, UR40, RZ ;  /* 0x000000280c0c7c24 */ /* 0x000fe4000f8e02ff */
        /* <DEDUP_REMOVED lines=8> */
[----:B------:R-:W-:-:S03]  /*b930*/  LEA.HI.X.SX32 R60, R22, R6, 0x1, P6 ;  /* 0x00000006163c7211 */ /* 0x000fc600030f0eff */
[----:B------:R-:W-:Y:S01]  /*b940*/  STL [R1+0x29c], R5 ;  /* 0x00029c0501007387 */ /* 0x000fe20000100800 */
[----:B------:R-:W-:Y:S01]  /*b950*/  IMAD R53, R53, UR10, RZ ;  /* 0x0000000a35357c24 */ /* 0x000fe2000f8e02ff */
[----:B------:R-:W-:Y:S02]  /*b960*/  IADD3 R64, P6, PT, R12, R7, RZ ;  /* 0x000000070c407210 */ /* 0x000fe40007fde0ff */
        /* <DEDUP_REMOVED lines=9> */
[-C--:B------:R-:W-:Y:S01]  /*ba00*/  IADD3 R91, P6, PT, R53, R7.reuse, RZ ;  /* 0x00000007355b7210 */ /* 0x080fe20007fde0ff */
[----:B------:R-:W-:Y:S01]  /*ba10*/  IMAD R43, R43, UR17, RZ ;  /* 0x000000112b2b7c24 */ /* 0x000fe2000f8e02ff */
[----:B------:R-:W-:Y:S01]  /*ba20*/  STL [R1+0x3a0], R2 ;  /* 0x0003a00201007387 */ /* 0x000fe20000100800 */
[-C--:B------:R-:W-:Y:S01]  /*ba30*/  LEA.HI.X.SX32 R65, R14, R6.reuse, 0x1, P2 ;  /* 0x000000060e417211 */ /* 0x080fe200010f0eff */
[----:B------:R-:W-:Y:S01]  /*ba40*/  IMAD R37, R37, UR19, RZ ;  /* 0x0000001325257c24 */ /* 0x000fe2000f8e02ff */
[----:B------:R-:W-:Y:S01]  /*ba50*/  PRMT R89, RZ, 0x7610, R89 ;  /* 0x00007610ff597816 */ /* 0x000fe20000000059 */
[----:B------:R-:W-:Y:S01]  /*ba60*/  STL [R1+0x35c], R19 ;  /* 0x00035c1301007387 */ /* 0x000fe20000100800 */
[----:B------:R-:W-:Y:S01]  /*ba70*/  IADD3 R86, P2, PT, R51, R7, RZ ;  /* 0x0000000733567210 */ /* 0x000fe20007f5e0ff */
[----:B------:R-:W-:Y:S01]  /*ba80*/  IMAD R23, R35, UR21, RZ ;  /* 0x0000001523177c24 */ /* 0x000fe2000f8e02ff */
[----:B------:R-:W-:Y:S01]  /*ba90*/  PRMT R93, RZ, 0x7610, R93 ;  /* 0x00007610ff5d7816 */ /* 0x000fe2000000005d */
[----:B------:R-:W-:Y:S01]  /*baa0*/  STL [R1+0x3e0], R88 ;  /* 0x0003e05801007387 */ /* 0x000fe20000100800 */
[----:B------:R-:W-:Y:S01]  /*bab0*/  IMAD R20, R33, UR25, RZ ;  /* 0x0000001921147c24 */ /* 0x000fe2000f8e02ff */
[----:B------:R-:W4:Y:S02]  /*bac0*/  LDCU UR11, c[0x0][0x3b0] ;  /* 0x00007600ff0b77ac */ /* 0x000f240008000800 */
[----:B------:R-:W-:Y:S01]  /*bad0*/  STL [R1+0x39c], R4 ;  /* 0x00039c0401007387 */ /* 0x000fe20000100800 */
[----:B------:R-:W-:-:S03]  /*bae0*/  LEA.HI.X.SX32 R92, R53, R6, 0x1, P6 ;  /* 0x00000006355c7211 */ /* 0x000fc600030f0eff */
[----:B------:R-:W-:Y:S01]  /*baf0*/  STL [R1+0x420], R52 ;  /* 0x0004203401007387 */ /* 0x000fe20000100800 */
[----:B------:R-:W-:-:S03]  /*bb00*/  IADD3 R83, P6, PT, R48, R7, RZ ;  /* 0x0000000730537210 */ /* 0x000fc60007fde0ff */
[----:B------:R-:W-:Y:S01]  /*bb10*/  STL [R1+0x3dc], R3 ;  /* 0x0003dc0301007387 */ /* 0x000fe20000100800 */
[----:B------:R-:W-:-:S03]  /*bb20*/  LEA.HI.X.SX32 R87, R51, R6, 0x1, P2 ;  /* 0x0000000633577211 */ /* 0x000fc600010f0eff */
[----:B------:R-:W-:Y:S01]  /*bb30*/  STL [R1+0x460], R75 ;  /* 0x0004604b01007387 */ /* 0x000fe20000100800 */
[----:B------:R-:W-:-:S03]  /*bb40*/  IADD3 R81, P2, PT, R43, R7, RZ ;  /* 0x000000072b517210 */ /* 0x000fc60007f5e0ff */
[----:B------:R-:W-:Y:S04]  /*bb50*/  STL [R1+0x41c], R71 ;  /* 0x00041c4701007387 */ /* 0x000fe80000100800 */
[----:B------:R-:W-:Y:S01]  /*bb60*/  STL [R1+0x4a0], R76 ;  /* 0x0004a04c01007387 */ /* 0x000fe20000100800 */
[----:B------:R-:W-:-:S03]  /*bb70*/  LEA.HI.X.SX32 R85, R48, R6, 0x1, P6 ;  /* 0x0000000630557211 */ /* 0x000fc600030f0eff */
[----:B------:R-:W-:Y:S01]  /*bb80*/  STL [R1+0x45c], R90 ;  /* 0x00045c5a01007387 */ /* 0x000fe20000100800 */
[----:B------:R-:W-:-:S03]  /*bb90*/  IADD3 R73, P6, PT, R37, R7, RZ ;  /* 0x0000000725497210 */ /* 0x000fc60007fde0ff */
[----:B------:R-:W-:Y:S01]  /*bba0*/  STL [R1+0x4e0], R84 ;  /* 0x0004e05401007387 */ /* 0x000fe20000100800 */
[----:B------:R-:W-:-:S03]  /*bbb0*/  LEA.HI.X.SX32 R82, R43, R6, 0x1, P2 ;  /* 0x000000062b527211 */ /* 0x000fc600010f0eff */
[----:B------:R-:W-:Y:S01]  /*bbc0*/  STL [R1+0x49c], R60 ;  /* 0x00049c3c01007387 */ /* 0x000fe20000100800 */
[----:B------:R-:W-:-:S03]  /*bbd0*/  IMAD R15, R31, UR27, RZ ;  /* 0x0000001b1f0f7c24 */ /* 0x000fc6000f8e02ff */
        /* <DEDUP_REMOVED lines=25> */
[----:B------:R-:W-:-:S03]  /*bd70*/  IMAD R16, R50, UR37, RZ ;  /* 0x0000002532107c24 */ /* 0x000fc6000f8e02ff */
[----:B------:R-:W-:Y:S01]  /*bd80*/  STL [R1+0x2a8], R73 ;  /* 0x0002a84901007387 */ /* 0x000fe20000100800 */
[----:B------:R-:W-:-:S03]  /*bd90*/  LEA.HI.X.SX32 R50, R13, R6, 0x1, P6 ;  /* 0x000000060d327211 */ /* 0x000fc600030f0eff */
        /* <DEDUP_REMOVED lines=10> */
[----:B0-----:R-:W-:-:S03]  /*be40*/  IMAD R12, R55, UR22, RZ ;  /* 0x00000016370c7c24 */ /* 0x001fc6000f8e02ff */
[----:B------:R-:W-:Y:S01]  /*be50*/  STL [R1+0x368], R37 ;  /* 0x0003682501007387 */ /* 0x000fe20000100800 */
[----:B------:R-:W-:-:S03]  /*be60*/  IADD3 R31, P6, PT, R16, R7, RZ ;  /* 0x00000007101f7210 */ /* 0x000fc60007fde0ff */
[----:B------:R-:W-:Y:S01]  /*be70*/  STL [R1+0x324], R20 ;  /* 0x0003241401007387 */ /* 0x000fe20000100800 */
[----:B------:R-:W-:-:S03]  /*be80*/  LEA.HI.X.SX32 R29, R22, R6, 0x1, P2 ;  /* 0x00000006161d7211 */ /* 0x000fc600010f0eff */
[----:B------:R-:W-:Y:S01]  /*be90*/  STL [R1+0x3a8], R48 ;  /* 0x0003a83001007387 */ /* 0x000fe20000100800 */
[----:B-1----:R-:W-:Y:S01]  /*bea0*/  IMAD R11, R56, UR23, RZ ;  /* 0x00000017380b7c24 */ /* 0x002fe2000f8e02ff */
[----:B------:R-:W-:Y:S02]  /*beb0*/  IADD3 R30, P2, PT, R14, R7, RZ ;  /* 0x000000070e1e7210 */ /* 0x000fe40007f5e0ff */
        /* <DEDUP_REMOVED lines=14> */
[-C--:B------:R-:W-:Y:S01]  /*bfa0*/  IADD3 R38, P6, PT, R42, R7.reuse, RZ ;  /* 0x000000072a267210 */ /* 0x080fe20007fde0ff */
[----:B------:R-:W-:Y:S01]  /*bfb0*/  IMAD.MOV R10, RZ, RZ, -R62 ;  /* 0x000000ffff0a7224 */ /* 0x000fe200078e0a3e */
[----:B------:R-:W-:Y:S01]  /*bfc0*/  STL [R1+0x4a8], R31 ;  /* 0x0004a81f01007387 */ /* 0x000fe20000100800 */
[----:B------:R-:W-:Y:S01]  /*bfd0*/  LEA.HI.X.SX32 R34, R11, R6, 0x1, P2 ;  /* 0x000000060b227211 */ /* 0x000fe200010f0eff */
[----:B------:R-:W0:Y:S02]  /*bfe0*/  LDCU UR12, c[0x0][0x3b0] ;  /* 0x00007600ff0c77ac */ /* 0x000e240008000800 */
        /* <DEDUP_REMOVED lines=9> */
[----:B------:R-:W2:Y:S04]  /*c080*/  LDL R12, [R1+0x188] ;  /* 0x00018800010c7983 */ /* 0x000ea80000100800 */
[----:B------:R-:W-:Y:S04]  /*c090*/  STL [R1+0x560], R35 ;  /* 0x0005602301007387 */ /* 0x000fe80000100800 */
[----:B------:R-:W-:Y:S04]  /*c0a0*/  STL [R1+0x524], R33 ;  /* 0x0005242101007387 */ /* 0x000fe80000100800 */
[----:B------:R-:W-:Y:S04]  /*c0b0*/  STL [R1+0x198], R38 ;  /* 0x0001982601007387 */ /* 0x000fe80000100800 */
[----:B------:R-:W-:Y:S01]  /*c0c0*/  STL [R1+0x55c], R34 ;  /* 0x00055c2201007387 */ /* 0x000fe20000100800 */
[----:B------:R-:W-:-:S03]  /*c0d0*/  LEA.HI.X.SX32 R72, R13, R6, 0x1, P6 ;  /* 0x000000060d487211 */ /* 0x000fc600030f0eff */
[----:B------:R-:W-:Y:S04]  /*c0e0*/  STL [R1+0x1d8], R74 ;  /* 0x0001d84a01007387 */ /* 0x000fe80000100800 */
[----:B------:R-:W-:Y:S04]  /*c0f0*/  STL [R1+0x194], R36 ;  /* 0x0001942401007387 */ /* 0x000fe80000100800 */
[----:B------:R-:W-:Y:S04]  /*c100*/  STL [R1+0x218], R69 ;  /* 0x0002184501007387 */ /* 0x000fe80000100800 */
[----:B------:R-:W-:Y:S04]  /*c110*/  STL [R1+0x1d4], R41 ;  /* 0x0001d42901007387 */ /* 0x000fe80000100800 */
[----:B------:R-:W2:Y:S04]  /*c120*/  LDL R13, [R1+0x184] ;  /* 0x00018400010d7983 */ /* 0x000ea80000100800 */
[----:B--2---:R1:W2:Y:S02]  /*c130*/  @P0 LDG.E.U8 R89, desc[UR14][R12.64] ;  /* 0x0000000e0c590981 */ /* 0x0042a4000c1e1100 */
[----:B-1----:R-:W-:-:S02]  /*c140*/  @P0 IMAD.MOV.U32 R12, RZ, RZ, R49 ;  /* 0x000000ffff0c0224 */ /* 0x002fc400078e0031 */
[----:B------:R-:W-:-:S05]  /*c150*/  @P0 IMAD.MOV.U32 R13, RZ, RZ, R44 ;  /* 0x000000ffff0d0224 */ /* 0x000fca00078e002c */
[----:B------:R-:W3:Y:S04]  /*c160*/  @P0 LDG.E.U8 R93, desc[UR14][R12.64] ;  /* 0x0000000e0c5d0981 */ /* 0x000ee8000c1e1100 */
[----:B------:R-:W-:Y:S04]  /*c170*/  STL [R1+0x214], R72 ;  /* 0x0002144801007387 */ /* 0x000fe80000100800 */
[----:B--2---:R1:W-:Y:S04]  /*c180*/  STL [R1+0x80], R89 ;  /* 0x0000805901007387 */ /* 0x0043e80000100800 */
[----:B-1----:R-:W2:Y:S04]  /*c190*/  LDL.LU R89, [R1+0xa74] ;  /* 0x000a740001597983 */ /* 0x002ea80000300800 */
[----:B------:R-:W4:Y:S04]  /*c1a0*/  LDL.LU R44, [R1+0xa70] ;  /* 0x000a7000012c7983 */ /* 0x000f280000300800 */
[----:B------:R-:W4:Y:S04]  /*c1b0*/  LDL.LU R49, [R1+0xa6c] ;  /* 0x000a6c0001317983 */ /* 0x000f280000300800 */
[----:B---3--:R1:W-:Y:S04]  /*c1c0*/  STL [R1+0x74], R93 ;  /* 0x0000745d01007387 */ /* 0x0083e80000100800 */
[----:B-1----:R-:W3:Y:S01]  /*c1d0*/  LDL.LU R93, [R1+0xa68] ;  /* 0x000a6800015d7983 */ /* 0x002ee20000300800 */
[----:B------:R-:W-:-:S02]  /*c1e0*/  @P0 IMAD.MOV.U32 R12, RZ, RZ, R59 ;  /* 0x000000ffff0c0224 */ /* 0x000fc400078e003b */
[----:B------:R-:W-:Y:S02]  /*c1f0*/  @P0 IMAD.MOV.U32 R13, RZ, RZ, R79 ;  /* 0x000000ffff0d0224 */ /* 0x000fe400078e004f */
[----:B------:R-:W4:Y:S04]  /*c200*/  LDL.LU R79, [R1+0xa64] ;  /* 0x000a6400014f7983 */ /* 0x000f280000300800 */
[----:B------:R-:W4:Y:S01]  /*c210*/  LDL.LU R59, [R1+0xa60] ;  /* 0x000a6000013b7983 */ /* 0x000f220000300800 */
[----:B--2---:R-:W-:-:S06]  /*c220*/  PRMT R89, RZ, 0x7610, R89 ;  /* 0x00007610ff597816 */ /* 0x004fcc0000000059 */
[----:B------:R1:W2:Y:S02]  /*c230*/  @P0 LDG.E.U8 R89, desc[UR14][R12.64] ;  /* 0x0000000e0c590981 */ /* 0x0002a4000c1e1100 */
[----:B-1----:R-:W-:Y:S02]  /*c240*/  @P0 IMAD.MOV.U32 R12, RZ, RZ, R0 ;  /* 0x000000ffff0c0224 */ /* 0x002fe400078e0000 */
[----:B------:R-:W-:Y:S01]  /*c250*/  @P0 IMAD.MOV.U32 R13, RZ, RZ, R9 ;  /* 0x000000ffff0d0224 */ /* 0x000fe200078e0009 */
[----:B---3--:R-:W-:-:S06]  /*c260*/  PRMT R93, RZ, 0x7610, R93 ;  /* 0x00007610ff5d7816 */ /* 0x008fcc000000005d */
[----:B------:R-:W3:Y:S04]  /*c270*/  @P0 LDG.E.U8 R93, desc[UR14][R12.64] ;  /* 0x0000000e0c5d0981 */ /* 0x000ee8000c1e1100 */
        /* <DEDUP_REMOVED lines=100> */
[----:B---3--:R1:W-:Y:S01]  /*c8c0*/  STL [R1+0x34], R93 ;  /* 0x0000345d01007387 */ /* 0x0083e20000100800 */
[----:B------:R-:W-:-:S03]  /*c8d0*/  @P0 IMAD.MOV.U32 R13, RZ, RZ, R92 ;  /* 0x000000ffff0d0224 */ /* 0x000fc600078e005c */
[----:B-1----:R-:W3:Y:S04]  /*c8e0*/  LDL.LU R93, [R1+0x9c0] ;  /* 0x0009c000015d7983 */ /* 0x002ee80000300800 */
[----:B------:R-:W3:Y:S01]  /*c8f0*/  LDL.LU R92, [R1+0x9bc] ;  /* 0x0009bc00015c7983 */ /* 0x000ee20000300800 */
[----:B------:R-:W-:-:S03]  /*c900*/  @P0 IMAD.MOV.U32 R12, RZ, RZ, R91 ;  /* 0x000000ffff0c0224 */ /* 0x000fc600078e005b */
[----:B------:R-:W3:Y:S01]  /*c910*/  LDL.LU R91, [R1+0x9b8] ;  /* 0x0009b800015b7983 */ /* 0x000ee20000300800 */
[----:B------:R-:W-:Y:S01]  /*c920*/  PRMT R42, RZ, 0x7610, R42 ;  /* 0x00007610ff2a7816 */ /* 0x000fe2000000002a */
[--C-:B------:R-:W-:Y:S01]  /*c930*/  IMAD R10, R8, R10, R40.reuse ;  /* 0x0000000a080a7224 */ /* 0x100fe200078e0228 */
[----:B------:R-:W-:Y:S02]  /*c940*/  PRMT R40, RZ, 0x7610, R40 ;  /* 0x00007610ff287816 */ /* 0x000fe40000000028 */
[----:B------:R-:W-:Y:S02]  /*c950*/  ISETP.GE.AND P2, PT, R39, RZ, PT ;  /* 0x000000ff2700720c */ /* 0x000fe40003f46270 */
[----:B------:R-:W-:Y:S02]  /*c960*/  PRMT R39, RZ, 0x7610, R39 ;  /* 0x00007610ff277816 */ /* 0x000fe40000000027 */
[----:B------:R-:W-:Y:S02]  /*c970*/  PRMT R22, RZ, 0x7610, R22 ;  /* 0x00007610ff167816 */ /* 0x000fe40000000016 */
[----:B------:R-:W-:-:S02]  /*c980*/  PRMT R16, RZ, 0x7610, R16 ;  /* 0x00007610ff107816 */ /* 0x000fc40000000010 */
[----:B------:R-:W-:Y:S02]  /*c990*/  PRMT R15, RZ, 0x7610, R15 ;  /* 0x00007610ff0f7816 */ /* 0x000fe4000000000f */
[----:B------:R-:W-:Y:S02]  /*c9a0*/  PRMT R14, RZ, 0x7610, R14 ;  /* 0x00007610ff0e7816 */ /* 0x000fe4000000000e */
[----:B--2---:R-:W-:-:S06]  /*c9b0*/  PRMT R89, RZ, 0x7610, R89 ;  /* 0x00007610ff597816 */ /* 0x004fcc0000000059 */
[----:B------:R1:W2:Y:S02]  /*c9c0*/  @P0 LDG.E.U8 R89, desc[UR14][R12.64] ;  /* 0x0000000e0c590981 */ /* 0x0002a4000c1e1100 */
[----:B-1----:R-:W-:Y:S02]  /*c9d0*/  @P0 IMAD.MOV.U32 R12, RZ, RZ, R86 ;  /* 0x000000ffff0c0224 */ /* 0x002fe400078e0056 */
[----:B------:R-:W-:-:S05]  /*c9e0*/  @P0 IMAD.MOV.U32 R13, RZ, RZ, R87 ;  /* 0x000000ffff0d0224 */ /* 0x000fca00078e0057 */
        /* <DEDUP_REMOVED lines=15> */
[----:B------:R1:W2:Y:S01]  /*cae0*/  @P0 LDG.E.U8 R15, desc[UR14][R12.64] ;  /* 0x0000000e0c0f0981 */ /* 0x0002a2000c1e1100 */
[----:B------:R-:W-:Y:S01]  /*caf0*/  PRMT R11, RZ, 0x7610, R11 ;  /* 0x00007610ff0b7816 */ /* 0x000fe2000000000b */
[----:B-1----:R-:W-:Y:S02]  /*cb00*/  @P0 IMAD.MOV.U32 R12, RZ, RZ, R37 ;  /* 0x000000ffff0c0224 */ /* 0x002fe400078e0025 */
[----:B------:R-:W-:-:S05]  /*cb10*/  @P0 IMAD.MOV.U32 R13, RZ, RZ, R23 ;  /* 0x000000ffff0d0224 */ /* 0x000fca00078e0017 */
[----:B------:R1:W2:Y:S01]  /*cb20*/  @P0 LDG.E.U8 R14, desc[UR14][R12.64] ;  /* 0x0000000e0c0e0981 */ /* 0x0002a2000c1e1100 */
[----:B----4-:R-:W-:Y:S01]  /*cb30*/  PRMT R5, RZ, 0x7610, R5 ;  /* 0x00007610ff057816 */ /* 0x010fe20000000005 */
[----:B-1----:R-:W-:Y:S02]  /*cb40*/  @P0 IMAD.MOV.U32 R12, RZ, RZ, R48 ;  /* 0x000000ffff0c0224 */ /* 0x002fe400078e0030 */
[----:B------:R-:W-:-:S05]  /*cb50*/  @P0 IMAD.MOV.U32 R13, RZ, RZ, R50 ;  /* 0x000000ffff0d0224 */ /* 0x000fca00078e0032 */
[----:B------:R1:W4:Y:S01]  /*cb60*/  @P0 LDG.E.U8 R11, desc[UR14][R12.64] ;  /* 0x0000000e0c0b0981 */ /* 0x000322000c1e1100 */
[----:B------:R-:W-:Y:S01]  /*cb70*/  PRMT R4, RZ, 0x7610, R4 ;  /* 0x00007610ff047816 */ /* 0x000fe20000000004 */
        /* <DEDUP_REMOVED lines=11> */
[----:B---3--:R-:W-:Y:S01]  /*cc30*/  PRMT R93, RZ, 0x7610, R93 ;  /* 0x00007610ff5d7816 */ /* 0x008fe2000000005d */
[----:B-1----:R-:W-:Y:S02]  /*cc40*/  @P0 IMAD.MOV.U32 R12, RZ, RZ, R31 ;  /* 0x000000ffff0c0224 */ /* 0x002fe400078e001f */
[----:B------:R-:W-:-:S05]  /*cc50*/  @P0 IMAD.MOV.U32 R13, RZ, RZ, R26 ;  /* 0x000000ffff0d0224 */ /* 0x000fca00078e001a */
[----:B------:R1:W3:Y:S01]  /*cc60*/  @P0 LDG.E.U8 R3, desc[UR14][R12.64] ;  /* 0x0000000e0c030981 */ /* 0x0002e2000c1e1100 */
[----:B------:R-:W-:Y:S01]  /*cc70*/  PRMT R92, RZ, 0x7610, R92 ;  /* 0x00007610ff5c7816 */ /* 0x000fe2000000005c */
[----:B-1----:R-:W-:Y:S02]  /*cc80*/  @P0 IMAD.MOV.U32 R12, RZ, RZ, R30 ;  /* 0x000000ffff0c0224 */ /* 0x002fe400078e001e */
[----:B------:R-:W-:-:S05]  /*cc90*/  @P0 IMAD.MOV.U32 R13, RZ, RZ, R28 ;  /* 0x000000ffff0d0224 */ /* 0x000fca00078e001c */
[----:B------:R1:W3:Y:S01]  /*cca0*/  @P0 LDG.E.U8 R93, desc[UR14][R12.64] ;  /* 0x0000000e0c5d0981 */ /* 0x0002e2000c1e1100 */
[----:B------:R-:W-:Y:S01]  /*ccb0*/  PRMT R91, RZ, 0x7610, R91 ;  /* 0x00007610ff5b7816 */ /* 0x000fe2000000005b */
[----:B-1----:R-:W-:Y:S02]  /*ccc0*/  @P0 IMAD.MOV.U32 R12, RZ, RZ, R32 ;  /* 0x000000ffff0c0224 */ /* 0x002fe400078e0020 */
[----:B------:R-:W-:-:S05]  /*ccd0*/  @P0 IMAD.MOV.U32 R13, RZ, RZ, R33 ;  /* 0x000000ffff0d0224 */ /* 0x000fca00078e0021 */
[----:B------:R1:W3:Y:S02]  /*cce0*/  @P0 LDG.E.U8 R92, desc[UR14][R12.64] ;  /* 0x0000000e0c5c0981 */ /* 0x0002e4000c1e1100 */
[----:B-1----:R-:W-:Y:S02]  /*ccf0*/  @P0 IMAD.MOV.U32 R12, RZ, RZ, R35 ;  /* 0x000000ffff0c0224 */ /* 0x002fe400078e0023 */
[----:B------:R-:W-:-:S05]  /*cd00*/  @P0 IMAD.MOV.U32 R13, RZ, RZ, R34 ;  /* 0x000000ffff0d0224 */ /* 0x000fca00078e0022 */
[----:B------:R1:W3:Y:S04]  /*cd10*/  @P0 LDG.E.U8 R91, desc[UR14][R12.64] ;  /* 0x0000000e0c5b0981 */ /* 0x0002e8000c1e1100 */
[----:B--2---:R2:W-:Y:S04]  /*cd20*/  STL [R1+0x30], R89 ;  /* 0x0000305901007387 */ /* 0x0045e80000100800 */
[----:B--2---:R-:W2:Y:S04]  /*cd30*/  LDL.LU R89, [R1+0x9b4] ;  /* 0x0009b40001597983 */ /* 0x004ea80000300800 */
[----:B------:R-:W2:Y:S04]  /*cd40*/  LDL.LU R87, [R1+0x9b0] ;  /* 0x0009b00001577983 */ /* 0x000ea80000300800 */
        /* <DEDUP_REMOVED lines=9> */
[----:B------:R-:W-:Y:S01]  /*cde0*/  STL [R1+0x2c], R42 ;  /* 0x00002c2a01007387 */ /* 0x000fe20000100800 */
[----:B------:R-:W-:Y:S01]  /*cdf0*/  ISETP.GE.AND P6, PT, R61, RZ, PT ;  /* 0x000000ff3d00720c */ /* 0x000fe20003fc6270 */
[----:B-1----:R-:W-:-:S02]  /*ce00*/  @P0 IMAD.MOV.U32 R12, RZ, RZ, R38 ;  /* 0x000000ffff0c0224 */ /* 0x002fc400078e0026 */
[----:B------:R-:W-:Y:S01]  /*ce10*/  @P0 IMAD.MOV.U32 R13, RZ, RZ, R36 ;  /* 0x000000ffff0d0224 */ /* 0x000fe200078e0024 */
[----:B------:R-:W-:-:S05]  /*ce20*/  SEL R52, R79, R52, !P5 ;  /* 0x000000344f347207 */ /* 0x000fca0006800000 */
[----:B------:R-:W-:Y:S01]  /*ce30*/  IMAD R52, R52, UR11, RZ ;  /* 0x0000000b34347c24 */ /* 0x000fe2000f8e02ff */
[----:B------:R-:W1:Y:S01]  /*ce40*/  S2R R21, SR_CgaCtaId ;  /* 0x0000000000157919 */ /* 0x000e620000008800 */
[C---:B------:R-:W-:Y:S01]  /*ce50*/  SEL R47, R79.reuse, R47, !P5 ;  /* 0x0000002f4f2f7207 */ /* 0x040fe20006800000 */
[----:B------:R-:W0:Y:S01]  /*ce60*/  LDCU UR11, c[0x0][0x3b0] ;  /* 0x00007600ff0b77ac */ /* 0x000e220008000800 */
[----:B------:R-:W-:Y:S01]  /*ce70*/  @!P6 IMAD.MOV R17, RZ, RZ, -R17 ;  /* 0x000000ffff11e224 */ /* 0x000fe200078e0a11 */
[----:B----4-:R-:W-:Y:S04]  /*ce80*/  STL [R1+0x918], R5 ;  /* 0x0009180501007387 */ /* 0x010fe80000100800 */
[----:B------:R-:W-:Y:S04]  /*ce90*/  STL [R1+0x28], R40 ;  /* 0x0000282801007387 */ /* 0x000fe80000100800 */
[----:B------:R-:W-:Y:S04]  /*cea0*/  STL [R1+0x91c], R4 ;  /* 0x00091c0401007387 */ /* 0x000fe80000100800 */
[----:B------:R-:W-:Y:S04]  /*ceb0*/  STL [R1+0x24], R39 ;  /* 0x0000242701007387 */ /* 0x000fe80000100800 */
[----:B------:R-:W-:Y:S04]  /*cec0*/  STL [R1+0x920], R2 ;  /* 0x0009200201007387 */ /* 0x000fe80000100800 */
[----:B------:R-:W-:Y:S04]  /*ced0*/  STL [R1+0x20], R22 ;  /* 0x0000201601007387 */ /* 0x000fe80000100800 */
[----:B---3--:R-:W-:Y:S04]  /*cee0*/  STL [R1+0x924], R3 ;  /* 0x0009240301007387 */ /* 0x008fe80000100800 */
[----:B------:R-:W-:Y:S04]  /*cef0*/  STL [R1+0x1c], R16 ;  /* 0x00001c1001007387 */ /* 0x000fe80000100800 */
[----:B------:R-:W-:Y:S04]  /*cf00*/  STL [R1+0x928], R93 ;  /* 0x0009285d01007387 */ /* 0x000fe80000100800 */
[----:B------:R-:W-:Y:S04]  /*cf10*/  STL [R1+0x92c], R92 ;  /* 0x00092c5c01007387 */ /* 0x000fe80000100800 */
[----:B------:R-:W-:Y:S04]  /*cf20*/  STL [R1+0x18], R15 ;  /* 0x0000180f01007387 */ /* 0x000fe80000100800 */
[----:B------:R-:W-:Y:S04]  /*cf30*/  STL [R1+0x14], R14 ;  /* 0x0000140e01007387 */ /* 0x000fe80000100800 */
[----:B------:R-:W-:Y:S04]  /*cf40*/  STL [R1+0x930], R91 ;  /* 0x0009305b01007387 */ /* 0x000fe80000100800 */
[----:B------:R3:W-:Y:S02]  /*cf50*/  STL [R1+0x10], R11 ;  /* 0x0000100b01007387 */ /* 0x0007e40000100800 */
[----:B---3--:R-:W-:-:S05]  /*cf60*/  SEL R11, R79, R60, !P5 ;  /* 0x0000003c4f0b7207 */ /* 0x008fca0006800000 */
[----:B------:R-:W-:Y:S01]  /*cf70*/  IMAD R11, R11, UR5, RZ ;  /* 0x000000050b0b7c24 */ /* 0x000fe2000f8e02ff */
[----:B------:R-:W3:Y:S04]  /*cf80*/  LDCU UR5, c[0x0][0x3b0] ;  /* 0x00007600ff0577ac */ /* 0x000ee80008000800 */
[----:B------:R-:W-:-:S04]  /*cf90*/  IADD3 R2, P6, PT, R11, R7, RZ ;  /* 0x000000070b027210 */ /* 0x000fc80007fde0ff */
[----:B------:R-:W-:Y:S02]  /*cfa0*/  LEA.HI.X.SX32 R5, R11, R6, 0x1, P6 ;  /* 0x000000060b057211 */ /* 0x000fe400030f0eff */
[----:B------:R-:W-:-:S04]  /*cfb0*/  IADD3 R3, P6, PT, R52, R7, RZ ;  /* 0x0000000734037210 */ /* 0x000fc80007fde0ff */
[----:B------:R-:W-:Y:S02]  /*cfc0*/  LEA.HI.X.SX32 R4, R52, R6, 0x1, P6 ;  /* 0x0000000634047211 */ /* 0x000fe400030f0eff */
[----:B--2---:R-:W-:Y:S02]  /*cfd0*/  PRMT R89, RZ, 0x7610, R89 ;  /* 0x00007610ff597816 */ /* 0x004fe40000000059 */
[----:B------:R-:W-:-:S04]  /*cfe0*/  PRMT R87, RZ, 0x7610, R87 ;  /* 0x00007610ff577816 */ /* 0x000fc80000000057 */
[----:B------:R2:W4:Y:S01]  /*cff0*/  @P0 LDG.E.U8 R89, desc[UR14][R12.64] ;  /* 0x0000000e0c590981 */ /* 0x000522000c1e1100 */
[----:B------:R-:W-:Y:S01]  /*d000*/  PRMT R86, RZ, 0x7610, R86 ;  /* 0x00007610ff567816 */ /* 0x000fe20000000056 */
[----:B--2---:R-:W-:Y:S02]  /*d010*/  @P0 IMAD.MOV.U32 R12, RZ, RZ, R74 ;  /* 0x000000ffff0c0224 */ /* 0x004fe400078e004a */
[----:B------:R-:W-:-:S05]  /*d020*/  @P0 IMAD.MOV.U32 R13, RZ, RZ, R41 ;  /* 0x000000ffff0d0224 */ /* 0x000fca00078e0029 */
        /* <DEDUP_REMOVED lines=8> */
[----:B------:R2:W4:Y:S02]  /*d0b0*/  @P0 LDG.E.U8 R85, desc[UR14][R12.64] ;  /* 0x0000000e0c550981 */ /* 0x000524000c1e1100 */
[----:B--2---:R-:W-:Y:S02]  /*d0c0*/  @P0 IMAD.MOV.U32 R12, RZ, RZ, R3 ;  /* 0x000000ffff0c0224 */ /* 0x004fe400078e0003 */
[----:B------:R-:W-:-:S05]  /*d0d0*/  @P0 IMAD.MOV.U32 R13, RZ, RZ, R4 ;  /* 0x000000ffff0d0224 */ /* 0x000fca00078e0004 */
[----:B------:R2:W2:Y:S01]  /*d0e0*/  @P0 LDG.E.U8 R83, desc[UR14][R12.64] ;  /* 0x0000000e0c530981 */ /* 0x0004a2000c1e1100 */
[----:B0-----:R-:W-:Y:S01]  /*d0f0*/  IMAD R47, R47, UR12, RZ ;  /* 0x0000000c2f2f7c24 */ /* 0x001fe2000f8e02ff */
[----:B------:R-:W-:Y:S01]  /*d100*/  SEL R45, R79, R45, !P5 ;  /* 0x0000002d4f2d7207 */ /* 0x000fe20006800000 */
[----:B-1----:R-:W-:Y:S01]  /*d110*/  IMAD.SHL.U32 R21, R21, 0x80, RZ ;  /* 0x0000008015157824 */ /* 0x002fe200078e00ff */
[----:B------:R-:W-:Y:S02]  /*d120*/  SEL R17, R79, R17, !P5 ;  /* 0x000000114f117207 */ /* 0x000fe40006800000 */
[----:B------:R-:W-:Y:S01]  /*d130*/  PRMT R82, RZ, 0x7610, R82 ;  /* 0x00007610ff527816 */ /* 0x000fe20000000052 */
[----:B------:R-:W-:Y:S01]  /*d140*/  IMAD R45, R45, UR13, RZ ;  /* 0x0000000d2d2d7c24 */ /* 0x000fe2000f8e02ff */
[----:B------:R-:W-:Y:S01]  /*d150*/  LOP3.LUT R21, R21, 0x80, RZ, 0xc0, !PT ;  /* 0x0000008015157812 */ /* 0x000fe200078ec0ff */
[----:B---3--:R-:W-:Y:S01]  /*d160*/  IMAD R17, R17, UR5, RZ ;  /* 0x0000000511117c24 */ /* 0x008fe2000f8e02ff */
[----:B------:R-:W-:Y:S01]  /*d170*/  PRMT R81, RZ, 0x7610, R81 ;  /* 0x00007610ff517816 */ /* 0x000fe20000000051 */
[----:B------:R-:W-:Y:S01]  /*d180*/  IMAD.MOV.U32 R74, RZ, RZ, R19 ;  /* 0x000000ffff4a7224 */ /* 0x000fe200078e0013 */
[----:B------:R-:W-:Y:S01]  /*d190*/  LOP3.LUT R11, R0, 0x33, R21, 0xfe, !PT ;  /* 0x00000033000b7812 */ /* 0x000fe200078efe15 */
[----:B------:R-:W0:Y:S03]  /*d1a0*/  LDCU UR5, c[0x0][0x3b0] ;  /* 0x00007600ff0577ac */ /* 0x000e260008000800 */
[----:B------:R-:W-:-:S02]  /*d1b0*/  IABS R14, R11 ;  /* 0x0000000b000e7213 */ /* 0x000fc40000000000 */
[----:B------:R-:W-:Y:S01]  /*d1c0*/  PRMT R78, RZ, 0x7610, R78 ;  /* 0x00007610ff4e7816 */ /* 0x000fe2000000004e */
[----:B------:R-:W-:Y:S01]  /*d1d0*/  @!P4 IMAD.MOV R74, RZ, RZ, -R74 ;  /* 0x000000ffff4ac224 */ /* 0x000fe200078e0a4a */
[----:B------:R-:W-:Y:S01]  /*d1e0*/  ISETP.GT.U32.AND P4, PT, R8, R10, PT ;  /* 0x0000000a0800720c */ /* 0x000fe20003f84070 */
[----:B------:R-:W1:Y:S01]  /*d1f0*/  LDCU UR12, c[0x0][0x3b0] ;  /* 0x00007600ff0c77ac */ /* 0x000e620008000800 */
[----:B------:R-:W-:Y:S02]  /*d200*/  PRMT R73, RZ, 0x7610, R73 ;  /* 0x00007610ff497816 */ /* 0x000fe40000000049 */
[----:B------:R-:W-:Y:S01]  /*d210*/  PRMT R68, RZ, 0x7610, R68 ;  /* 0x00007610ff447816 */ /* 0x000fe20000000044 */
[----:B------:R-:W3:Y:S08]  /*d220*/  LDCU UR13, c[0x0][0x3b0] ;  /* 0x00007600ff0d77ac */ /* 0x000ef00008000800 */
[----:B------:R-:W-:-:S05]  /*d230*/  @!P4 IMAD.IADD R10, R10, 0x1, -R8 ;  /* 0x000000010a0ac824 */ /* 0x000fca00078e0a08 */
[----:B------:R-:W-:-:S13]  /*d240*/  ISETP.GT.U32.AND P4, PT, R8, R10, PT ;  /* 0x0000000a0800720c */ /* 0x000fda0003f84070 */
[----:B------:R-:W-:-:S04]  /*d250*/  @!P4 IMAD.IADD R10, R10, 0x1, -R8 ;  /* 0x000000010a0ac824 */ /* 0x000fc800078e0a08 */
[----:B------:R-:W-:-:S04]  /*d260*/  IMAD.MOV.U32 R69, RZ, RZ, R10 ;  /* 0x000000ffff457224 */ /* 0x000fc800078e000a */
[----:B------:R-:W-:Y:S01]  /*d270*/  @!P2 IMAD.MOV R69, RZ, RZ, -R69 ;  /* 0x000000ffff45a224 */ /* 0x000fe200078e0a45 */
[----:B----4-:R-:W-:Y:S04]  /*d280*/  STL [R1+0x934], R89 ;  /* 0x0009345901007387 */ /* 0x010fe80000100800 */
[----:B------:R-:W-:Y:S04]  /*d290*/  STL [R1+0x938], R87 ;  /* 0x0009385701007387 */ /* 0x000fe80000100800 */
[----:B------:R-:W-:Y:S04]  /*d2a0*/  STL [R1+0x93c], R86 ;  /* 0x00093c5601007387 */ /* 0x000fe80000100800 */
[----:B------:R4:W-:Y:S04]  /*d2b0*/  STL [R1+0x270], R2 ;  /* 0x0002700201007387 */ /* 0x0009e80000100800 */
[----:B------:R0:W-:Y:S01]  /*d2c0*/  STL [R1+0x26c], R5 ;  /* 0x00026c0501007387 */ /* 0x0001e20000100800 */
[----:B----4-:R-:W-:-:S03]  /*d2d0*/  IADD3 R2, P6, PT, R47, R7, RZ ;  /* 0x000000072f027210 */ /* 0x010fc60007fde0ff */
[----:B------:R4:W-:Y:S01]  /*d2e0*/  STL [R1+0x2b0], R3 ;  /* 0x0002b00301007387 */ /* 0x0009e20000100800 */
[----:B0-----:R-:W-:-:S03]  /*d2f0*/  LEA.HI.X.SX32 R5, R47, R6, 0x1, P6 ;  /* 0x000000062f057211 */ /* 0x001fc600030f0eff */
[----:B------:R-:W-:Y:S01]  /*d300*/  STL [R1+0x940], R85 ;  /* 0x0009405501007387 */ /* 0x000fe20000100800 */
[----:B--2---:R-:W-:Y:S01]  /*d310*/  @P0 IMAD.MOV.U32 R12, RZ, RZ, R2 ;  /* 0x000000ffff0c0224 */ /* 0x004fe200078e0002 */
[----:B----4-:R-:W-:Y:S02]  /*d320*/  IADD3 R3, P6, PT, R45, R7, RZ ;  /* 0x000000072d037210 */ /* 0x010fe40007fde0ff */
[----:B------:R0:W-:Y:S01]  /*d330*/  STL [R1+0x2ac], R4 ;  /* 0x0002ac0401007387 */ /* 0x0001e20000100800 */
[----:B------:R-:W-:-:S05]  /*d340*/  @P0 IMAD.MOV.U32 R13, RZ, RZ, R5 ;  /* 0x000000ffff0d0224 */ /* 0x000fca00078e0005 */
[----:B------:R2:W4:Y:S01]  /*d350*/  @P0 LDG.E.U8 R82, desc[UR14][R12.64] ;  /* 0x0000000e0c520981 */ /* 0x000522000c1e1100 */
[----:B0-----:R-:W-:-:S03]  /*d360*/  LEA.HI.X.SX32 R4, R45, R6, 0x1, P6 ;  /* 0x000000062d047211 */ /* 0x001fc600030f0eff */
[----:B------:R-:W-:Y:S04]  /*d370*/  STL [R1+0x944], R83 ;  /* 0x0009445301007387 */ /* 0x000fe80000100800 */
[----:B------:R0:W-:Y:S01]  /*d380*/  STL [R1+0x2f0], R2 ;  /* 0x0002f00201007387 */ /* 0x0001e20000100800 */
[----:B--2---:R-:W-:Y:S02]  /*d390*/  @P0 IMAD.MOV.U32 R12, RZ, RZ, R3 ;  /* 0x000000ffff0c0224 */ /* 0x004fe400078e0003 */
[----:B------:R-:W-:Y:S01]  /*d3a0*/  @P0 IMAD.MOV.U32 R13, RZ, RZ, R4 ;  /* 0x000000ffff0d0224 */ /* 0x000fe200078e0004 */
[----:B------:R-:W-:Y:S01]  /*d3b0*/  STL [R1+0x2ec], R5 ;  /* 0x0002ec0501007387 */ /* 0x000fe20000100800 */
[----:B0-----:R-:W-:-:S03]  /*d3c0*/  IADD3 R2, P6, PT, R17, R7, RZ ;  /* 0x0000000711027210 */ /* 0x001fc60007fde0ff */
[----:B------:R0:W-:Y:S04]  /*d3d0*/  STL [R1+0x330], R3 ;  /* 0x0003300301007387 */ /* 0x0001e80000100800 */
[----:B------:R2:W3:Y:S01]  /*d3e0*/  @P0 LDG.E.U8 R81, desc[UR14][R12.64] ;  /* 0x0000000e0c510981 */ /* 0x0004e2000c1e1100 */
[----:B0-----:R-:W-:Y:S02]  /*d3f0*/  LEA.HI.X.SX32 R3, R17, R6, 0x1, P6 ;  /* 0x0000000611037211 */ /* 0x001fe400030f0eff */
[----:B------:R-:W-:Y:S01]  /*d400*/  ISETP.GT.U32.AND P6, PT, R8, R18, PT ;  /* 0x000000120800720c */ /* 0x000fe20003fc4070 */
[----:B--2---:R-:W-:Y:S02]  /*d410*/  IMAD.MOV.U32 R12, RZ, RZ, R14 ;  /* 0x000000ffff0c7224 */ /* 0x004fe400078e000e */
[----:B------:R-:W-:-:S02]  /*d420*/  @P0 IMAD.MOV.U32 R14, RZ, RZ, R2 ;  /* 0x000000ffff0e0224 */ /* 0x000fc400078e0002 */
[----:B------:R-:W-:-:S05]  /*d430*/  @P0 IMAD.MOV.U32 R15, RZ, RZ, R3 ;  /* 0x000000ffff0f0224 */ /* 0x000fca00078e0003 */
[----:B------:R0:W2:Y:S03]  /*d440*/  @P0 LDG.E.U8 R78, desc[UR14][R14.64] ;  /* 0x0000000e0e4e0981 */ /* 0x0000a6000c1e1100 */
[----:B------:R-:W-:Y:S01]  /*d450*/  @!P6 IMAD.IADD R18, R18, 0x1, -R8 ;  /* 0x000000011212e824 */ /* 0x000fe200078e0a08 */
[----:B------:R-:W-:Y:S01]  /*d460*/  ISETP.GE.AND P6, PT, R11, RZ, PT ;  /* 0x000000ff0b00720c */ /* 0x000fe20003fc6270 */
[----:B0-----:R-:W-:-:S04]  /*d470*/  IMAD.HI.U32 R15, R9, R12, RZ ;  /* 0x0000000c090f7227 */ /* 0x001fc800078e00ff */
[----:B------:R-:W-:Y:S01]  /*d480*/  IMAD.MOV R15, RZ, RZ, -R15 ;  /* 0x000000ffff0f7224 */ /* 0x000fe200078e0a0f */
[----:B------:R-:W-:Y:S01]  /*d490*/  LOP3.LUT R14, R0, 0x34, R21, 0xfe, !PT ;  /* 0x00000034000e7812 */ /* 0x000fe200078efe15 */
[----:B------:R-:W-:Y:S02]  /*d4a0*/  IMAD.MOV.U32 R72, RZ, RZ, R18 ;  /* 0x000000ffff487224 */ /* 0x000fe400078e0012 */
[----:B------:R-:W-:Y:S01]  /*d4b0*/  IMAD R11, R8, R15, R12 ;  /* 0x0000000f080b7224 */ /* 0x000fe200078e020c */
[----:B------:R-:W-:Y:S01]  /*d4c0*/  IABS R13, R14 ;  /* 0x0000000e000d7213 */ /* 0x000fe20000000000 */
[----:B------:R-:W-:-:S03]  /*d4d0*/  @!P3 IMAD.MOV R72, RZ, RZ, -R72 ;  /* 0x000000ffff48b224 */ /* 0x000fc600078e0a48 */
[----:B------:R-:W-:Y:S01]  /*d4e0*/  ISETP.GT.U32.AND P3, PT, R8, R11, PT ;  /* 0x0000000b0800720c */ /* 0x000fe20003f64070 */
[----:B------:R-:W-:Y:S01]  /*d4f0*/  IMAD.HI.U32 R12, R9, R13, RZ ;  /* 0x0000000d090c7227 */ /* 0x000fe200078e00ff */
[----:B------:R-:W-:-:S03]  /*d500*/  LOP3.LUT R15, R0, 0x35, R21, 0xfe, !PT ;  /* 0x00000035000f7812 */ /* 0x000fc600078efe15 */
[----:B------:R-:W-:-:S04]  /*d510*/  IMAD.MOV R12, RZ, RZ, -R12 ;  /* 0x000000ffff0c7224 */ /* 0x000fc800078e0a0c */
[----:B------:R-:W-:Y:S01]  /*d520*/  IMAD R13, R8, R12, R13 ;  /* 0x0000000c080d7224 */ /* 0x000fe200078e020d */
[----:B------:R-:W-:-:S03]  /*d530*/  IABS R12, R15 ;  /* 0x0000000f000c7213 */ /* 0x000fc60000000000 */
[----:B------:R-:W-:Y:S01]  /*d540*/  @!P3 IMAD.IADD R11, R11, 0x1, -R8 ;  /* 0x000000010b0bb824 */ /* 0x000fe200078e0a08 */
[----:B------:R-:W-:Y:S01]  /*d550*/  ISETP.GT.U32.AND P4, PT, R8, R13, PT ;  /* 0x0000000d0800720c */ /* 0x000fe20003f84070 */
[----:B------:R-:W-:-:S03]  /*d560*/  IMAD.HI.U32 R16, R9, R12, RZ ;  /* 0x0000000c09107227 */ /* 0x000fc600078e00ff */
[----:B------:R-:W-:Y:S01]  /*d570*/  ISETP.GT.U32.AND P3, PT, R8, R11, PT ;  /* 0x0000000b0800720c */ /* 0x000fe20003f64070 */
[----:B------:R-:W-:-:S04]  /*d580*/  IMAD.MOV R10, RZ, RZ, -R16 ;  /* 0x000000ffff0a7224 */ /* 0x000fc800078e0a10 */
[----:B------:R-:W-:-:S04]  /*d590*/  IMAD R10, R8, R10, R12 ;  /* 0x0000000a080a7224 */ /* 0x000fc800078e020c */
[----:B------:R-:W-:Y:S01]  /*d5a0*/  @!P4 IMAD.IADD R13, R13, 0x1, -R8 ;  /* 0x000000010d0dc824 */ /* 0x000fe200078e0a08 */
[----:B------:R-:W-:-:S03]  /*d5b0*/  ISETP.GE.AND P2, PT, R14, RZ, PT ;  /* 0x000000ff0e00720c */ /* 0x000fc60003f46270 */
[----:B------:R-:W-:Y:S01]  /*d5c0*/  @!P3 IMAD.IADD R11, R11, 0x1, -R8 ;  /* 0x000000010b0bb824 */ /* 0x000fe200078e0a08 */
[----:B------:R-:W-:Y:S02]  /*d5d0*/  ISETP.GT.U32.AND P3, PT, R8, R10, PT ;  /* 0x0000000a0800720c */ /* 0x000fe40003f64070 */
[----:B------:R-:W-:Y:S02]  /*d5e0*/  LOP3.LUT R14, R0, 0x36, R21, 0xfe, !PT ;  /* 0x00000036000e7812 */ /* 0x000fe400078efe15 */
[----:B------:R-:W-:Y:S02]  /*d5f0*/  ISETP.GT.U32.AND P4, PT, R8, R13, PT ;  /* 0x0000000d0800720c */ /* 0x000fe40003f84070 */
[----:B------:R-:W-:Y:S01]  /*d600*/  IABS R12, R14 ;  /* 0x0000000e000c7213 */ /* 0x000fe20000000000 */
[----:B------:R-:W-:-:S04]  /*d610*/  IMAD.MOV.U32 R25, RZ, RZ, R11 ;  /* 0x000000ffff197224 */ /* 0x000fc800078e000b */
[----:B------:R-:W-:-:S04]  /*d620*/  IMAD.HI.U32 R11, R9, R12, RZ ;  /* 0x0000000c090b7227 */ /* 0x000fc800078e00ff */
[--C-:B------:R-:W-:Y:S02]  /*d630*/  @!P3 IMAD.IADD R10, R10, 0x1, -R8.reuse ;  /* 0x000000010a0ab824 */ /* 0x100fe400078e0a08 */
[----:B------:R-:W-:Y:S02]  /*d640*/  @!P4 IMAD.IADD R13, R13, 0x1, -R8 ;  /* 0x000000010d0dc824 */ /* 0x000fe400078e0a08 */
[----:B------:R-:W-:Y:S01]  /*d650*/  IMAD.MOV R11, RZ, RZ, -R11 ;  /* 0x000000ffff0b7224 */ /* 0x000fe200078e0a0b */
[C---:B------:R-:W-:Y:S01]  /*d660*/  ISETP.GT.U32.AND P3, PT, R8.reuse, R10, PT ;  /* 0x0000000a0800720c */ /* 0x040fe20003f64070 */
[----:B------:R-:W-:Y:S02]  /*d670*/  IMAD.MOV.U32 R29, RZ, RZ, R13 ;  /* 0x000000ffff1d7224 */ /* 0x000fe400078e000d */
[----:B------:R-:W-:Y:S01]  /*d680*/  IMAD R12, R8, R11, R12 ;  /* 0x0000000b080c7224 */ /* 0x000fe200078e020c */
[----:B------:R-:W-:Y:S01]  /*d690*/  LOP3.LUT R11, R0, 0x37, R21, 0xfe, !PT ;  /* 0x00000037000b7812 */ /* 0x000fe200078efe15 */
[----:B------:R-:W-:-:S03]  /*d6a0*/  @!P2 IMAD.MOV R29, RZ, RZ, -R29 ;  /* 0x000000ffff1da224 */ /* 0x000fc600078e0a1d */
[----:B------:R-:W-:Y:S02]  /*d6b0*/  ISETP.GT.U32.AND P2, PT, R8, R12, PT ;  /* 0x0000000c0800720c */ /* 0x000fe40003f44070 */
[----:B------:R-:W-:Y:S01]  /*d6c0*/  IABS R13, R11 ;  /* 0x0000000b000d7213 */ /* 0x000fe20000000000 */
[----:B------:R-:W-:Y:S01]  /*d6d0*/  @!P6 IMAD.MOV R25, RZ, RZ, -R25 ;  /* 0x000000ffff19e224 */ /* 0x000fe200078e0a19 */
[----:B------:R-:W-:Y:S01]  /*d6e0*/  ISETP.GE.AND P6, PT, R15, RZ, PT ;  /* 0x000000ff0f00720c */ /* 0x000fe20003fc6270 */
[----:B------:R-:W-:Y:S01]  /*d6f0*/  @!P3 IMAD.IADD R10, R10, 0x1, -R8 ;  /* 0x000000010a0ab824 */ /* 0x000fe200078e0a08 */
[----:B------:R-:W-:Y:S01]  /*d700*/  ISETP.GE.AND P3, PT, R11, RZ, PT ;  /* 0x000000ff0b00720c */ /* 0x000fe20003f66270 */
[----:B------:R-:W-:-:S04]  /*d710*/  IMAD.HI.U32 R11, R9, R13, RZ ;  /* 0x0000000d090b7227 */ /* 0x000fc800078e00ff */
[----:B------:R-:W-:Y:S02]  /*d720*/  IMAD.MOV R11, RZ, RZ, -R11 ;  /* 0x000000ffff0b7224 */ /* 0x000fe400078e0a0b */
[----:B------:R-:W-:Y:S01]  /*d730*/  @!P2 IMAD.IADD R12, R12, 0x1, -R8 ;  /* 0x000000010c0ca824 */ /* 0x000fe200078e0a08 */
[----:B------:R-:W-:Y:S01]  /*d740*/  ISETP.GE.AND P4, PT, R14, RZ, PT ;  /* 0x000000ff0e00720c */ /* 0x000fe20003f86270 */
[C---:B------:R-:W-:Y:S02]  /*d750*/  IMAD R13, R8.reuse, R11, R13 ;  /* 0x0000000b080d7224 */ /* 0x040fe400078e020d */
[----:B------:R-:W-:Y:S01]  /*d760*/  IMAD.MOV.U32 R45, RZ, RZ, R10 ;  /* 0x000000ffff2d7224 */ /* 0x000fe200078e000a */
[----:B------:R-:W-:Y:S02]  /*d770*/  ISETP.GT.U32.AND P2, PT, R8, R12, PT ;  /* 0x0000000c0800720c */ /* 0x000fe40003f44070 */
[----:B------:R-:W-:Y:S01]  /*d780*/  LOP3.LUT R14, R0, 0x3b, R21, 0xfe, !PT ;  /* 0x0000003b000e7812 */ /* 0x000fe200078efe15 */
[----:B------:R-:W-:Y:S01]  /*d790*/  @!P6 IMAD.MOV R45, RZ, RZ, -R45 ;  /* 0x000000ffff2de224 */ /* 0x000fe200078e0a2d */
[----:B------:R-:W-:-:S02]  /*d7a0*/  ISETP.GT.U32.AND P6, PT, R8, R13, PT ;  /* 0x0000000d0800720c */ /* 0x000fc40003fc4070 */
[----:B------:R-:W-:-:S05]  /*d7b0*/  IABS R11, R14 ;  /* 0x0000000e000b7213 */ /* 0x000fca0000000000 */
[----:B------:R-:W-:-:S04]  /*d7c0*/  IMAD.HI.U32 R10, R9, R11, RZ ;  /* 0x0000000b090a7227 */ /* 0x000fc800078e00ff */
[----:B------:R-:W-:Y:S02]  /*d7d0*/  @!P2 IMAD.IADD R12, R12, 0x1, -R8 ;  /* 0x000000010c0ca824 */ /* 0x000fe400078e0a08 */
[----:B------:R-:W-:Y:S02]  /*d7e0*/  IMAD.MOV R10, RZ, RZ, -R10 ;  /* 0x000000ffff0a7224 */ /* 0x000fe400078e0a0a */
[----:B------:R-:W-:Y:S02]  /*d7f0*/  @!P6 IMAD.IADD R13, R13, 0x1, -R8 ;  /* 0x000000010d0de824 */ /* 0x000fe400078e0a08 */
[----:B------:R-:W-:Y:S02]  /*d800*/  IMAD R11, R8, R10, R11 ;  /* 0x0000000a080b7224 */ /* 0x000fe400078e020b */
[----:B------:R-:W-:Y:S01]  /*d810*/  IMAD.MOV.U32 R48, RZ, RZ, R12 ;  /* 0x000000ffff307224 */ /* 0x000fe200078e000c */
[----:B------:R-:W-:Y:S02]  /*d820*/  ISETP.GE.AND P2, PT, R14, RZ, PT ;  /* 0x000000ff0e00720c */ /* 0x000fe40003f46270 */
[----:B------:R-:W-:Y:S01]  /*d830*/  ISETP.GT.U32.AND P6, PT, R8, R13, PT ;  /* 0x0000000d0800720c */ /* 0x000fe20003fc4070 */
[----:B------:R-:W-:Y:S01]  /*d840*/  @!P4 IMAD.MOV R48, RZ, RZ, -R48 ;  /* 0x000000ffff30c224 */ /* 0x000fe200078e0a30 */
[----:B------:R-:W-:-:S02]  /*d850*/  LOP3.LUT R14, R0, 0x3c, R21, 0xfe, !PT ;  /* 0x0000003c000e7812 */ /* 0x000fc400078efe15 */
[----:B------:R-:W-:Y:S02]  /*d860*/  ISETP.GT.U32.AND P4, PT, R8, R11, PT ;  /* 0x0000000b0800720c */ /* 0x000fe40003f84070 */
[----:B------:R-:W-:-:S05]  /*d870*/  IABS R10, R14 ;  /* 0x0000000e000a7213 */ /* 0x000fca0000000000 */
[----:B------:R-:W-:-:S04]  /*d880*/  IMAD.HI.U32 R12, R9, R10, RZ ;  /* 0x0000000a090c7227 */ /* 0x000fc800078e00ff */
[----:B------:R-:W-:Y:S02]  /*d890*/  @!P6 IMAD.IADD R13, R13, 0x1, -R8 ;  /* 0x000000010d0de824 */ /* 0x000fe400078e0a08 */
[----:B------:R-:W-:Y:S02]  /*d8a0*/  IMAD.MOV R12, RZ, RZ, -R12 ;  /* 0x000000ffff0c7224 */ /* 0x000fe400078e0a0c */
[----:B------:R-:W-:Y:S02]  /*d8b0*/  @!P4 IMAD.IADD R11, R11, 0x1, -R8 ;  /* 0x000000010b0bc824 */ /* 0x000fe400078e0a08 */
[C---:B------:R-:W-:Y:S02]  /*d8c0*/  IMAD R10, R8.reuse, R12, R10 ;  /* 0x0000000c080a7224 */ /* 0x040fe400078e020a */
[----:B------:R-:W-:Y:S01]  /*d8d0*/  IMAD.MOV.U32 R46, RZ, RZ, R13 ;  /* 0x000000ffff2e7224 */ /* 0x000fe200078e000d */
[----:B------:R-:W-:-:S03]  /*d8e0*/  ISETP.GT.U32.AND P4, PT, R8, R11, PT ;  /* 0x0000000b0800720c */ /* 0x000fc60003f84070 */
[----:B------:R-:W-:Y:S01]  /*d8f0*/  @!P3 IMAD.MOV R46, RZ, RZ, -R46 ;  /* 0x000000ffff2eb224 */ /* 0x000fe200078e0a2e */
[----:B------:R-:W-:Y:S02]  /*d900*/  ISETP.GT.U32.AND P3, PT, R8, R10, PT ;  /* 0x0000000a0800720c */ /* 0x000fe40003f64070 */
[----:B------:R-:W-:-:S04]  /*d910*/  LOP3.LUT R12, R0, 0x3d, R21, 0xfe, !PT ;  /* 0x0000003d000c7812 */ /* 0x000fc800078efe15 */
[----:B------:R-:W-:-:S03]  /*d920*/  IABS R13, R12 ;  /* 0x0000000c000d7213 */ /* 0x000fc60000000000 */
[----:B------:R-:W-:Y:S01]  /*d930*/  @!P4 IMAD.IADD R11, R11, 0x1, -R8 ;  /* 0x000000010b0bc824 */ /* 0x000fe200078e0a08 */
[----:B------:R-:W-:Y:S01]  /*d940*/  ISETP.GE.AND P4, PT, R12, RZ, PT ;  /* 0x000000ff0c00720c */ /* 0x000fe20003f86270 */
[----:B------:R-:W-:-:S04]  /*d950*/  IMAD.HI.U32 R12, R9, R13, RZ ;  /* 0x0000000d090c7227 */ /* 0x000fc800078e00ff */
[----:B------:R-:W-:Y:S01]  /*d960*/  @!P3 IMAD.IADD R10, R10, 0x1, -R8 ;  /* 0x000000010a0ab824 */ /* 0x000fe200078e0a08 */
[----:B------:R-:W-:Y:S01]  /*d970*/  ISETP.GE.AND P6, PT, R14, RZ, PT ;  /* 0x000000ff0e00720c */ /* 0x000fe20003fc6270 */
[----:B------:R-:W-:Y:S01]  /*d980*/  IMAD.MOV R12, RZ, RZ, -R12 ;  /* 0x000000ffff0c7224 */ /* 0x000fe200078e0a0c */
[----:B------:R-:W-:Y:S02]  /*d990*/  LOP3.LUT R14, R0, 0x3e, R21, 0xfe, !PT ;  /* 0x0000003e000e7812 */ /* 0x000fe400078efe15 */
[C---:B------:R-:W-:Y:S01]  /*d9a0*/  ISETP.GT.U32.AND P3, PT, R8.reuse, R10, PT ;  /* 0x0000000a0800720c */ /* 0x040fe20003f64070 */
[----:B------:R-:W-:Y:S02]  /*d9b0*/  IMAD R13, R8, R12, R13 ;  /* 0x0000000c080d7224 */ /* 0x000fe400078e020d */
[----:B------:R-:W-:Y:S01]  /*d9c0*/  IMAD.MOV.U32 R24, RZ, RZ, R11 ;  /* 0x000000ffff187224 */ /* 0x000fe200078e000b */
[----:B------:R-:W-:-:S03]  /*d9d0*/  IABS R12, R14 ;  /* 0x0000000e000c7213 */ /* 0x000fc60000000000 */
[----:B------:R-:W-:Y:S01]  /*d9e0*/  @!P2 IMAD.MOV R24, RZ, RZ, -R24 ;  /* 0x000000ffff18a224 */ /* 0x000fe200078e0a18 */
[----:B------:R-:W-:Y:S01]  /*d9f0*/  ISETP.GT.U32.AND P2, PT, R8, R13, PT ;  /* 0x0000000d0800720c */ /* 0x000fe20003f44070 */
[----:B------:R-:W-:-:S04]  /*da00*/  IMAD.HI.U32 R11, R9, R12, RZ ;  /* 0x0000000c090b7227 */ /* 0x000fc800078e00ff */
[----:B------:R-:W-:Y:S02]  /*da10*/  @!P3 IMAD.IADD R10, R10, 0x1, -R8 ;  /* 0x000000010a0ab824 */ /* 0x000fe400078e0a08 */
[----:B------:R-:W-:Y:S02]  /*da20*/  IMAD.MOV R11, RZ, RZ, -R11 ;  /* 0x000000ffff0b7224 */ /* 0x000fe400078e0a0b */
[----:B------:R-:W-:Y:S02]  /*da30*/  IMAD.MOV.U32 R42, RZ, RZ, R10 ;  /* 0x000000ffff2a7224 */ /* 0x000fe400078e000a */
[C---:B------:R-:W-:Y:S02]  /*da40*/  IMAD R12, R8.reuse, R11, R12 ;  /* 0x0000000b080c7224 */ /* 0x040fe400078e020c */
[----:B------:R-:W-:Y:S02]  /*da50*/  @!P2 IMAD.IADD R13, R13, 0x1, -R8 ;  /* 0x000000010d0da824 */ /* 0x000fe400078e0a08 */
[----:B------:R-:W-:Y:S01]  /*da60*/  @!P6 IMAD.MOV R42, RZ, RZ, -R42 ;  /* 0x000000ffff2ae224 */ /* 0x000fe200078e0a2a */
[----:B------:R-:W-:-:S02]  /*da70*/  ISETP.GT.U32.AND P6, PT, R8, R12, PT ;  /* 0x0000000c0800720c */ /* 0x000fc40003fc4070 */
[----:B------:R-:W-:Y:S02]  /*da80*/  ISETP.GE.AND P3, PT, R14, RZ, PT ;  /* 0x000000ff0e00720c */ /* 0x000fe40003f66270 */
[----:B------:R-:W-:Y:S02]  /*da90*/  ISETP.GT.U32.AND P2, PT, R8, R13, PT ;  /* 0x0000000d0800720c */ /* 0x000fe40003f44070 */
[----:B------:R-:W-:-:S04]  /*daa0*/  LOP3.LUT R14, R0, 0x3f, R21, 0xfe, !PT ;  /* 0x0000003f000e7812 */ /* 0x000fc800078efe15 */
[----:B------:R-:W-:-:S03]  /*dab0*/  IABS R11, R14 ;  /* 0x0000000e000b7213 */ /* 0x000fc60000000000 */
[----:B------:R-:W-:Y:S02]  /*dac0*/  @!P6 IMAD.IADD R12, R12, 0x1, -R8 ;  /* 0x000000010c0ce824 */ /* 0x000fe400078e0a08 */
[----:B------:R-:W-:-:S04]  /*dad0*/  IMAD.HI.U32 R10, R9, R11, RZ ;  /* 0x0000000b090a7227 */ /* 0x000fc800078e00ff */
[----:B------:R-:W-:Y:S01]  /*dae0*/  @!P2 IMAD.IADD R13, R13, 0x1, -R8 ;  /* 0x000000010d0da824 */ /* 0x000fe200078e0a08 */
[----:B------:R-:W-:Y:S01]  /*daf0*/  ISETP.GE.AND P2, PT, R14, RZ, PT ;  /* 0x000000ff0e00720c */ /* 0x000fe20003f46270 */
[----:B------:R-:W-:Y:S01]  /*db00*/  IMAD.MOV R10, RZ, RZ, -R10 ;  /* 0x000000ffff0a7224 */ /* 0x000fe200078e0a0a */
[----:B------:R-:W-:Y:S02]  /*db10*/  ISETP.GT.U32.AND P6, PT, R8, R12, PT ;  /* 0x0000000c0800720c */ /* 0x000fe40003fc4070 */
[----:B------:R-:W-:Y:S01]  /*db20*/  LOP3.LUT R14, R0, 0x42, R21, 0xfe, !PT ;  /* 0x00000042000e7812 */ /* 0x000fe200078efe15 */
        /* <DEDUP_REMOVED lines=13> */
[----:B------:R-:W-:Y:S02]  /*dc00*/  ISETP.GT.U32.AND P4, PT, R8, R11, PT ;  /* 0x0000000b0800720c */ /* 0x000fe40003f84070 */
[----:B------:R-:W-:-:S04]  /*dc10*/  LOP3.LUT R12, R0, 0x43, R21, 0xfe, !PT ;  /* 0x00000043000c7812 */ /* 0x000fc800078efe15 */
[----:B------:R-:W-:-:S05]  /*dc20*/  IABS R13, R12 ;  /* 0x0000000c000d7213 */ /* 0x000fca0000000000 */
[--C-:B------:R-:W-:Y:S02]  /*dc30*/  @!P3 IMAD.IADD R10, R10, 0x1, -R8.reuse ;  /* 0x000000010a0ab824 */ /* 0x100fe400078e0a08 */
[----:B------:R-:W-:Y:S01]  /*dc40*/  @!P4 IMAD.IADD R11, R11, 0x1, -R8 ;  /* 0x000000010b0bc824 */ /* 0x000fe200078e0a08 */
[----:B------:R-:W-:Y:S01]  /*dc50*/  ISETP.GE.AND P4, PT, R12, RZ, PT ;  /* 0x000000ff0c00720c */ /* 0x000fe20003f86270 */
[----:B------:R-:W-:Y:S01]  /*dc60*/  IMAD.HI.U32 R12, R9, R13, RZ ;  /* 0x0000000d090c7227 */ /* 0x000fe200078e00ff */
[----:B------:R-:W-:-:S03]  /*dc70*/  ISETP.GT.U32.AND P3, PT, R8, R10, PT ;  /* 0x0000000a0800720c */ /* 0x000fc60003f64070 */
[----:B------:R-:W-:-:S04]  /*dc80*/  IMAD.MOV R12, RZ, RZ, -R12 ;  /* 0x000000ffff0c7224 */ /* 0x000fc800078e0a0c */
[----:B------:R-:W-:-:S06]  /*dc90*/  IMAD R12, R8, R12, R13 ;  /* 0x0000000c080c7224 */ /* 0x000fcc00078e020d */
[----:B------:R-:W-:Y:S01]  /*dca0*/  @!P3 IMAD.IADD R10, R10, 0x1, -R8 ;  /* 0x000000010a0ab824 */ /* 0x000fe200078e0a08 */
[----:B------:R-:W-:Y:S02]  /*dcb0*/  ISETP.GT.U32.AND P3, PT, R8, R12, PT ;  /* 0x0000000c0800720c */ /* 0x000fe40003f64070 */
[----:B------:R-:W-:Y:S01]  /*dcc0*/  LOP3.LUT R13, R0, 0x44, R21, 0xfe, !PT ;  /* 0x00000044000d7812 */ /* 0x000fe200078efe15 */
[----:B------:R-:W-:Y:S01]  /*dcd0*/  IMAD.MOV.U32 R39, RZ, RZ, R11 ;  /* 0x000000ffff277224 */ /* 0x000fe200078e000b */
[----:B------:R-:W-:Y:S02]  /*dce0*/  ISETP.GE.AND P6, PT, R14, RZ, PT ;  /* 0x000000ff0e00720c */ /* 0x000fe40003fc6270 */
[----:B------:R-:W-:Y:S01]  /*dcf0*/  IABS R14, R13 ;  /* 0x0000000d000e7213 */ /* 0x000fe20000000000 */
[----:B------:R-:W-:Y:S01]  /*dd00*/  @!P2 IMAD.MOV R39, RZ, RZ, -R39 ;  /* 0x000000ffff27a224 */ /* 0x000fe200078e0a27 */
[----:B------:R-:W-:-:S05]  /*dd10*/  ISETP.GE.AND P2, PT, R13, RZ, PT ;  /* 0x000000ff0d00720c */ /* 0x000fca0003f46270 */
[----:B------:R-:W-:Y:S01]  /*dd20*/  @!P3 IMAD.IADD R12, R12, 0x1, -R8 ;  /* 0x000000010c0cb824 */ /* 0x000fe200078e0a08 */
[----:B------:R-:W-:Y:S01]  /*dd30*/  LOP3.LUT R11, R0, 0x45, R21, 0xfe, !PT ;  /* 0x00000045000b7812 */ /* 0x000fe200078efe15 */
[----:B------:R-:W-:-:S03]  /*dd40*/  IMAD.HI.U32 R13, R9, R14, RZ ;  /* 0x0000000e090d7227 */ /* 0x000fc600078e00ff */
[----:B------:R-:W-:Y:S01]  /*dd50*/  ISETP.GT.U32.AND P3, PT, R8, R12, PT ;  /* 0x0000000c0800720c */ /* 0x000fe20003f64070 */
[----:B------:R-:W-:Y:S01]  /*dd60*/  IMAD.MOV.U32 R16, RZ, RZ, R10 ;  /* 0x000000ffff107224 */ /* 0x000fe200078e000a */
[----:B------:R-:W-:Y:S01]  /*dd70*/  IABS R15, R11 ;  /* 0x0000000b000f7213 */ /* 0x000fe20000000000 */
[----:B------:R-:W-:-:S04]  /*dd80*/  IMAD.MOV R10, RZ, RZ, -R13 ;  /* 0x000000ffff0a7224 */ /* 0x000fc800078e0a0d */
[----:B------:R-:W-:Y:S02]  /*dd90*/  IMAD R10, R8, R10, R14 ;  /* 0x0000000a080a7224 */ /* 0x000fe400078e020e */
[----:B------:R-:W-:Y:S02]  /*dda0*/  IMAD.MOV.U32 R13, RZ, RZ, R15 ;  /* 0x000000ffff0d7224 */ /* 0x000fe400078e000f */
[----:B------:R-:W-:Y:S01]  /*ddb0*/  @!P6 IMAD.MOV R16, RZ, RZ, -R16 ;  /* 0x000000ffff10e224 */ /* 0x000fe200078e0a10 */
[----:B------:R-:W-:Y:S01]  /*ddc0*/  ISETP.GE.AND P6, PT, R11, RZ, PT ;  /* 0x000000ff0b00720c */ /* 0x000fe20003fc6270 */
[----:B------:R-:W-:Y:S01]  /*ddd0*/  @!P3 IMAD.IADD R12, R12, 0x1, -R8 ;  /* 0x000000010c0cb824 */ /* 0x000fe200078e0a08 */
[----:B------:R-:W-:Y:S01]  /*dde0*/  ISETP.GT.U32.AND P3, PT, R8, R10, PT ;  /* 0x0000000a0800720c */ /* 0x000fe20003f64070 */
[----:B------:R-:W-:-:S04]  /*ddf0*/  IMAD.HI.U32 R11, R9, R13, RZ ;  /* 0x0000000d090b7227 */ /* 0x000fc800078e00ff */
[----:B------:R-:W-:Y:S02]  /*de00*/  IMAD.MOV R11, RZ, RZ, -R11 ;  /* 0x000000ffff0b7224 */ /* 0x000fe400078e0a0b */
[----:B------:R-:W-:Y:S02]  /*de10*/  IMAD.MOV.U32 R23, RZ, RZ, R12 ;  /* 0x000000ffff177224 */ /* 0x000fe400078e000c */
[----:B------:R-:W-:Y:S01]  /*de20*/  IMAD R13, R8, R11, R13 ;  /* 0x0000000b080d7224 */ /* 0x000fe200078e020d */
[----:B------:R-:W-:Y:S01]  /*de30*/  LOP3.LUT R17, R0, 0x46, R21, 0xfe, !PT ;  /* 0x0000004600117812 */ /* 0x000fe200078efe15 */
[----:B------:R-:W-:Y:S02]  /*de40*/  @!P4 IMAD.MOV R23, RZ, RZ, -R23 ;  /* 0x000000ffff17c224 */ /* 0x000fe400078e0a17 */
[----:B------:R-:W-:Y:S01]  /*de50*/  @!P3 IMAD.IADD R10, R10, 0x1, -R8 ;  /* 0x000000010a0ab824 */ /* 0x000fe200078e0a08 */
[----:B------:R-:W-:Y:S02]  /*de60*/  ISETP.GT.U32.AND P4, PT, R8, R13, PT ;  /* 0x0000000d0800720c */ /* 0x000fe40003f84070 */
[----:B------:R-:W-:-:S02]  /*de70*/  IABS R14, R17 ;  /* 0x00000011000e7213 */ /* 0x000fc40000000000 */
[----:B------:R-:W-:-:S03]  /*de80*/  ISETP.GT.U32.AND P3, PT, R8, R10, PT ;  /* 0x0000000a0800720c */ /* 0x000fc60003f64070 */
[----:B------:R-:W-:Y:S01]  /*de90*/  IMAD.HI.U32 R15, R9, R14, RZ ;  /* 0x0000000e090f7227 */ /* 0x000fe200078e00ff */
[----:B------:R-:W-:-:S03]  /*dea0*/  LOP3.LUT R18, R0, 0x47, R21, 0xfe, !PT ;  /* 0x0000004700127812 */ /* 0x000fc600078efe15 */
[----:B------:R-:W-:Y:S01]  /*deb0*/  IMAD.MOV R12, RZ, RZ, -R15 ;  /* 0x000000ffff0c7224 */ /* 0x000fe200078e0a0f */
[----:B------:R-:W-:Y:S01]  /*dec0*/  IABS R11, R18 ;  /* 0x00000012000b7213 */ /* 0x000fe20000000000 */
[----:B------:R-:W-:Y:S02]  /*ded0*/  @!P4 IMAD.IADD R13, R13, 0x1, -R8 ;  /* 0x000000010d0dc824 */ /* 0x000fe400078e0a08 */
[----:B------:R-:W-:Y:S02]  /*dee0*/  IMAD R12, R8, R12, R14 ;  /* 0x0000000c080c7224 */ /* 0x000fe400078e020e */
[----:B------:R-:W-:Y:S01]  /*def0*/  @!P3 IMAD.IADD R10, R10, 0x1, -R8 ;  /* 0x000000010a0ab824 */ /* 0x000fe200078e0a08 */
[C---:B------:R-:W-:Y:S01]  /*df00*/  ISETP.GT.U32.AND P4, PT, R8.reuse, R13, PT ;  /* 0x0000000d0800720c */ /* 0x040fe20003f84070 */
[----:B------:R-:W-:Y:S01]  /*df10*/  IMAD.HI.U32 R14, R9, R11, RZ ;  /* 0x0000000b090e7227 */ /* 0x000fe200078e00ff */
[----:B------:R-:W-:-:S03]  /*df20*/  ISETP.GT.U32.AND P3, PT, R8, R12, PT ;  /* 0x0000000c0800720c */ /* 0x000fc60003f64070 */
[----:B------:R-:W-:Y:S01]  /*df30*/  IMAD.MOV R14, RZ, RZ, -R14 ;  /* 0x000000ffff0e7224 */ /* 0x000fe200078e0a0e */
[----:B------:R-:W-:-:S03]  /*df40*/  LOP3.LUT R15, R0, 0x4a, R21, 0xfe, !PT ;  /* 0x0000004a000f7812 */ /* 0x000fc600078efe15 */
[----:B------:R-:W-:Y:S01]  /*df50*/  IMAD R11, R8, R14, R11 ;  /* 0x0000000e080b7224 */ /* 0x000fe200078e020b */
[----:B------:R-:W-:-:S03]  /*df60*/  IABS R14, R15 ;  /* 0x0000000f000e7213 */ /* 0x000fc60000000000 */
[--C-:B------:R-:W-:Y:S01]  /*df70*/  @!P4 IMAD.IADD R13, R13, 0x1, -R8.reuse ;  /* 0x000000010d0dc824 */ /* 0x100fe200078e0a08 */
[----:B------:R-:W-:Y:S01]  /*df80*/  ISETP.GT.U32.AND P4, PT, R8, R11, PT ;  /* 0x0000000b0800720c */ /* 0x000fe20003f84070 */
[----:B------:R-:W-:Y:S02]  /*df90*/  @!P3 IMAD.IADD R12, R12, 0x1, -R8 ;  /* 0x000000010c0cb824 */ /* 0x000fe400078e0a08 */
[----:B------:R-:W-:Y:S02]  /*dfa0*/  IMAD.MOV.U32 R37, RZ, RZ, R10 ;  /* 0x000000ffff257224 */ /* 0x000fe400078e000a */
[----:B------:R-:W-:Y:S01]  /*dfb0*/  IMAD.HI.U32 R10, R9, R14, RZ ;  /* 0x0000000e090a7227 */ /* 0x000fe200078e00ff */
[----:B------:R-:W-:-:S03]  /*dfc0*/  ISETP.GT.U32.AND P3, PT, R8, R12, PT ;  /* 0x0000000c0800720c */ /* 0x000fc60003f64070 */
[----:B------:R-:W-:-:S04]  /*dfd0*/  IMAD.MOV R10, RZ, RZ, -R10 ;  /* 0x000000ffff0a7224 */ /* 0x000fc800078e0a0a */
[----:B------:R-:W-:Y:S02]  /*dfe0*/  @!P4 IMAD.IADD R11, R11, 0x1, -R8 ;  /* 0x000000010b0bc824 */ /* 0x000fe400078e0a08 */
[----:B------:R-:W-:-:S03]  /*dff0*/  IMAD R10, R8, R10, R14 ;  /* 0x0000000a080a7224 */ /* 0x000fc600078e020e */
[----:B------:R-:W-:Y:S01]  /*e000*/  ISETP.GT.U32.AND P4, PT, R8, R11, PT ;  /* 0x0000000b0800720c */ /* 0x000fe20003f84070 */
[----:B------:R-:W-:Y:S01]  /*e010*/  @!P3 IMAD.IADD R12, R12, 0x1, -R8 ;  /* 0x000000010c0cb824 */ /* 0x000fe200078e0a08 */
[----:B------:R-:W-:Y:S01]  /*e020*/  ISETP.GT.U32.AND P3, PT, R8, R10, PT ;  /* 0x0000000a0800720c */ /* 0x000fe20003f64070 */
[----:B------:R-:W-:Y:S01]  /*e030*/  @!P2 IMAD.MOV R37, RZ, RZ, -R37 ;  /* 0x000000ffff25a224 */ /* 0x000fe200078e0a25 */
[----:B------:R-:W-:Y:S01]  /*e040*/  ISETP.GE.AND P2, PT, R17, RZ, PT ;  /* 0x000000ff1100720c */ /* 0x000fe20003f46270 */
[----:B------:R-:W-:Y:S02]  /*e050*/  IMAD.MOV.U32 R36, RZ, RZ, R13 ;  /* 0x000000ffff247224 */ /* 0x000fe400078e000d */
[----:B------:R-:W-:Y:S01]  /*e060*/  IMAD.MOV.U32 R38, RZ, RZ, R12 ;  /* 0x000000ffff267224 */ /* 0x000fe200078e000c */
[----:B------:R-:W-:Y:S01]  /*e070*/  LOP3.LUT R12, R0, 0x4b, R21, 0xfe, !PT ;  /* 0x0000004b000c7812 */ /* 0x000fe200078efe15 */
[----:B------:R-:W-:Y:S01]  /*e080*/  @!P6 IMAD.MOV R36, RZ, RZ, -R36 ;  /* 0x000000ffff24e224 */ /* 0x000fe200078e0a24 */
[----:B------:R-:W-:-:S02]  /*e090*/  ISETP.GE.AND P6, PT, R18, RZ, PT ;  /* 0x000000ff1200720c */ /* 0x000fc40003fc6270 */
[----:B------:R-:W-:Y:S01]  /*e0a0*/  IABS R13, R12 ;  /* 0x0000000c000d7213 */ /* 0x000fe20000000000 */
[--C-:B------:R-:W-:Y:S01]  /*e0b0*/  @!P4 IMAD.IADD R11, R11, 0x1, -R8.reuse ;  /* 0x000000010b0bc824 */ /* 0x100fe200078e0a08 */
[----:B------:R-:W-:Y:S01]  /*e0c0*/  ISETP.GE.AND P4, PT, R12, RZ, PT ;  /* 0x000000ff0c00720c */ /* 0x000fe20003f86270 */
[----:B------:R-:W-:Y:S01]  /*e0d0*/  @!P3 IMAD.IADD R10, R10, 0x1, -R8 ;  /* 0x000000010a0ab824 */ /* 0x000fe200078e0a08 */
[----:B------:R-:W-:Y:S01]  /*e0e0*/  LOP3.LUT R12, R0, 0x4c, R21, 0xfe, !PT ;  /* 0x0000004c000c7812 */ /* 0x000fe200078efe15 */
[----:B------:R-:W-:Y:S01]  /*e0f0*/  @!P2 IMAD.MOV R38, RZ, RZ, -R38 ;  /* 0x000000ffff26a224 */ /* 0x000fe200078e0a26 */
[----:B------:R-:W-:Y:S01]  /*e100*/  ISETP.GE.AND P2, PT, R15, RZ, PT ;  /* 0x000000ff0f00720c */ /* 0x000fe20003f46270 */
[----:B------:R-:W-:Y:S01]  /*e110*/  IMAD.HI.U32 R14, R9, R13, RZ ;  /* 0x0000000d090e7227 */ /* 0x000fe200078e00ff */
[----:B------:R-:W-:Y:S02]  /*e120*/  ISETP.GT.U32.AND P3, PT, R8, R10, PT ;  /* 0x0000000a0800720c */ /* 0x000fe40003f64070 */
[----:B------:R-:W-:Y:S01]  /*e130*/  IABS R15, R12 ;  /* 0x0000000c000f7213 */ /* 0x000fe20000000000 */
[----:B------:R-:W-:-:S02]  /*e140*/  IMAD.MOV.U32 R35, RZ, RZ, R11 ;  /* 0x000000ffff237224 */ /* 0x000fc400078e000b */
[----:B------:R-:W-:Y:S02]  /*e150*/  IMAD.MOV R11, RZ, RZ, -R14 ;  /* 0x000000ffff0b7224 */ /* 0x000fe400078e0a0e */
[----:B------:R-:W-:Y:S02]  /*e160*/  IMAD.MOV.U32 R14, RZ, RZ, R15 ;  /* 0x000000ffff0e7224 */ /* 0x000fe400078e000f */
[----:B------:R-:W-:Y:S01]  /*e170*/  @!P6 IMAD.MOV R35, RZ, RZ, -R35 ;  /* 0x000000ffff23e224 */ /* 0x000fe200078e0a23 */
[----:B------:R-:W-:Y:S01]  /*e180*/  ISETP.GE.AND P6, PT, R12, RZ, PT ;  /* 0x000000ff0c00720c */ /* 0x000fe20003fc6270 */
[----:B------:R-:W-:Y:S02]  /*e190*/  IMAD R12, R8, R11, R13 ;  /* 0x0000000b080c7224 */ /* 0x000fe400078e020d */
[----:B------:R-:W-:-:S04]  /*e1a0*/  IMAD.HI.U32 R11, R9, R14, RZ ;  /* 0x0000000e090b7227 */ /* 0x000fc800078e00ff */
[----:B------:R-:W-:Y:S02]  /*e1b0*/  IMAD.MOV R11, RZ, RZ, -R11 ;  /* 0x000000ffff0b7224 */ /* 0x000fe400078e0a0b */
[----:B------:R-:W-:Y:S01]  /*e1c0*/  @!P3 IMAD.IADD R10, R10, 0x1, -R8 ;  /* 0x000000010a0ab824 */ /* 0x000fe200078e0a08 */
[C---:B------:R-:W-:Y:S01]  /*e1d0*/  ISETP.GT.U32.AND P3, PT, R8.reuse, R12, PT ;  /* 0x0000000c0800720c */ /* 0x040fe20003f64070 */
[----:B------:R-:W-:Y:S02]  /*e1e0*/  IMAD R14, R8, R11, R14 ;  /* 0x0000000b080e7224 */ /* 0x000fe400078e020e */
[----:B------:R-:W-:-:S04]  /*e1f0*/  IMAD.MOV.U32 R15, RZ, RZ, R10 ;  /* 0x000000ffff0f7224 */ /* 0x000fc800078e000a */
[----:B------:R-:W-:Y:S01]  /*e200*/  @!P2 IMAD.MOV R15, RZ, RZ, -R15 ;  /* 0x000000ffff0fa224 */ /* 0x000fe200078e0a0f */
[----:B------:R-:W-:Y:S02]  /*e210*/  ISETP.GT.U32.AND P2, PT, R8, R14, PT ;  /* 0x0000000e0800720c */ /* 0x000fe40003f44070 */
[----:B------:R-:W-:-:S03]  /*e220*/  LOP3.LUT R19, R0, 0x4e, R21, 0xfe, !PT ;  /* 0x0000004e00137812 */ /* 0x000fc600078efe15 */
[--C-:B------:R-:W-:Y:S01]  /*e230*/  @!P3 IMAD.IADD R12, R12, 0x1, -R8.reuse ;  /* 0x000000010c0cb824 */ /* 0x100fe200078e0a08 */
[----:B------:R-:W-:Y:S02]  /*e240*/  IABS R17, R19 ;  /* 0x0000001300117213 */ /* 0x000fe40000000000 */
[----:B------:R-:W-:Y:S02]  /*e250*/  LOP3.LUT R11, R0, 0x4d, R21, 0xfe, !PT ;  /* 0x0000004d000b7812 */ /* 0x000fe400078efe15 */
[----:B------:R-:W-:Y:S01]  /*e260*/  ISETP.GT.U32.AND P3, PT, R8, R12, PT ;  /* 0x0000000c0800720c */ /* 0x000fe20003f64070 */
[----:B------:R-:W-:Y:S02]  /*e270*/  IMAD.MOV.U32 R10, RZ, RZ, R17 ;  /* 0x000000ffff0a7224 */ /* 0x000fe400078e0011 */
[----:B------:R-:W-:Y:S01]  /*e280*/  @!P2 IMAD.IADD R14, R14, 0x1, -R8 ;  /* 0x000000010e0ea824 */ /* 0x000fe200078e0a08 */
[----:B------:R-:W-:Y:S01]  /*e290*/  IABS R13, R11 ;  /* 0x0000000b000d7213 */ /* 0x000fe20000000000 */
[----:B------:R-:W-:-:S03]  /*e2a0*/  IMAD.HI.U32 R18, R9, R10, RZ ;  /* 0x0000000a09127227 */ /* 0x000fc600078e00ff */
[----:B------:R-:W-:Y:S01]  /*e2b0*/  ISETP.GT.U32.AND P2, PT, R8, R14, PT ;  /* 0x0000000e0800720c */ /* 0x000fe20003f44070 */
[----:B------:R-:W-:-:S04]  /*e2c0*/  IMAD.HI.U32 R17, R9, R13, RZ ;  /* 0x0000000d09117227 */ /* 0x000fc800078e00ff */
[----:B------:R-:W-:Y:S02]  /*e2d0*/  IMAD.MOV R18, RZ, RZ, -R18 ;  /* 0x000000ffff127224 */ /* 0x000fe400078e0a12 */
[----:B------:R-:W-:Y:S02]  /*e2e0*/  IMAD.MOV R17, RZ, RZ, -R17 ;  /* 0x000000ffff117224 */ /* 0x000fe400078e0a11 */
[----:B------:R-:W-:Y:S01]  /*e2f0*/  @!P3 IMAD.IADD R12, R12, 0x1, -R8 ;  /* 0x000000010c0cb824 */ /* 0x000fe200078e0a08 */
[----:B------:R-:W-:Y:S01]  /*e300*/  ISETP.GE.AND P3, PT, R11, RZ, PT ;  /* 0x000000ff0b00720c */ /* 0x000fe20003f66270 */
[C---:B------:R-:W-:Y:S02]  /*e310*/  IMAD R10, R8.reuse, R18, R10 ;  /* 0x00000012080a7224 */ /* 0x040fe400078e020a */
[----:B------:R-:W-:Y:S01]  /*e320*/  IMAD R11, R8, R17, R13 ;  /* 0x00000011080b7224 */ /* 0x000fe200078e020d */
[----:B------:R-:W-:Y:S01]  /*e330*/  LOP3.LUT R17, R0, 0x4f, R21, 0xfe, !PT ;  /* 0x0000004f00117812 */ /* 0x000fe200078efe15 */
[----:B------:R-:W-:Y:S01]  /*e340*/  @!P2 IMAD.IADD R14, R14, 0x1, -R8 ;  /* 0x000000010e0ea824 */ /* 0x000fe200078e0a08 */
[----:B------:R-:W-:Y:S01]  /*e350*/  ISETP.GT.U32.AND P2, PT, R8, R10, PT ;  /* 0x0000000a0800720c */ /* 0x000fe20003f44070 */
[----:B------:R-:W-:Y:S01]  /*e360*/  IMAD.MOV.U32 R22, RZ, RZ, R12 ;  /* 0x000000ffff167224 */ /* 0x000fe200078e000c */
[----:B------:R-:W-:-:S03]  /*e370*/  IABS R13, R17 ;  /* 0x00000011000d7213 */ /* 0x000fc60000000000 */
[----:B------:R-:W-:Y:S01]  /*e380*/  @!P4 IMAD.MOV R22, RZ, RZ, -R22 ;  /* 0x000000ffff16c224 */ /* 0x000fe200078e0a16 */
[----:B------:R-:W-:Y:S01]  /*e390*/  ISETP.GT.U32.AND P4, PT, R8, R11, PT ;  /* 0x0000000b0800720c */ /* 0x000fe20003f84070 */
[----:B------:R-:W-:Y:S01]  /*e3a0*/  IMAD.MOV.U32 R12, RZ, RZ, R13 ;  /* 0x000000ffff0c7224 */ /* 0x000fe200078e000d */
[----:B------:R-:W-:-:S03]  /*e3b0*/  LOP3.LUT R18, R0, 0x52, R21, 0xfe, !PT ;  /* 0x0000005200127812 */ /* 0x000fc600078efe15 */
[----:B------:R-:W-:Y:S01]  /*e3c0*/  IMAD.HI.U32 R20, R9, R12, RZ ;  /* 0x0000000c09147227 */ /* 0x000fe200078e00ff */
[----:B------:R-:W-:-:S03]  /*e3d0*/  IABS R13, R18 ;  /* 0x00000012000d7213 */ /* 0x000fc60000000000 */
[----:B------:R-:W-:Y:S02]  /*e3e0*/  @!P2 IMAD.IADD R10, R10, 0x1, -R8 ;  /* 0x000000010a0aa824 */ /* 0x000fe400078e0a08 */
[----:B------:R-:W-:Y:S02]  /*e3f0*/  IMAD.MOV R20, RZ, RZ, -R20 ;  /* 0x000000ffff147224 */ /* 0x000fe400078e0a14 */
[----:B------:R-:W-:Y:S01]  /*e400*/  @!P4 IMAD.IADD R11, R11, 0x1, -R8 ;  /* 0x000000010b0bc824 */ /* 0x000fe200078e0a08 */
[C---:B------:R-:W-:Y:S01]  /*e410*/  ISETP.GT.U32.AND P2, PT, R8.reuse, R10, PT ;  /* 0x0000000a0800720c */ /* 0x040fe20003f44070 */
[C---:B------:R-:W-:Y:S02]  /*e420*/  IMAD R12, R8.reuse, R20, R12 ;  /* 0x00000014080c7224 */ /* 0x040fe400078e020c */
[----:B------:R-:W-:Y:S01]  /*e430*/  IMAD.HI.U32 R20, R9, R13, RZ ;  /* 0x0000000d09147227 */ /* 0x000fe200078e00ff */
[----:B------:R-:W-:-:S03]  /*e440*/  ISETP.GT.U32.AND P4, PT, R8, R11, PT ;  /* 0x0000000b0800720c */ /* 0x000fc60003f84070 */
[----:B------:R-:W-:-:S04]  /*e450*/  IMAD.MOV R20, RZ, RZ, -R20 ;  /* 0x000000ffff147224 */ /* 0x000fc800078e0a14 */
[----:B------:R-:W-:Y:S02]  /*e460*/  IMAD R13, R8, R20, R13 ;  /* 0x00000014080d7224 */ /* 0x000fe400078e020d */
[----:B------:R-:W-:-:S03]  /*e470*/  @!P2 IMAD.IADD R10, R10, 0x1, -R8 ;  /* 0x000000010a0aa824 */ /* 0x000fc600078e0a08 */
[C---:B------:R-:W-:Y:S01]  /*e480*/  ISETP.GT.U32.AND P2, PT, R8.reuse, R13, PT ;  /* 0x0000000d0800720c */ /* 0x040fe20003f44070 */
[----:B------:R-:W-:Y:S01]  /*e490*/  @!P4 IMAD.IADD R11, R11, 0x1, -R8 ;  /* 0x000000010b0bc824 */ /* 0x000fe200078e0a08 */
[----:B------:R-:W-:Y:S01]  /*e4a0*/  ISETP.GT.U32.AND P4, PT, R8, R12, PT ;  /* 0x0000000c0800720c */ /* 0x000fe20003f84070 */
[----:B------:R-:W-:Y:S01]  /*e4b0*/  IMAD.MOV.U32 R33, RZ, RZ, R14 ;  /* 0x000000ffff217224 */ /* 0x000fe200078e000e */
[----:B------:R-:W-:Y:S01]  /*e4c0*/  LOP3.LUT R14, R0, 0x53, R21, 0xfe, !PT ;  /* 0x00000053000e7812 */ /* 0x000fe200078efe15 */
[----:B------:R-:W-:-:S03]  /*e4d0*/  IMAD.MOV.U32 R32, RZ, RZ, R11 ;  /* 0x000000ffff207224 */ /* 0x000fc600078e000b */
[----:B------:R-:W-:-:S05]  /*e4e0*/  IABS R11, R14 ;  /* 0x0000000e000b7213 */ /* 0x000fca0000000000 */
[--C-:B------:R-:W-:Y:S02]  /*e4f0*/  @!P2 IMAD.IADD R13, R13, 0x1, -R8.reuse ;  /* 0x000000010d0da824 */ /* 0x100fe400078e0a08 */
[----:B------:R-:W-:Y:S02]  /*e500*/  @!P4 IMAD.IADD R12, R12, 0x1, -R8 ;  /* 0x000000010c0cc824 */ /* 0x000fe400078e0a08 */
[----:B------:R-:W-:Y:S01]  /*e510*/  IMAD.MOV.U32 R31, RZ, RZ, R10 ;  /* 0x000000ffff1f7224 */ /* 0x000fe200078e000a */
[C---:B------:R-:W-:Y:S01]  /*e520*/  ISETP.GT.U32.AND P2, PT, R8.reuse, R13, PT ;  /* 0x0000000d0800720c */ /* 0x040fe20003f44070 */
[----:B------:R-:W-:Y:S01]  /*e530*/  IMAD.HI.U32 R10, R9, R11, RZ ;  /* 0x0000000b090a7227 */ /* 0x000fe200078e00ff */
[----:B------:R-:W-:-:S03]  /*e540*/  ISETP.GT.U32.AND P4, PT, R8, R12, PT ;  /* 0x0000000c0800720c */ /* 0x000fc60003f84070 */
[----:B------:R-:W-:-:S04]  /*e550*/  IMAD.MOV R10, RZ, RZ, -R10 ;  /* 0x000000ffff0a7224 */ /* 0x000fc800078e0a0a */
[C---:B------:R-:W-:Y:S02]  /*e560*/  IMAD R11, R8.reuse, R10, R11 ;  /* 0x0000000a080b7224 */ /* 0x040fe400078e020b */
[----:B------:R-:W-:Y:S01]  /*e570*/  @!P3 IMAD.MOV R32, RZ, RZ, -R32 ;  /* 0x000000ffff20b224 */ /* 0x000fe200078e0a20 */
[----:B------:R-:W-:Y:S01]  /*e580*/  ISETP.GE.AND P3, PT, R17, RZ, PT ;  /* 0x000000ff1100720c */ /* 0x000fe20003f66270 */
[--C-:B------:R-:W-:Y:S01]  /*e590*/  @!P2 IMAD.IADD R13, R13, 0x1, -R8.reuse ;  /* 0x000000010d0da824 */ /* 0x100fe200078e0a08 */
[----:B------:R-:W-:Y:S01]  /*e5a0*/  ISETP.GT.U32.AND P2, PT, R8, R11, PT ;  /* 0x0000000b0800720c */ /* 0x000fe20003f44070 */
[----:B------:R-:W-:Y:S01]  /*e5b0*/  @!P4 IMAD.IADD R12, R12, 0x1, -R8 ;  /* 0x000000010c0cc824 */ /* 0x000fe200078e0a08 */
[----:B------:R-:W-:-:S03]  /*e5c0*/  LOP3.LUT R10, R0, 0x54, R21, 0xfe, !PT ;  /* 0x00000054000a7812 */ /* 0x000fc600078efe15 */
[----:B------:R-:W-:Y:S02]  /*e5d0*/  IMAD.MOV.U32 R30, RZ, RZ, R12 ;  /* 0x000000ffff1e7224 */ /* 0x000fe400078e000c */
[----:B------:R-:W-:-:S04]  /*e5e0*/  @!P6 IMAD.MOV R33, RZ, RZ, -R33 ;  /* 0x000000ffff21e224 */ /* 0x000fc800078e0a21 */
[----:B------:R-:W-:Y:S01]  /*e5f0*/  @!P3 IMAD.MOV R30, RZ, RZ, -R30 ;  /* 0x000000ffff1eb224 */ /* 0x000fe200078e0a1e */
[----:B------:R-:W-:Y:S01]  /*e600*/  ISETP.GE.AND P3, PT, R10, RZ, PT ;  /* 0x000000ff0a00720c */ /* 0x000fe20003f66270 */
[----:B------:R-:W-:Y:S01]  /*e610*/  @!P2 IMAD.IADD R11, R11, 0x1, -R8 ;  /* 0x000000010b0ba824 */ /* 0x000fe200078e0a08 */
[----:B------:R-:W-:Y:S02]  /*e620*/  IABS R10, R10 ;  /* 0x0000000a000a7213 */ /* 0x000fe40000000000 */
[----:B------:R-:W-:Y:S02]  /*e630*/  ISETP.GE.AND P6, PT, R19, RZ, PT ;  /* 0x000000ff1300720c */ /* 0x000fe40003fc6270 */
[----:B------:R-:W-:Y:S01]  /*e640*/  ISETP.GT.U32.AND P2, PT, R8, R11, PT ;  /* 0x0000000b0800720c */ /* 0x000fe20003f44070 */
[----:B------:R-:W-:-:S04]  /*e650*/  IMAD.HI.U32 R12, R9, R10, RZ ;  /* 0x0000000a090c7227 */ /* 0x000fc800078e00ff */
[----:B------:R-:W-:-:S04]  /*e660*/  IMAD.MOV R12, RZ, RZ, -R12 ;  /* 0x000000ffff0c7224 */ /* 0x000fc800078e0a0c */
[----:B------:R-:W-:Y:S02]  /*e670*/  IMAD R10, R8, R12, R10 ;  /* 0x0000000c080a7224 */ /* 0x000fe400078e020a */
[----:B------:R-:W-:Y:S01]  /*e680*/  @!P6 IMAD.MOV R31, RZ, RZ, -R31 ;  /* 0x000000ffff1fe224 */ /* 0x000fe200078e0a1f */
[----:B------:R-:W-:Y:S01]  /*e690*/  ISETP.GE.AND P6, PT, R18, RZ, PT ;  /* 0x000000ff1200720c */ /* 0x000fe20003fc6270 */
[----:B------:R-:W-:Y:S01]  /*e6a0*/  @!P2 IMAD.IADD R11, R11, 0x1, -R8 ;  /* 0x000000010b0ba824 */ /* 0x000fe200078e0a08 */
[----:B------:R-:W-:Y:S02]  /*e6b0*/  ISETP.GT.U32.AND P2, PT, R8, R10, PT ;  /* 0x0000000a0800720c */ /* 0x000fe40003f44070 */
[----:B------:R-:W-:Y:S01]  /*e6c0*/  LOP3.LUT R26, R0, 0x55, R21, 0xfe, !PT ;  /* 0x00000055001a7812 */ /* 0x000fe200078efe15 */
[----:B------:R-:W-:Y:S01]  /*e6d0*/  IMAD.MOV.U32 R18, RZ, RZ, R13 ;  /* 0x000000ffff127224 */ /* 0x000fe200078e000d */
[----:B------:R-:W-:Y:S02]  /*e6e0*/  ISETP.GE.AND P4, PT, R14, RZ, PT ;  /* 0x000000ff0e00720c */ /* 0x000fe40003f86270 */
[----:B------:R-:W-:-:S02]  /*e6f0*/  LOP3.LUT R12, R0, 0x5a, R21, 0xfe, !PT ;  /* 0x0000005a000c7812 */ /* 0x000fc400078efe15 */
[----:B------:R-:W-:-:S03]  /*e700*/  IABS R14, R26 ;  /* 0x0000001a000e7213 */ /* 0x000fc60000000000 */
[----:B------:R-:W-:Y:S01]  /*e710*/  @!P6 IMAD.MOV R18, RZ, RZ, -R18 ;  /* 0x000000ffff12e224 */ /* 0x000fe200078e0a12 */
[----:B------:R-:W-:Y:S01]  /*e720*/  ISETP.GE.AND P6, PT, R12, RZ, PT ;  /* 0x000000ff0c00720c */ /* 0x000fe20003fc6270 */
[----:B------:R-:W-:Y:S01]  /*e730*/  @!P2 IMAD.IADD R10, R10, 0x1, -R8 ;  /* 0x000000010a0aa824 */ /* 0x000fe200078e0a08 */
[----:B------:R-:W-:Y:S01]  /*e740*/  IABS R12, R12 ;  /* 0x0000000c000c7213 */ /* 0x000fe20000000000 */
[----:B------:R-:W-:-:S03]  /*e750*/  IMAD.HI.U32 R17, R9, R14, RZ ;  /* 0x0000000e09117227 */ /* 0x000fc600078e00ff */
[----:B------:R-:W-:Y:S01]  /*e760*/  ISETP.GT.U32.AND P2, PT, R8, R10, PT ;  /* 0x0000000a0800720c */ /* 0x000fe20003f44070 */
[----:B------:R-:W-:Y:S02]  /*e770*/  IMAD.MOV R13, RZ, RZ, -R17 ;  /* 0x000000ffff0d7224 */ /* 0x000fe400078e0a11 */
[----:B------:R-:W-:Y:S01]  /*e780*/  IMAD.HI.U32 R19, R9, R12, RZ ;  /* 0x0000000c09137227 */ /* 0x000fe200078e00ff */
[----:B------:R-:W-:-:S03]  /*e790*/  LOP3.LUT R17, R0, 0x62, R21, 0xfe, !PT ;  /* 0x0000006200117812 */ /* 0x000fc600078efe15 */
[C---:B------:R-:W-:Y:S02]  /*e7a0*/  IMAD R14, R8.reuse, R13, R14 ;  /* 0x0000000d080e7224 */ /* 0x040fe400078e020e */
[----:B------:R-:W-:Y:S02]  /*e7b0*/  IMAD.MOV R19, RZ, RZ, -R19 ;  /* 0x000000ffff137224 */ /* 0x000fe400078e0a13 */
[----:B------:R-:W-:Y:S02]  /*e7c0*/  IMAD.MOV.U32 R20, RZ, RZ, R11 ;  /* 0x000000ffff147224 */ /* 0x000fe400078e000b */
[C---:B------:R-:W-:Y:S02]  /*e7d0*/  IMAD R12, R8.reuse, R19, R12 ;  /* 0x00000013080c7224 */ /* 0x040fe400078e020c */
[----:B------:R-:W-:Y:S01]  /*e7e0*/  @!P4 IMAD.MOV R20, RZ, RZ, -R20 ;  /* 0x000000ffff14c224 */ /* 0x000fe200078e0a14 */
[----:B------:R-:W-:Y:S02]  /*e7f0*/  ISETP.GT.U32.AND P4, PT, R8, R14, PT ;  /* 0x0000000e0800720c */ /* 0x000fe40003f84070 */
[----:B------:R-:W-:Y:S01]  /*e800*/  IABS R13, R17 ;  /* 0x00000011000d7213 */ /* 0x000fe20000000000 */
[----:B------:R-:W-:Y:S01]  /*e810*/  @!P2 IMAD.IADD R10, R10, 0x1, -R8 ;  /* 0x000000010a0aa824 */ /* 0x000fe200078e0a08 */
[----:B------:R-:W-:-:S03]  /*e820*/  ISETP.GT.U32.AND P2, PT, R8, R12, PT ;  /* 0x0000000c0800720c */ /* 0x000fc60003f44070 */
[----:B------:R-:W-:-:S04]  /*e830*/  IMAD.HI.U32 R19, R9, R13, RZ ;  /* 0x0000000d09137227 */ /* 0x000fc800078e00ff */
[----:B------:R-:W-:Y:S02]  /*e840*/  IMAD.MOV R19, RZ, RZ, -R19 ;  /* 0x000000ffff137224 */ /* 0x000fe400078e0a13 */
[--C-:B------:R-:W-:Y:S02]  /*e850*/  @!P4 IMAD.IADD R14, R14, 0x1, -R8.reuse ;  /* 0x000000010e0ec824 */ /* 0x100fe400078e0a08 */
[----:B------:R-:W-:Y:S01]  /*e860*/  IMAD R11, R8, R19, R13 ;  /* 0x00000013080b7224 */ /* 0x000fe200078e020d */
[----:B------:R-:W-:Y:S01]  /*e870*/  LOP3.LUT R19, R0, 0x6a, R21, 0xfe, !PT ;  /* 0x0000006a00137812 */ /* 0x000fe200078efe15 */
[----:B------:R-:W-:Y:S01]  /*e880*/  @!P2 IMAD.IADD R12, R12, 0x1, -R8 ;  /* 0x000000010c0ca824 */ /* 0x000fe200078e0a08 */
[C---:B------:R-:W-:Y:S02]  /*e890*/  ISETP.GT.U32.AND P2, PT, R8.reuse, R14, PT ;  /* 0x0000000e0800720c */ /* 0x040fe40003f44070 */
[----:B------:R-:W-:Y:S02]  /*e8a0*/  IABS R13, R19 ;  /* 0x00000013000d7213 */ /* 0x000fe40000000000 */
[----:B------:R-:W-:-:S02]  /*e8b0*/  ISETP.GT.U32.AND P4, PT, R8, R11, PT ;  /* 0x0000000b0800720c */ /* 0x000fc40003f84070 */
[----:B------:R-:W-:Y:S01]  /*e8c0*/  SEL R16, R79, R16, !P5 ;  /* 0x000000104f107207 */ /* 0x000fe20006800000 */
[----:B------:R-:W-:Y:S01]  /*e8d0*/  IMAD.HI.U32 R27, R9, R13, RZ ;  /* 0x0000000d091b7227 */ /* 0x000fe200078e00ff */
[----:B----4-:R-:W-:Y:S03]  /*e8e0*/  STL [R1+0x948], R82 ;  /* 0x0009485201007387 */ /* 0x010fe60000100800 */
[----:B------:R-:W-:Y:S02]  /*e8f0*/  IMAD R16, R16, UR5, RZ ;  /* 0x0000000510107c24 */ /* 0x000fe4000f8e02ff */
[----:B------:R-:W-:Y:S01]  /*e900*/  IMAD.MOV R27, RZ, RZ, -R27 ;  /* 0x000000ffff1b7224 */ /* 0x000fe200078e0a1b */
[----:B------:R-:W-:Y:S01]  /*e910*/  STL [R1+0x32c], R4 ;  /* 0x00032c0401007387 */ /* 0x000fe20000100800 */
[--C-:B------:R-:W-:Y:S01]  /*e920*/  @!P2 IMAD.IADD R14, R14, 0x1, -R8.reuse ;  /* 0x000000010e0ea824 */ /* 0x100fe200078e0a08 */
[----:B------:R-:W0:Y:S01]  /*e930*/  LDCU UR5, c[0x0][0x3b0] ;  /* 0x00007600ff0577ac */ /* 0x000e220008000800 */
[C---:B------:R-:W-:Y:S01]  /*e940*/  IMAD R13, R8.reuse, R27, R13 ;  /* 0x0000001b080d7224 */ /* 0x040fe200078e020d */
[----:B------:R4:W-:Y:S01]  /*e950*/  STL [R1+0x370], R2 ;  /* 0x0003700201007387 */ /* 0x0009e20000100800 */
[----:B------:R-:W-:Y:S01]  /*e960*/  @!P4 IMAD.IADD R11, R11, 0x1, -R8 ;  /* 0x000000010b0bc824 */ /* 0x000fe200078e0a08 */
[----:B------:R-:W-:-:S02]  /*e970*/  ISETP.GT.U32.AND P4, PT, R8, R12, PT ;  /* 0x0000000c0800720c */ /* 0x000fc40003f84070 */
[----:B---3--:R-:W-:Y:S01]  /*e980*/  STL [R1+0x94c], R81 ;  /* 0x00094c5101007387 */ /* 0x008fe20000100800 */
[----:B----4-:R-:W-:-:S03]  /*e990*/  IADD3 R2, P2, PT, R16, R7, RZ ;  /* 0x0000000710027210 */ /* 0x010fc60007f5e0ff */
[----:B------:R3:W-:Y:S02]  /*e9a0*/  STL [R1+0x36c], R3 ;  /* 0x00036c0301007387 */ /* 0x0007e40000100800 */
[----:B---3--:R-:W-:Y:S02]  /*e9b0*/  LEA.HI.X.SX32 R3, R16, R6, 0x1, P2 ;  /* 0x0000000610037211 */ /* 0x008fe400010f0eff */
[----:B------:R-:W-:-:S03]  /*e9c0*/  ISETP.GT.U32.AND P2, PT, R8, R13, PT ;  /* 0x0000000d0800720c */ /* 0x000fc60003f44070 */
[----:B------:R-:W-:Y:S01]  /*e9d0*/  @!P4 IMAD.IADD R12, R12, 0x1, -R8 ;  /* 0x000000010c0cc824 */ /* 0x000fe200078e0a08 */
[----:B------:R-:W-:-:S03]  /*e9e0*/  ISETP.GE.AND P4, PT, R17, RZ, PT ;  /* 0x000000ff1100720c */ /* 0x000fc60003f86270 */
[----:B------:R-:W-:Y:S01]  /*e9f0*/  IMAD.MOV.U32 R17, RZ, RZ, R12 ;  /* 0x000000ffff117224 */ /* 0x000fe200078e000c */
[----:B--2---:R-:W-:Y:S03]  /*ea00*/  STL [R1+0x950], R78 ;  /* 0x0009504e01007387 */ /* 0x004fe60000100800 */
[----:B------:R-:W-:Y:S02]  /*ea10*/  @!P6 IMAD.MOV R17, RZ, RZ, -R17 ;  /* 0x000000ffff11e224 */ /* 0x000fe400078e0a11 */
[----:B------:R-:W-:Y:S01]  /*ea20*/  @!P2 IMAD.IADD R13, R13, 0x1, -R8 ;  /* 0x000000010d0da824 */ /* 0x000fe200078e0a08 */
[----:B------:R-:W-:Y:S04]  /*ea30*/  STL [R1+0x954], R74 ;  /* 0x0009544a01007387 */ /* 0x000fe80000100800 */
[----:B------:R-:W-:Y:S01]  /*ea40*/  STL [R1+0x958], R72 ;  /* 0x0009584801007387 */ /* 0x000fe20000100800 */
[----:B------:R-:W-:-:S03]  /*ea50*/  ISETP.GT.U32.AND P6, PT, R8, R13, PT ;  /* 0x0000000d0800720c */ /* 0x000fc60003fc4070 */
[----:B------:R-:W-:Y:S01]  /*ea60*/  STL [R1+0x95c], R69 ;  /* 0x00095c4501007387 */ /* 0x000fe20000100800 */
[----:B------:R-:W-:-:S03]  /*ea70*/  SEL R15, R79, R15, !P5 ;  /* 0x0000000f4f0f7207 */ /* 0x000fc60006800000 */
[----:B------:R-:W-:Y:S04]  /*ea80*/  STL [R1+0x960], R45 ;  /* 0x0009602d01007387 */ /* 0x000fe80000100800 */
[----:B------:R-:W-:Y:S04]  /*ea90*/  STL [R1+0x964], R48 ;  /* 0x0009643001007387 */ /* 0x000fe80000100800 */
[----:B------:R-:W-:Y:S04]  /*eaa0*/  STL [R1+0x968], R46 ;  /* 0x0009682e01007387 */ /* 0x000fe80000100800 */
[----:B------:R-:W-:Y:S01]  /*eab0*/  STL [R1+0x96c], R42 ;  /* 0x00096c2a01007387 */ /* 0x000fe20000100800 */
[----:B0-----:R-:W-:-:S03]  /*eac0*/  IMAD R15, R15, UR5, RZ ;  /* 0x000000050f0f7c24 */ /* 0x001fc6000f8e02ff */
[----:B------:R-:W-:Y:S04]  /*ead0*/  STL [R1+0x970], R41 ;  /* 0x0009702901007387 */ /* 0x000fe80000100800 */
[----:B------:R-:W-:Y:S04]  /*eae0*/  STL [R1+0x974], R40 ;  /* 0x0009742801007387 */ /* 0x000fe80000100800 */
[----:B------:R-:W-:Y:S04]  /*eaf0*/  STL [R1+0x978], R39 ;  /* 0x0009782701007387 */ /* 0x000fe80000100800 */
[----:B------:R-:W-:Y:S01]  /*eb00*/  STL [R1+0x97c], R37 ;  /* 0x00097c2501007387 */ /* 0x000fe20000100800 */
[----:B------:R-:W-:-:S03]  /*eb10*/  @P0 IMAD.MOV.U32 R50, RZ, RZ, R2 ;  /* 0x000000ffff320224 */ /* 0x000fc600078e0002 */
[----:B------:R-:W-:Y:S01]  /*eb20*/  STL [R1+0x980], R36 ;  /* 0x0009802401007387 */ /* 0x000fe20000100800 */
[----:B------:R-:W-:-:S03]  /*eb30*/  @!P6 IMAD.IADD R13, R13, 0x1, -R8 ;  /* 0x000000010d0de824 */ /* 0x000fc600078e0a08 */
[----:B------:R-:W-:Y:S04]  /*eb40*/  STL [R1+0x984], R38 ;  /* 0x0009842601007387 */ /* 0x000fe80000100800 */
[----:B------:R-:W-:Y:S04]  /*eb50*/  STL [R1+0x988], R35 ;  /* 0x0009882301007387 */ /* 0x000fe80000100800 */
[----:B------:R0:W-:Y:S01]  /*eb60*/  STL [R1+0x3b0], R2 ;  /* 0x0003b00201007387 */ /* 0x0001e20000100800 */
[----:B------:R-:W-:-:S03]  /*eb70*/  @P0 IMAD.MOV.U32 R51, RZ, RZ, R3 ;  /* 0x000000ffff330224 */ /* 0x000fc600078e0003 */
[----:B------:R2:W-:Y:S01]  /*eb80*/  STL [R1+0x3ac], R3 ;  /* 0x0003ac0301007387 */ /* 0x0005e20000100800 */
[----:B------:R-:W-:Y:S01]  /*eb90*/  IMAD.MOV.U32 R28, RZ, RZ, R10 ;  /* 0x000000ffff1c7224 */ /* 0x000fe200078e000a */
[----:B------:R-:W-:Y:S02]  /*eba0*/  ISETP.GE.AND P2, PT, R19, RZ, PT ;  /* 0x000000ff1300720c */ /* 0x000fe40003f46270 */
[----:B------:R-:W-:Y:S02]  /*ebb0*/  SEL R18, R79, R18, !P5 ;  /* 0x000000124f127207 */ /* 0x000fe40006800000 */
[C---:B0-----:R-:W-:Y:S01]  /*ebc0*/  IADD3 R2, P6, PT, R15.reuse, R7, RZ ;  /* 0x000000070f027210 */ /* 0x041fe20007fde0ff */
[----:B------:R0:W3:Y:S03]  /*ebd0*/  @P0 LDG.E.U8 R73, desc[UR14][R50.64] ;  /* 0x0000000e32490981 */ /* 0x0000e6000c1e1100 */
[----:B--2---:R-:W-:Y:S01]  /*ebe0*/  LEA.HI.X.SX32 R3, R15, R6, 0x1, P6 ;  /* 0x000000060f037211 */ /* 0x004fe200030f0eff */
[----:B------:R2:W-:Y:S04]  /*ebf0*/  STL [R1+0x3f0], R2 ;  /* 0x0003f00201007387 */ /* 0x0005e80000100800 */
[----:B------:R4:W-:Y:S04]  /*ec00*/  STL [R1+0x3ec], R3 ;  /* 0x0003ec0301007387 */ /* 0x0009e80000100800 */
[----:B------:R-:W3:Y:S04]  /*ec10*/  LDL.LU R93, [R1+0xdc] ;  /* 0x0000dc00015d7983 */ /* 0x000ee80000300800 */
[----:B------:R-:W3:Y:S01]  /*ec20*/  LDL.LU R5, [R1+0xe0] ;  /* 0x0000e00001057983 */ /* 0x000ee20000300800 */
[----:B------:R-:W-:Y:S01]  /*ec30*/  @!P3 IMAD.MOV R28, RZ, RZ, -R28 ;  /* 0x000000ffff1cb224 */ /* 0x000fe200078e0a1c */
[----:B------:R-:W-:-:S02]  /*ec40*/  ISETP.GT.U32.AND P3, PT, R8, R11, PT ;  /* 0x0000000b0800720c */ /* 0x000fc40003f64070 */
[----:B------:R-:W-:-:S04]  /*ec50*/  LOP3.LUT R10, R0, 0x56, R21, 0xfe, !PT ;  /* 0x00000056000a7812 */ /* 0x000fc800078efe15 */
[----:B------:R-:W-:-:S07]  /*ec60*/  IABS R12, R10 ;  /* 0x0000000a000c7213 */ /* 0x000fce0000000000 */
[----:B------:R-:W-:-:S04]  /*ec70*/  @!P3 IMAD.IADD R11, R11, 0x1, -R8 ;  /* 0x000000010b0bb824 */ /* 0x000fc800078e0a08 */
[----:B------:R-:W-:Y:S02]  /*ec80*/  IMAD.MOV.U32 R19, RZ, RZ, R11 ;  /* 0x000000ffff137224 */ /* 0x000fe400078e000b */
[----:B------:R-:W-:-:S04]  /*ec90*/  IMAD.HI.U32 R11, R9, R12, RZ ;  /* 0x0000000c090b7227 */ /* 0x000fc800078e00ff */
[----:B------:R-:W-:Y:S01]  /*eca0*/  @!P4 IMAD.MOV R19, RZ, RZ, -R19 ;  /* 0x000000ffff13c224 */ /* 0x000fe200078e0a13 */
[----:B------:R-:W-:Y:S01]  /*ecb0*/  ISETP.GE.AND P4, PT, R10, RZ, PT ;  /* 0x000000ff0a00720c */ /* 0x000fe20003f86270 */
[----:B------:R-:W-:Y:S01]  /*ecc0*/  IMAD.MOV R11, RZ, RZ, -R11 ;  /* 0x000000ffff0b7224 */ /* 0x000fe200078e0a0b */
[----:B------:R-:W-:-:S03]  /*ecd0*/  LOP3.LUT R10, R0, 0x57, R21, 0xfe, !PT ;  /* 0x00000057000a7812 */ /* 0x000fc600078efe15 */
[----:B------:R-:W-:Y:S01]  /*ece0*/  IMAD R12, R8, R11, R12 ;  /* 0x0000000b080c7224 */ /* 0x000fe200078e020c */
[----:B------:R-:W-:Y:S02]  /*ecf0*/  IABS R15, R10 ;  /* 0x0000000a000f7213 */ /* 0x000fe40000000000 */
[----:B------:R-:W-:Y:S02]  /*ed00*/  LOP3.LUT R11, R0, 0x72, R21, 0xfe, !PT ;  /* 0x00000072000b7812 */ /* 0x000fe400078efe15 */
[----:B------:R-:W-:Y:S01]  /*ed10*/  ISETP.GE.AND P6, PT, R10, RZ, PT ;  /* 0x000000ff0a00720c */ /* 0x000fe20003fc6270 */
[----:B------:R-:W-:Y:S01]  /*ed20*/  IMAD.HI.U32 R10, R9, R15, RZ ;  /* 0x0000000f090a7227 */ /* 0x000fe200078e00ff */
[----:B------:R-:W-:-:S03]  /*ed30*/  IABS R27, R11 ;  /* 0x0000000b001b7213 */ /* 0x000fc60000000000 */
[----:B------:R-:W-:Y:S02]  /*ed40*/  IMAD.MOV R34, RZ, RZ, -R10 ;  /* 0x000000ffff227224 */ /* 0x000fe400078e0a0a */
[----:B------:R-:W-:Y:S02]  /*ed50*/  IMAD.MOV.U32 R10, RZ, RZ, R27 ;  /* 0x000000ffff0a7224 */ /* 0x000fe400078e001b */
[----:B------:R-:W-:Y:S02]  /*ed60*/  IMAD R15, R8, R34, R15 ;  /* 0x00000022080f7224 */ /* 0x000fe400078e020f */
[----:B------:R-:W-:-:S04]  /*ed70*/  IMAD.HI.U32 R34, R9, R10, RZ ;  /* 0x0000000a09227227 */ /* 0x000fc800078e00ff */
[----:B------:R-:W-:Y:S02]  /*ed80*/  IMAD R18, R18, UR11, RZ ;  /* 0x0000000b12127c24 */ /* 0x000fe4000f8e02ff */
[----:B0-----:R-:W-:Y:S02]  /*ed90*/  @P0 IMAD.MOV.U32 R50, RZ, RZ, R2 ;  /* 0x000000ffff320224 */ /* 0x001fe400078e0002 */
[----:B------:R-:W-:Y:S02]  /*eda0*/  @!P2 IMAD.MOV R13, RZ, RZ, -R13 ;  /* 0x000000ffff0da224 */ /* 0x000fe400078e0a0d */
[----:B------:R-:W-:Y:S01]  /*edb0*/  IMAD.MOV R34, RZ, RZ, -R34 ;  /* 0x000000ffff227224 */ /* 0x000fe200078e0a22 */
[----:B--2---:R-:W-:Y:S01]  /*edc0*/  IADD3 R2, P2, PT, R18, R7, RZ ;  /* 0x0000000712027210 */ /* 0x004fe20007f5e0ff */
[----:B------:R-:W-:-:S04]  /*edd0*/  @!UP1 UIADD3 UR4, UPT, UPT, -UR4, 0x100000, URZ ;  /* 0x0010000004049890 */ /* 0x000fc8000fffe1ff */
[----:B------:R-:W-:Y:S02]  /*ede0*/  @!UP1 USHF.L.U32 UR5, UR4, 0xb, URZ ;  /* 0x0000000b04059899 */ /* 0x000fe400080006ff */
[----:B------:R-:W-:Y:S01]  /*edf0*/  @!UP1 USHF.L.U32 UR4, UR4, 0x1, URZ ;  /* 0x0000000104049899 */ /* 0x000fe200080006ff */
[----:B------:R-:W-:Y:S02]  /*ee00*/  IMAD R10, R8, R34, R10 ;  /* 0x00000022080a7224 */ /* 0x000fe400078e020a */
[----:B------:R-:W-:Y:S01]  /*ee10*/  @P0 IMAD.MOV.U32 R51, RZ, RZ, R3 ;  /* 0x000000ffff330224 */ /* 0x000fe200078e0003 */
[----:B----4-:R-:W-:Y:S01]  /*ee20*/  LEA.HI.X.SX32 R3, R18, R6, 0x1, P2 ;  /* 0x0000000612037211 */ /* 0x010fe200010f0eff */
[----:B------:R-:W0:Y:S01]  /*ee30*/  S2R R4, SR_TID.X ;  /* 0x0000000000047919 */ /* 0x000e220000002100 */
[----:B------:R-:W-:Y:S01]  /*ee40*/  ISETP.GT.U32.AND P2, PT, R8, R10, PT ;  /* 0x0000000a0800720c */ /* 0x000fe20003f44070 */
[----:B------:R-:W-:Y:S01]  /*ee50*/  VOTEU.ALL UP1, P1 ;  /* 0x0000000000ff7886 */ /* 0x000fe20000820000 */
[----:B------:R-:W-:Y:S01]  /*ee60*/  ISETP.GE.AND P3, PT, R26, RZ, PT ;  /* 0x000000ff1a00720c */ /* 0x000fe20003f66270 */
[----:B------:R2:W4:Y:S01]  /*ee70*/  @P0 LDG.E.U8 R68, desc[UR14][R50.64] ;  /* 0x0000000e32440981 */ /* 0x000522000c1e1100 */
[----:B------:R-:W-:Y:S01]  /*ee80*/  SEL R17, R79, R17, !P5 ;  /* 0x000000114f117207 */ /* 0x000fe20006800000 */
[----:B------:R-:W0:Y:S01]  /*ee90*/  LDCU UR11, c[0x0][0x3b0] ;  /* 0x00007600ff0b77ac */ /* 0x000e220008000800 */
[----:B------:R1:W0:Y:S01]  /*eea0*/  @!UP1 SYNCS.EXCH.64 URZ, [UR6+0x10008], UR4 ;  /* 0x0100080406ff95b2 */ /* 0x0002220008000100 */
[----:B------:R-:W-:-:S06]  /*eeb0*/  LOP3.LUT R26, R0, 0x5b, R21, 0xfe, !PT ;  /* 0x0000005b001a7812 */ /* 0x000fcc00078efe15 */
[----:B------:R-:W-:Y:S01]  /*eec0*/  @!P2 IMAD.IADD R10, R10, 0x1, -R8 ;  /* 0x000000010a0aa824 */ /* 0x000fe200078e0a08 */
[----:B-1----:R-:W1:Y:S04]  /*eed0*/  LDCU UR4, c[0x0][0x3b0] ;  /* 0x00007600ff0477ac */ /* 0x002e680008000800 */
[----:B------:R-:W-:Y:S02]  /*eee0*/  ISETP.GT.U32.AND P2, PT, R8, R10, PT ;  /* 0x0000000a0800720c */ /* 0x000fe40003f44070 */
[----:B------:R-:W-:Y:S01]  /*eef0*/  IABS R16, R26 ;  /* 0x0000001a00107213 */ /* 0x000fe20000000000 */
[----:B------:R0:W-:Y:S01]  /*ef00*/  STL [R1+0x430], R2 ;  /* 0x0004300201007387 */ /* 0x0001e20000100800 */
[----:B--2---:R-:W-:Y:S01]  /*ef10*/  @P0 IMAD.MOV.U32 R50, RZ, RZ, R2 ;  /* 0x000000ffff320224 */ /* 0x004fe200078e0002 */
[----:B------:R-:W-:Y:S01]  /*ef20*/  SEL R19, R79, R19, !P5 ;  /* 0x000000134f137207 */ /* 0x000fe20006800000 */
[----:B------:R-:W-:Y:S01]  /*ef30*/  @P0 IMAD.MOV.U32 R51, RZ, RZ, R3 ;  /* 0x000000ffff330224 */ /* 0x000fe200078e0003 */
[----:B------:R-:W-:Y:S01]  /*ef40*/  PRMT R67, RZ, 0x7610, R67 ;  /* 0x00007610ff437816 */ /* 0x000fe20000000043 */
[----:B------:R-:W-:Y:S01]  /*ef50*/  IMAD.HI.U32 R27, R9, R16, RZ ;  /* 0x00000010091b7227 */ /* 0x000fe200078e00ff */
[----:B------:R2:W-:Y:S01]  /*ef60*/  STL [R1+0x42c], R3 ;  /* 0x00042c0301007387 */ /* 0x0005e20000100800 */
[----:B------:R-:W-:Y:S01]  /*ef70*/  SEL R13, R79, R13, !P5 ;  /* 0x0000000d4f0d7207 */ /* 0x000fe20006800000 */
[----:B------:R-:W3:Y:S01]  /*ef80*/  LDCU UR5, c[0x0][0x3b0] ;  /* 0x00007600ff0577ac */ /* 0x000ee20008000800 */
[----:B------:R-:W-:Y:S01]  /*ef90*/  IMAD.MOV R27, RZ, RZ, -R27 ;  /* 0x000000ffff1b7224 */ /* 0x000fe200078e0a1b */
[----:B0-----:R-:W4:Y:S01]  /*efa0*/  LDL.LU R2, [R1+0xe4] ;  /* 0x0000e40001027983 */ /* 0x001f220000300800 */
[----:B-1----:R-:W-:Y:S01]  /*efb0*/  IMAD R17, R17, UR4, RZ ;  /* 0x0000000411117c24 */ /* 0x002fe2000f8e02ff */
[----:B------:R-:W-:Y:S01]  /*efc0*/  LOP3.LUT R4, R4, 0x7f, RZ, 0xc0, !PT ;  /* 0x0000007f04047812 */ /* 0x000fe200078ec0ff */
[----:B------:R-:W-:Y:S01]  /*efd0*/  @!P2 IMAD.IADD R10, R10, 0x1, -R8 ;  /* 0x000000010a0aa824 */ /* 0x000fe200078e0a08 */
[----:B------:R-:W0:Y:S01]  /*efe0*/  LDCU UR4, c[0x0][0x3b0] ;  /* 0x00007600ff0477ac */ /* 0x000e220008000800 */
[----:B------:R1:W4:Y:S01]  /*eff0*/  @P0 LDG.E.U8 R67, desc[UR14][R50.64] ;  /* 0x0000000e32430981 */ /* 0x000322000c1e1100 */
[----:B--2---:R-:W-:Y:S01]  /*f000*/  IADD3 R3, P2, PT, R17, R7, RZ ;  /* 0x0000000711037210 */ /* 0x004fe20007f5e0ff */
[----:B------:R-:W-:-:S02]  /*f010*/  IMAD R16, R8, R27, R16 ;  /* 0x0000001b08107224 */ /* 0x000fc400078e0210 */
[----:B------:R-:W-:Y:S01]  /*f020*/  STS.U8 [R4+UR6], R63 ;  /* 0x0000003f04007988 */ /* 0x000fe20008000006 */
[----:B------:R-:W-:-:S03]  /*f030*/  LEA.HI.X.SX32 R27, R17, R6, 0x1, P2 ;  /* 0x00000006111b7211 */ /* 0x000fc600010f0eff */
[----:B------:R-:W-:Y:S04]  /*f040*/  STS.U8 [R4+UR6+0x400], R65 ;  /* 0x0004004104007988 */ /* 0x000fe80008000006 */
[----:B------:R-:W-:Y:S04]  /*f050*/  STS.U8 [R4+UR6+0x800], R64 ;  /* 0x0008004004007988 */ /* 0x000fe80008000006 */
[----:B------:R-:W-:Y:S04]  /*f060*/  STL [R1+0x470], R3 ;  /* 0x0004700301007387 */ /* 0x000fe80000100800 */
[----:B------:R-:W-:Y:S04]  /*f070*/  STL [R1+0x46c], R27 ;  /* 0x00046c1b01007387 */ /* 0x000fe80000100800 */
[----:B------:R-:W2:Y:S04]  /*f080*/  LDL.LU R91, [R1+0xec] ;  /* 0x0000ec00015b7983 */ /* 0x000ea80000300800 */
[----:B---3--:R-:W-:Y:S04]  /*f090*/  STS.U8 [R4+UR6+0xc00], R93 ;  /* 0x000c005d04007988 */ /* 0x008fe80008000006 */
[----:B------:R-:W-:Y:S04]  /*f0a0*/  STS.U8 [R4+UR6+0x1000], R66 ;  /* 0x0010004204007988 */ /* 0x000fe80008000006 */
[----:B------:R3:W-:Y:S04]  /*f0b0*/  STS.U8 [R4+UR6+0x1400], R5 ;  /* 0x0014000504007988 */ /* 0x0007e80008000006 */
[----:B---3--:R-:W3:Y:S01]  /*f0c0*/  LDL.LU R5, [R1+0xe8] ;  /* 0x0000e80001057983 */ /* 0x008ee20000300800 */
[----:B------:R-:W-:-:S02]  /*f0d0*/  LOP3.LUT R17, R0, 0x7a, R21, 0xfe, !PT ;  /* 0x0000007a00117812 */ /* 0x000fc400078efe15 */
[----:B------:R-:W-:Y:S02]  /*f0e0*/  ISETP.GE.AND P2, PT, R11, RZ, PT ;  /* 0x000000ff0b00720c */ /* 0x000fe40003f46270 */
[----:B------:R-:W-:Y:S01]  /*f0f0*/  IABS R11, R17 ;  /* 0x00000011000b7213 */ /* 0x000fe20000000000 */
[----:B0-----:R-:W-:Y:S01]  /*f100*/  IMAD R19, R19, UR4, RZ ;  /* 0x0000000413137c24 */ /* 0x001fe2000f8e02ff */
[----:B------:R-:W0:Y:S03]  /*f110*/  LDCU UR4, c[0x0][0x3b0] ;  /* 0x00007600ff0477ac */ /* 0x000e260008000800 */
[----:B------:R-:W-:-:S04]  /*f120*/  IMAD.HI.U32 R18, R9, R11, RZ ;  /* 0x0000000b09127227 */ /* 0x000fc800078e00ff */
[----:B------:R-:W-:Y:S02]  /*f130*/  IMAD.MOV R18, RZ, RZ, -R18 ;  /* 0x000000ffff127224 */ /* 0x000fe400078e0a12 */
[----:B-1----:R-:W-:Y:S02]  /*f140*/  @P0 IMAD.MOV.U32 R50, RZ, RZ, R3 ;  /* 0x000000ffff320224 */ /* 0x002fe400078e0003 */
[----:B------:R-:W-:Y:S01]  /*f150*/  @!P2 IMAD.MOV R10, RZ, RZ, -R10 ;  /* 0x000000ffff0aa224 */ /* 0x000fe200078e0a0a */
[----:B------:R-:W-:Y:S01]  /*f160*/  IADD3 R3, P2, PT, R19, R7, RZ ;  /* 0x0000000713037210 */ /* 0x000fe20007f5e0ff */
[----:B------:R-:W-:-:S03]  /*f170*/  IMAD R11, R8, R18, R11 ;  /* 0x00000012080b7224 */ /* 0x000fc600078e020b */
[----:B------:R-:W-:Y:S02]  /*f180*/  LEA.HI.X.SX32 R18, R19, R6, 0x1, P2 ;  /* 0x0000000613127211 */ /* 0x000fe400010f0eff */
[----:B------:R-:W-:-:S13]  /*f190*/  ISETP.GT.U32.AND P2, PT, R8, R11, PT ;  /* 0x0000000b0800720c */ /* 0x000fda0003f44070 */
[----:B------:R-:W-:-:S05]  /*f1a0*/  @!P2 IMAD.IADD R11, R11, 0x1, -R8 ;  /* 0x000000010b0ba824 */ /* 0x000fca00078e0a08 */
[----:B------:R-:W-:Y:S01]  /*f1b0*/  ISETP.GT.U32.AND P2, PT, R8, R11, PT ;  /* 0x0000000b0800720c */ /* 0x000fe20003f44070 */
[----:B0-----:R-:W-:Y:S01]  /*f1c0*/  IMAD R13, R13, UR4, RZ ;  /* 0x000000040d0d7c24 */ /* 0x001fe2000f8e02ff */
[----:B------:R-:W0:Y:S01]  /*f1d0*/  LDCU UR4, c[0x0][0x3b0] ;  /* 0x00007600ff0477ac */ /* 0x000e220008000800 */
[----:B------:R-:W-:-:S10]  /*f1e0*/  @P0 IMAD.MOV.U32 R51, RZ, RZ, R27 ;  /* 0x000000ffff330224 */ /* 0x000fd400078e001b */
[----:B------:R-:W-:Y:S01]  /*f1f0*/  @!P2 IMAD.IADD R11, R11, 0x1, -R8 ;  /* 0x000000010b0ba824 */ /* 0x000fe200078e0a08 */
[----:B------:R-:W-:-:S04]  /*f200*/  IADD3 R27, P2, PT, R13, R7, RZ ;  /* 0x000000070d1b7210 */ /* 0x000fc80007f5e0ff */
[----:B------:R-:W-:Y:S02]  /*f210*/  LEA.HI.X.SX32 R34, R13, R6, 0x1, P2 ;  /* 0x000000060d227211 */ /* 0x000fe400010f0eff */
[----:B------:R-:W-:Y:S01]  /*f220*/  ISETP.GE.AND P2, PT, R17, RZ, PT ;  /* 0x000000ff1100720c */ /* 0x000fe20003f46270 */
[----:B------:R-:W-:Y:S01]  /*f230*/  STL [R1+0x4b0], R3 ;  /* 0x0004b00301007387 */ /* 0x000fe20000100800 */
[----:B------:R-:W-:Y:S01]  /*f240*/  SEL R10, R79, R10, !P5 ;  /* 0x0000000a4f0a7207 */ /* 0x000fe20006800000 */
[----:B------:R-:W-:Y:S01]  /*f250*/  @P0 IMAD.MOV.U32 R19, RZ, RZ, R18 ;  /* 0x000000ffff130224 */ /* 0x000fe200078e0012 */
[----:B------:R-:W-:Y:S01]  /*f260*/  PRMT R65, RZ, 0x7610, R65 ;  /* 0x00007610ff417816 */ /* 0x000fe20000000041 */
[----:B------:R1:W-:Y:S02]  /*f270*/  STL [R1+0x4ac], R18 ;  /* 0x0004ac1201007387 */ /* 0x0003e40000100800 */
[----:B0-----:R-:W-:Y:S01]  /*f280*/  IMAD R10, R10, UR4, RZ ;  /* 0x000000040a0a7c24 */ /* 0x001fe2000f8e02ff */
[----:B------:R-:W0:Y:S01]  /*f290*/  LDCU UR4, c[0x0][0x3b0] ;  /* 0x00007600ff0477ac */ /* 0x000e220008000800 */
[----:B------:R-:W3:Y:S04]  /*f2a0*/  LDL.LU R92, [R1+0x1a8] ;  /* 0x0001a800015c7983 */ /* 0x000ee80000300800 */
[----:B------:R-:W3:Y:S01]  /*f2b0*/  LDL.LU R93, [R1+0x1a4] ;  /* 0x0001a400015d7983 */ /* 0x000ee20000300800 */
[----:B-1----:R-:W-:-:S03]  /*f2c0*/  @P0 IMAD.MOV.U32 R18, RZ, RZ, R3 ;  /* 0x000000ffff120224 */ /* 0x002fc600078e0003 */
[----:B------:R-:W3:Y:S01]  /*f2d0*/  LDL.LU R3, [R1+0x1a0] ;  /* 0x0001a00001037983 */ /* 0x000ee20000300800 */
[----:B------:R-:W-:-:S03]  /*f2e0*/  @!P2 IMAD.MOV R11, RZ, RZ, -R11 ;  /* 0x000000ffff0ba224 */ /* 0x000fc600078e0a0b */
[----:B------:R-:W-:Y:S04]  /*f2f0*/  STL [R1+0x4f0], R27 ;  /* 0x0004f01b01007387 */ /* 0x000fe80000100800 */
[----:B----4-:R1:W-:Y:S04]  /*f300*/  STS.U8 [R4+UR6+0x1800], R2 ;  /* 0x0018000204007988 */ /* 0x0103e80008000006 */
[----:B------:R4:W-:Y:S04]  /*f310*/  STL [R1+0x4ec], R34 ;  /* 0x0004ec2201007387 */ /* 0x0009e80000100800 */
[----:B------:R0:W3:Y:S04]  /*f320*/  @P0 LDG.E.U8 R65, desc[UR14][R18.64] ;  /* 0x0000000e12410981 */ /* 0x0000e8000c1e1100 */
[----:B-1----:R-:W3:Y:S01]  /*f330*/  LDL.LU R2, [R1+0x19c] ;  /* 0x00019c0001027983 */ /* 0x002ee20000300800 */
[----:B0-----:R-:W-:Y:S01]  /*f340*/  @P0 IMAD.MOV.U32 R18, RZ, RZ, R27 ;  /* 0x000000ffff120224 */ /* 0x001fe200078e001b */
[----:B------:R-:W-:Y:S01]  /*f350*/  IADD3 R27, P2, PT, R10, R7, RZ ;  /* 0x000000070a1b7210 */ /* 0x000fe20007f5e0ff */
[----:B------:R-:W-:-:S03]  /*f360*/  @P0 IMAD.MOV.U32 R19, RZ, RZ, R34 ;  /* 0x000000ffff130224 */ /* 0x000fc600078e0022 */
[----:B----4-:R-:W-:Y:S01]  /*f370*/  LEA.HI.X.SX32 R34, R10, R6, 0x1, P2 ;  /* 0x000000060a227211 */ /* 0x010fe200010f0eff */
[----:B------:R-:W-:Y:S04]  /*f380*/  STL [R1+0x530], R27 ;  /* 0x0005301b01007387 */ /* 0x000fe80000100800 */
[----:B--2---:R-:W-:Y:S04]  /*f390*/  STS.U8 [R4+UR6+0x1c00], R91 ;  /* 0x001c005b04007988 */ /* 0x004fe80008000006 */
[----:B------:R-:W-:Y:S04]  /*f3a0*/  STL [R1+0x52c], R34 ;  /* 0x00052c2201007387 */ /* 0x000fe80000100800 */
[----:B---3--:R0:W-:Y:S04]  /*f3b0*/  STS.U8 [R4+UR6+0x2000], R5 ;  /* 0x0020000504007988 */ /* 0x0081e80008000006 */
[----:B0-----:R-:W2:Y:S01]  /*f3c0*/  LDL.LU R5, [R1+0x1dc] ;  /* 0x0001dc0001057983 */ /* 0x001ea20000300800 */
[----:B------:R-:W-:-:S02]  /*f3d0*/  PRMT R64, RZ, 0x7610, R64 ;  /* 0x00007610ff407816 */ /* 0x000fc40000000040 */
[----:B------:R-:W-:Y:S01]  /*f3e0*/  SEL R11, R79, R11, !P5 ;  /* 0x0000000b4f0b7207 */ /* 0x000fe20006800000 */
[----:B------:R-:W3:Y:S04]  /*f3f0*/  LDL.LU R89, [R1+0x224] ;  /* 0x0002240001597983 */ /* 0x000ee80000300800 */
[----:B------:R0:W4:Y:S01]  /*f400*/  @P0 LDG.E.U8 R64, desc[UR14][R18.64] ;  /* 0x0000000e12400981 */ /* 0x000122000c1e1100 */
[----:B------:R-:W-:Y:S01]  /*f410*/  IMAD R11, R11, UR4, RZ ;  /* 0x000000040b0b7c24 */ /* 0x000fe2000f8e02ff */
[----:B------:R-:W-:Y:S01]  /*f420*/  PRMT R63, RZ, 0x7610, R63 ;  /* 0x00007610ff3f7816 */ /* 0x000fe2000000003f */
[----:B------:R-:W1:Y:S01]  /*f430*/  LDCU UR4, c[0x0][0x3b0] ;  /* 0x00007600ff0477ac */ /* 0x000e620008000800 */
[----:B0-----:R-:W-:Y:S02]  /*f440*/  @P0 IMAD.MOV.U32 R18, RZ, RZ, R27 ;  /* 0x000000ffff120224 */ /* 0x001fe400078e001b */
[----:B------:R-:W-:-:S04]  /*f450*/  IMAD.MOV.U32 R27, RZ, RZ, R14 ;  /* 0x000000ffff1b7224 */ /* 0x000fc800078e000e */
[----:B------:R-:W-:Y:S01]  /*f460*/  @!P3 IMAD.MOV R27, RZ, RZ, -R27 ;  /* 0x000000ffff1bb224 */ /* 0x000fe200078e0a1b */
[----:B------:R-:W-:Y:S04]  /*f470*/  STS.U8 [R4+UR6+0x2400], R92 ;  /* 0x0024005c04007988 */ /* 0x000fe80008000006 */
[----:B------:R-:W-:Y:S04]  /*f480*/  STS.U8 [R4+UR6+0x2800], R93 ;  /* 0x0028005d04007988 */ /* 0x000fe80008000006 */
[----:B------:R0:W-:Y:S04]  /*f490*/  STS.U8 [R4+UR6+0x2c00], R3 ;  /* 0x002c000304007988 */ /* 0x0001e80008000006 */
[----:B0-----:R-:W4:Y:S04]  /*f4a0*/  LDL.LU R3, [R1+0x1e8] ;  /* 0x0001e80001037983 */ /* 0x001f280000300800 */
[----:B------:R-:W4:Y:S04]  /*f4b0*/  LDL.LU R91, [R1+0x1e4] ;  /* 0x0001e400015b7983 */ /* 0x000f280000300800 */
[----:B------:R0:W-:Y:S02]  /*f4c0*/  STS.U8 [R4+UR6+0x3000], R2 ;  /* 0x0030000204007988 */ /* 0x0001e40008000006 */
[----:B0-----:R-:W-:-:S04]  /*f4d0*/  IADD3 R2, P3, PT, R11, R7, RZ ;  /* 0x000000070b027210 */ /* 0x001fc80007f7e0ff */
[----:B------:R-:W-:Y:S01]  /*f4e0*/  LEA.HI.X.SX32 R14, R11, R6, 0x1, P3 ;  /* 0x000000060b0e7211 */ /* 0x000fe200018f0eff */
[----:B------:R-:W-:Y:S04]  /*f4f0*/  STL [R1+0x568], R2 ;  /* 0x0005680201007387 */ /* 0x000fe80000100800 */
[----:B------:R-:W-:Y:S04]  /*f500*/  STL [R1+0x564], R14 ;  /* 0x0005640e01007387 */ /* 0x000fe80000100800 */
[----:B------:R-:W4:Y:S04]  /*f510*/  LDL.LU R92, [R1+0x220] ;  /* 0x00022000015c7983 */ /* 0x000f280000300800 */
[----:B------:R-:W4:Y:S04]  /*f520*/  LDL.LU R93, [R1+0x21c] ;  /* 0x00021c00015d7983 */ /* 0x000f280000300800 */
[----:B--2---:R0:W-:Y:S04]  /*f530*/  STS.U8 [R4+UR6+0x3400], R5 ;  /* 0x0034000504007988 */ /* 0x0041e80008000006 */
[----:B0-----:R-:W2:Y:S01]  /*f540*/  LDL.LU R5, [R1+0x240] ;  /* 0x0002400001057983 */ /* 0x001ea20000300800 */
[----:B------:R-:W-:-:S02]  /*f550*/  ISETP.GT.U32.AND P3, PT, R8, R12, PT ;  /* 0x0000000c0800720c */ /* 0x000fc40003f64070 */
[----:B------:R-:W-:Y:S01]  /*f560*/  SEL R11, R79, R84, !P5 ;  /* 0x000000544f0b7207 */ /* 0x000fe20006800000 */
[----:B------:R-:W-:-:S04]  /*f570*/  @P0 IMAD.MOV.U32 R19, RZ, RZ, R34 ;  /* 0x000000ffff130224 */ /* 0x000fc800078e0022 */
[----:B------:R-:W-:Y:S01]  /*f580*/  IMAD R11, R11, UR10, RZ ;  /* 0x0000000a0b0b7c24 */ /* 0x000fe2000f8e02ff */
[----:B------:R0:W2:Y:S05]  /*f590*/  @P0 LDG.E.U8 R63, desc[UR14][R18.64] ;  /* 0x0000000e123f0981 */ /* 0x0000aa000c1e1100 */
[----:B------:R-:W-:Y:S02]  /*f5a0*/  @!P3 IMAD.IADD R12, R12, 0x1, -R8 ;  /* 0x000000010c0cb824 */ /* 0x000fe400078e0a08 */
[----:B0-----:R-:W-:Y:S01]  /*f5b0*/  @P0 IMAD.MOV.U32 R18, RZ, RZ, R2 ;  /* 0x000000ffff120224 */ /* 0x001fe200078e0002 */
[----:B------:R-:W-:Y:S01]  /*f5c0*/  IADD3 R2, P3, PT, R11, R7, RZ ;  /* 0x000000070b027210 */ /* 0x000fe20007f7e0ff */
[----:B------:R-:W-:Y:S01]  /*f5d0*/  @P0 IMAD.MOV.U32 R19, RZ, RZ, R14 ;  /* 0x000000ffff130224 */ /* 0x000fe200078e000e */
[----:B------:R-:W-:-:S02]  /*f5e0*/  LOP3.LUT R10, R0, 0x5c, R21, 0xfe, !PT ;  /* 0x0000005c000a7812 */ /* 0x000fc400078efe15 */
[----:B------:R-:W-:Y:S02]  /*f5f0*/  LEA.HI.X.SX32 R14, R11, R6, 0x1, P3 ;  /* 0x000000060b0e7211 */ /* 0x000fe400018f0eff */
[----:B------:R-:W-:Y:S02]  /*f600*/  ISETP.GT.U32.AND P3, PT, R8, R12, PT ;  /* 0x0000000c0800720c */ /* 0x000fe40003f64070 */
[----:B------:R-:W-:Y:S02]  /*f610*/  IABS R13, R10 ;  /* 0x0000000a000d7213 */ /* 0x000fe40000000000 */
[----:B------:R-:W-:Y:S02]  /*f620*/  SEL R11, R79, R77, !P5 ;  /* 0x0000004d4f0b7207 */ /* 0x000fe40006800000 */
[----:B------:R-:W-:Y:S01]  /*f630*/  PRMT R61, RZ, 0x7610, R61 ;  /* 0x00007610ff3d7816 */ /* 0x000fe2000000003d */
[----:B------:R-:W-:-:S04]  /*f640*/  IMAD.HI.U32 R17, R9, R13, RZ ;  /* 0x0000000d09117227 */ /* 0x000fc800078e00ff */
[----:B------:R-:W-:Y:S01]  /*f650*/  IMAD R11, R11, UR10, RZ ;  /* 0x0000000a0b0b7c24 */ /* 0x000fe2000f8e02ff */
[----:B------:R0:W2:Y:S01]  /*f660*/  @P0 LDG.E.U8 R61, desc[UR14][R18.64] ;  /* 0x0000000e123d0981 */ /* 0x0000a2000c1e1100 */
[----:B------:R-:W-:Y:S02]  /*f670*/  IMAD.MOV R17, RZ, RZ, -R17 ;  /* 0x000000ffff117224 */ /* 0x000fe400078e0a11 */
[----:B------:R-:W-:Y:S01]  /*f680*/  @!P3 IMAD.IADD R12, R12, 0x1, -R8 ;  /* 0x000000010c0cb824 */ /* 0x000fe200078e0a08 */
[----:B------:R1:W-:Y:S01]  /*f690*/  STL [R1+0x1a0], R2 ;  /* 0x0001a00201007387 */ /* 0x0003e20000100800 */
[----:B------:R-:W-:Y:S02]  /*f6a0*/  IMAD R13, R8, R17, R13 ;  /* 0x00000011080d7224 */ /* 0x000fe400078e020d */
[----:B0-----:R-:W-:Y:S01]  /*f6b0*/  @P0 IMAD.MOV.U32 R18, RZ, RZ, R2 ;  /* 0x000000ffff120224 */ /* 0x001fe200078e0002 */
[----:B---3--:R0:W-:Y:S01]  /*f6c0*/  STS.U8 [R4+UR6+0x3800], R89 ;  /* 0x0038005904007988 */ /* 0x0081e20008000006 */
[----:B-1----:R-:W-:-:S03]  /*f6d0*/  IADD3 R2, P3, PT, R11, R7, RZ ;  /* 0x000000070b027210 */ /* 0x002fc60007f7e0ff */
[----:B------:R-:W-:Y:S01]  /*f6e0*/  STL [R1+0x19c], R14 ;  /* 0x00019c0e01007387 */ /* 0x000fe20000100800 */
[----:B------:R-:W-:-:S03]  /*f6f0*/  LEA.HI.X.SX32 R17, R11, R6, 0x1, P3 ;  /* 0x000000060b117211 */ /* 0x000fc600018f0eff */
[----:B------:R-:W-:Y:S04]  /*f700*/  STL [R1+0x1e0], R2 ;  /* 0x0001e00201007387 */ /* 0x000fe80000100800 */
[----:B------:R-:W-:Y:S04]  /*f710*/  STL [R1+0x1dc], R17 ;  /* 0x0001dc1101007387 */ /* 0x000fe80000100800 */
[----:B0-----:R-:W3:Y:S04]  /*f720*/  LDL.LU R89, [R1+0x28c] ;  /* 0x00028c0001597983 */ /* 0x001ee80000300800 */
[----:B----4-:R0:W-:Y:S02]  /*f730*/  STS.U8 [R4+UR6+0x3c00], R3 ;  /* 0x003c000304007988 */ /* 0x0101e40008000006 */
[----:B0-----:R-:W-:-:S05]  /*f740*/  LOP3.LUT R3, R4, 0x10, RZ, 0x3c, !PT ;  /* 0x0000001004037812 */ /* 0x001fca00078e3cff */
[----:B------:R0:W-:Y:S04]  /*f750*/  STS.U8 [R3+UR6+0x480], R91 ;  /* 0x0004805b03007988 */ /* 0x0001e80008000006 */
[----:B0-----:R-:W4:Y:S04]  /*f760*/  LDL.LU R91, [R1+0x27c] ;  /* 0x00027c00015b7983 */ /* 0x001f280000300800 */
[----:B------:R0:W-:Y:S04]  /*f770*/  STS.U8 [R3+UR6+0x880], R92 ;  /* 0x0008805c03007988 */ /* 0x0001e80008000006 */
[----:B------:R1:W-:Y:S04]  /*f780*/  STS.U8 [R3+UR6+0xc80], R93 ;  /* 0x000c805d03007988 */ /* 0x0003e80008000006 */
[----:B0-----:R-:W3:Y:S04]  /*f790*/  LDL.LU R92, [R1+0x2b8] ;  /* 0x0002b800015c7983 */ /* 0x001ee80000300800 */
[----:B-1----:R-:W3:Y:S04]  /*f7a0*/  LDL.LU R93, [R1+0x280] ;  /* 0x00028000015d7983 */ /* 0x002ee80000300800 */
[----:B--2---:R0:W-:Y:S04]  /*f7b0*/  STS.U8 [R3+UR6+0x1080], R5 ;  /* 0x0010800503007988 */ /* 0x0041e80008000006 */
[----:B0-----:R-:W2:Y:S01]  /*f7c0*/  LDL.LU R5, [R1+0x2b4] ;  /* 0x0002b40001057983 */ /* 0x001ea20000300800 */
[----:B------:R-:W-:-:S02]  /*f7d0*/  ISETP.GE.AND P3, PT, R10, RZ, PT ;  /* 0x000000ff0a00720c */ /* 0x000fc40003f66270 */
[----:B------:R-:W-:Y:S01]  /*f7e0*/  LOP3.LUT R10, R0, 0x5d, R21, 0xfe, !PT ;  /* 0x0000005d000a7812 */ /* 0x000fe200078efe15 */
[----:B------:R-:W-:-:S03]  /*f7f0*/  @P0 IMAD.MOV.U32 R19, RZ, RZ, R14 ;  /* 0x000000ffff130224 */ /* 0x000fc600078e000e */
[----:B------:R-:W-:-:S05]  /*f800*/  IABS R14, R10 ;  /* 0x0000000a000e7213 */ /* 0x000fca0000000000 */
[----:B------:R-:W-:-:S04]  /*f810*/  IMAD.HI.U32 R11, R9, R14, RZ ;  /* 0x0000000e090b7227 */ /* 0x000fc800078e00ff */
[----:B------:R-:W-:Y:S01]  /*f820*/  IMAD.MOV R11, RZ, RZ, -R11 ;  /* 0x000000ffff0b7224 */ /* 0x000fe200078e0a0b */
[----:B------:R-:W-:-:S03]  /*f830*/  PRMT R62, RZ, 0x7610, R62 ;  /* 0x00007610ff3e7816 */ /* 0x000fc6000000003e */
[----:B------:R-:W-:Y:S01]  /*f840*/  IMAD R14, R8, R11, R14 ;  /* 0x0000000b080e7224 */ /* 0x000fe200078e020e */
[----:B------:R-:W-:Y:S02]  /*f850*/  SEL R11, R79, R76, !P5 ;  /* 0x0000004c4f0b7207 */ /* 0x000fe40006800000 */
[----:B------:R-:W-:Y:S01]  /*f860*/  ISETP.GE.AND P2, PT, R26, RZ, PT ;  /* 0x000000ff1a00720c */ /* 0x000fe20003f46270 */
[----:B------:R-:W-:Y:S01]  /*f870*/  IMAD.MOV.U32 R26, RZ, RZ, R12 ;  /* 0x000000ffff1a7224 */ /* 0x000fe200078e000c */
[----:B------:R0:W2:Y:S01]  /*f880*/  @P0 LDG.E.U8 R62, desc[UR14][R18.64] ;  /* 0x0000000e123e0981 */ /* 0x0000a2000c1e1100 */
[----:B------:R-:W-:Y:S01]  /*f890*/  IMAD R11, R11, UR4, RZ ;  /* 0x000000040b0b7c24 */ /* 0x000fe2000f8e02ff */
[----:B------:R-:W1:Y:S01]  /*f8a0*/  LDCU UR4, c[0x0][0x3b0] ;  /* 0x00007600ff0477ac */ /* 0x000e620008000800 */
[----:B------:R-:W-:Y:S02]  /*f8b0*/  @!P4 IMAD.MOV R26, RZ, RZ, -R26 ;  /* 0x000000ffff1ac224 */ /* 0x000fe400078e0a1a */
[----:B0-----:R-:W-:Y:S01]  /*f8c0*/  @P0 IMAD.MOV.U32 R18, RZ, RZ, R2 ;  /* 0x000000ffff120224 */ /* 0x001fe200078e0002 */
[----:B------:R-:W-:-:S04]  /*f8d0*/  IADD3 R2, P4, PT, R11, R7, RZ ;  /* 0x000000070b027210 */ /* 0x000fc80007f9e0ff */
[----:B------:R-:W-:Y:S02]  /*f8e0*/  LEA.HI.X.SX32 R12, R11, R6, 0x1, P4 ;  /* 0x000000060b0c7211 */ /* 0x000fe400020f0eff */
[----:B------:R-:W-:Y:S02]  /*f8f0*/  ISETP.GT.U32.AND P4, PT, R8, R15, PT ;  /* 0x0000000f0800720c */ /* 0x000fe40003f84070 */
[----:B------:R-:W-:-:S11]  /*f900*/  SEL R11, R79, R75, !P5 ;  /* 0x0000004b4f0b7207 */ /* 0x000fd60006800000 */
[----:B------:R-:W-:-:S05]  /*f910*/  @!P4 IMAD.IADD R15, R15, 0x1, -R8 ;  /* 0x000000010f0fc824 */ /* 0x000fca00078e0a08 */
[----:B------:R-:W-:Y:S01]  /*f920*/  ISETP.GT.U32.AND P4, PT, R8, R15, PT ;  /* 0x0000000f0800720c */ /* 0x000fe20003f84070 */
[----:B------:R-:W-:Y:S01]  /*f930*/  @P0 IMAD.MOV.U32 R19, RZ, RZ, R17 ;  /* 0x000000ffff130224 */ /* 0x000fe200078e0011 */
[----:B------:R-:W-:Y:S01]  /*f940*/  PRMT R60, RZ, 0x7610, R60 ;  /* 0x00007610ff3c7816 */ /* 0x000fe2000000003c */
[----:B-1----:R-:W-:Y:S01]  /*f950*/  IMAD R11, R11, UR4, RZ ;  /* 0x000000040b0b7c24 */ /* 0x002fe2000f8e02ff */
[----:B------:R0:W-:Y:S01]  /*f960*/  STL [R1+0x220], R2 ;  /* 0x0002200201007387 */ /* 0x0001e20000100800 */
[----:B------:R-:W1:Y:S03]  /*f970*/  LDCU UR4, c[0x0][0x3b0] ;  /* 0x00007600ff0477ac */ /* 0x000e660008000800 */
[----:B------:R0:W2:Y:S05]  /*f980*/  @P0 LDG.E.U8 R60, desc[UR14][R18.64] ;  /* 0x0000000e123c0981 */ /* 0x0000aa000c1e1100 */
[----:B------:R-:W-:-:S02]  /*f990*/  @!P4 IMAD.IADD R15, R15, 0x1, -R8 ;  /* 0x000000010f0fc824 */ /* 0x000fc400078e0a08 */
[----:B0-----:R-:W-:Y:S01]  /*f9a0*/  @P0 IMAD.MOV.U32 R18, RZ, RZ, R2 ;  /* 0x000000ffff120224 */ /* 0x001fe200078e0002 */
[----:B------:R-:W-:-:S04]  /*f9b0*/  IADD3 R2, P4, PT, R11, R7, RZ ;  /* 0x000000070b027210 */ /* 0x000fc80007f9e0ff */
[----:B------:R-:W-:Y:S02]  /*f9c0*/  LEA.HI.X.SX32 R17, R11, R6, 0x1, P4 ;  /* 0x000000060b117211 */ /* 0x000fe400020f0eff */
[----:B------:R-:W-:Y:S02]  /*f9d0*/  ISETP.GE.AND P4, PT, R10, RZ, PT ;  /* 0x000000ff0a00720c */ /* 0x000fe40003f86270 */
[----:B------:R-:W-:Y:S01]  /*f9e0*/  LOP3.LUT R10, R0, 0x5e, R21, 0xfe, !PT ;  /* 0x0000005e000a7812 */ /* 0x000fe200078efe15 */
[----:B------:R0:W-:Y:S01]  /*f9f0*/  STL [R1+0x21c], R12 ;  /* 0x00021c0c01007387 */ /* 0x0001e20000100800 */
[----:B------:R-:W-:Y:S01]  /*fa00*/  @P0 IMAD.MOV.U32 R19, RZ, RZ, R12 ;  /* 0x000000ffff130224 */ /* 0x000fe200078e000c */
[----:B------:R-:W-:Y:S02]  /*fa10*/  PRMT R59, RZ, 0x7610, R59 ;  /* 0x00007610ff3b7816 */ /* 0x000fe4000000003b */
[----:B------:R-:W-:-:S04]  /*fa20*/  PRMT R58, RZ, 0x7610, R58 ;  /* 0x00007610ff3a7816 */ /* 0x000fc8000000003a */
[----:B------:R1:W2:Y:S01]  /*fa30*/  @P0 LDG.E.U8 R59, desc[UR14][R18.64] ;  /* 0x0000000e123b0981 */ /* 0x0002a2000c1e1100 */
[----:B0-----:R-:W-:-:S05]  /*fa40*/  IABS R12, R10 ;  /* 0x0000000a000c7213 */ /* 0x001fca0000000000 */
[----:B------:R-:W-:-:S04]  /*fa50*/  IMAD.HI.U32 R11, R9, R12, RZ ;  /* 0x0000000c090b7227 */ /* 0x000fc800078e00ff */
[----:B------:R-:W-:Y:S02]  /*fa60*/  IMAD.MOV R11, RZ, RZ, -R11 ;  /* 0x000000ffff0b7224 */ /* 0x000fe400078e0a0b */
[----:B-1----:R-:W-:Y:S02]  /*fa70*/  @P0 IMAD.MOV.U32 R18, RZ, RZ, R2 ;  /* 0x000000ffff120224 */ /* 0x002fe400078e0002 */
[----:B------:R-:W-:Y:S01]  /*fa80*/  IMAD R12, R8, R11, R12 ;  /* 0x0000000b080c7224 */ /* 0x000fe200078e020c */
[----:B------:R-:W-:Y:S01]  /*fa90*/  SEL R11, R79, R71, !P5 ;  /* 0x000000474f0b7207 */ /* 0x000fe20006800000 */
[----:B------:R-:W-:-:S04]  /*faa0*/  @P0 IMAD.MOV.U32 R19, RZ, RZ, R17 ;  /* 0x000000ffff130224 */ /* 0x000fc800078e0011 */
[----:B------:R-:W-:Y:S01]  /*fab0*/  IMAD R11, R11, UR4, RZ ;  /* 0x000000040b0b7c24 */ /* 0x000fe2000f8e02ff */
[----:B------:R0:W2:Y:S01]  /*fac0*/  @P0 LDG.E.U8 R58, desc[UR14][R18.64] ;  /* 0x0000000e123a0981 */ /* 0x0000a2000c1e1100 */
[----:B------:R-:W-:Y:S01]  /*fad0*/  PRMT R66, RZ, 0x7610, R66 ;  /* 0x00007610ff427816 */ /* 0x000fe20000000042 */
[----:B------:R-:W1:Y:S02]  /*fae0*/  LDCU UR4, c[0x0][0x3b0] ;  /* 0x00007600ff0477ac */ /* 0x000e640008000800 */
[----:B---3--:R-:W-:Y:S01]  /*faf0*/  STS.U8 [R3+UR6+0x1480], R89 ;  /* 0x0014805903007988 */ /* 0x008fe20008000006 */
[----:B0-----:R-:W-:-:S03]  /*fb00*/  IMAD.MOV.U32 R19, RZ, RZ, R15 ;  /* 0x000000ffff137224 */ /* 0x001fc600078e000f */
[----:B------:R0:W-:Y:S01]  /*fb10*/  STL [R1+0x278], R2 ;  /* 0x0002780201007387 */ /* 0x0001e20000100800 */
[----:B------:R-:W-:-:S03]  /*fb20*/  @!P6 IMAD.MOV R19, RZ, RZ, -R19 ;  /* 0x000000ffff13e224 */ /* 0x000fc600078e0a13 */
[----:B----4-:R3:W-:Y:S04]  /*fb30*/  STS.U8 [R3+UR6+0x1880], R91 ;  /* 0x0018805b03007988 */ /* 0x0107e80008000006 */
[----:B------:R-:W-:Y:S01]  /*fb40*/  STS.U8 [R3+UR6+0x1c80], R92 ;  /* 0x001c805c03007988 */ /* 0x000fe20008000006 */
[----:B0-----:R-:W-:-:S03]  /*fb50*/  IADD3 R2, P6, PT, R11, R7, RZ ;  /* 0x000000070b027210 */ /* 0x001fc60007fde0ff */
[----:B------:R-:W-:Y:S04]  /*fb60*/  STS.U8 [R3+UR6+0x2080], R93 ;  /* 0x0020805d03007988 */ /* 0x000fe80008000006 */
[----:B------:R-:W-:Y:S04]  /*fb70*/  STL [R1+0x274], R17 ;  /* 0x0002741101007387 */ /* 0x000fe80000100800 */
[----:B------:R-:W4:Y:S04]  /*fb80*/  LDL.LU R86, [R1+0x2fc] ;  /* 0x0002fc0001567983 */ /* 0x000f280000300800 */
[----:B------:R-:W4:Y:S04]  /*fb90*/  LDL.LU R87, [R1+0x2d4] ;  /* 0x0002d40001577983 */ /* 0x000f280000300800 */
[----:B------:R-:W4:Y:S04]  /*fba0*/  LDL.LU R89, [R1+0x2d0] ;  /* 0x0002d00001597983 */ /* 0x000f280000300800 */
[----:B---3--:R-:W3:Y:S04]  /*fbb0*/  LDL.LU R91, [R1+0x2c0] ;  /* 0x0002c000015b7983 */ /* 0x008ee80000300800 */
[----:B------:R-:W-:Y:S04]  /*fbc0*/  STL [R1+0x2b8], R2 ;  /* 0x0002b80201007387 */ /* 0x000fe80000100800 */
[----:B------:R0:W3:Y:S02]  /*fbd0*/  @P0 LDG.E.U8 R66, desc[UR14][R50.64] ;  /* 0x0000000e32420981 */ /* 0x0000e4000c1e1100 */
[----:B0-----:R-:W-:-:S02]  /*fbe0*/  @P0 IMAD.MOV.U32 R50, RZ, RZ, R2 ;  /* 0x000000ffff320224 */ /* 0x001fc400078e0002 */
[----:B--2---:R0:W-:Y:S02]  /*fbf0*/  STS.U8 [R3+UR6+0x2480], R5 ;  /* 0x0024800503007988 */ /* 0x0041e40008000006 */
[----:B0-----:R-:W-:-:S05]  /*fc00*/  LEA.HI.X.SX32 R5, R11, R6, 0x1, P6 ;  /* 0x000000060b057211 */ /* 0x001fca00030f0eff */
[----:B------:R0:W-:Y:S04]  /*fc10*/  STL [R1+0x2b4], R5 ;  /* 0x0002b40501007387 */ /* 0x0001e80000100800 */
[----:B------:R-:W2:Y:S04]  /*fc20*/  LDL.LU R92, [R1+0x2cc] ;  /* 0x0002cc00015c7983 */ /* 0x000ea80000300800 */
[----:B------:R-:W2:Y:S04]  /*fc30*/  LDL.LU R93, [R1+0x2bc] ;  /* 0x0002bc00015d7983 */ /* 0x000ea80000300800 */
[----:B------:R-:W2:Y:S01]  /*fc40*/  LDL.LU R2, [R1+0x2c8] ;  /* 0x0002c80001027983 */ /* 0x000ea20000300800 */
[----:B------:R-:W-:-:S03]  /*fc50*/  @P0 IMAD.MOV.U32 R51, RZ, RZ, R5 ;  /* 0x000000ffff330224 */ /* 0x000fc600078e0005 */
[----:B0-----:R-:W2:Y:S01]  /*fc60*/  LDL.LU R5, [R1+0x2d8] ;  /* 0x0002d80001057983 */ /* 0x001ea20000300800 */
[----:B------:R-:W-:Y:S02]  /*fc70*/  ISETP.GT.U32.AND P6, PT, R8, R16, PT ;  /* 0x000000100800720c */ /* 0x000fe40003fc4070 */
[----:B------:R-:W-:-:S11]  /*fc80*/  SEL R11, R79, R70, !P5 ;  /* 0x000000464f0b7207 */ /* 0x000fd60006800000 */
[----:B------:R-:W-:-:S05]  /*fc90*/  @!P6 IMAD.IADD R16, R16, 0x1, -R8 ;  /* 0x000000011010e824 */ /* 0x000fca00078e0a08 */
[----:B------:R-:W-:Y:S01]  /*fca0*/  ISETP.GT.U32.AND P6, PT, R8, R16, PT ;  /* 0x000000100800720c */ /* 0x000fe20003fc4070 */
[----:B-1----:R-:W-:Y:S01]  /*fcb0*/  IMAD R11, R11, UR4, RZ ;  /* 0x000000040b0b7c24 */ /* 0x002fe2000f8e02ff */
[----:B------:R-:W-:Y:S01]  /*fcc0*/  LOP3.LUT R34, R0, 0x5f, R21, 0xfe, !PT ;  /* 0x0000005f00227812 */ /* 0x000fe200078efe15 */
[----:B------:R-:W0:Y:S10]  /*fcd0*/  LDCU UR4, c[0x0][0x3b0] ;  /* 0x00007600ff0477ac */ /* 0x000e340008000800 */
[----:B------:R-:W-:Y:S01]  /*fce0*/  @!P6 IMAD.IADD R16, R16, 0x1, -R8 ;  /* 0x000000011010e824 */ /* 0x000fe200078e0a08 */
[----:B------:R-:W-:-:S04]  /*fcf0*/  IADD3 R18, P6, PT, R11, R7, RZ ;  /* 0x000000070b127210 */ /* 0x000fc80007fde0ff */
[----:B------:R-:W-:Y:S01]  /*fd00*/  LEA.HI.X.SX32 R35, R11, R6, 0x1, P6 ;  /* 0x000000060b237211 */ /* 0x000fe200030f0eff */
[----:B------:R-:W-:Y:S04]  /*fd10*/  STL [R1+0x2f8], R18 ;  /* 0x0002f81201007387 */ /* 0x000fe80000100800 */
[----:B------:R-:W-:Y:S04]  /*fd20*/  STL [R1+0x2f4], R35 ;  /* 0x0002f42301007387 */ /* 0x000fe80000100800 */
[----:B----4-:R-:W-:Y:S04]  /*fd30*/  STS.U8 [R3+UR6+0x2880], R86 ;  /* 0x0028805603007988 */ /* 0x010fe80008000006 */
[----:B------:R-:W-:Y:S04]  /*fd40*/  STS.U8 [R3+UR6+0x2c80], R87 ;  /* 0x002c805703007988 */ /* 0x000fe80008000006 */
[----:B------:R1:W-:Y:S04]  /*fd50*/  STS.U8 [R3+UR6+0x3080], R89 ;  /* 0x0030805903007988 */ /* 0x0003e80008000006 */
[----:B---3--:R3:W-:Y:S04]  /*fd60*/  STS.U8 [R3+UR6+0x3480], R91 ;  /* 0x0034805b03007988 */ /* 0x0087e80008000006 */
[----:B-1----:R-:W4:Y:S04]  /*fd70*/  LDL.LU R89, [R1+0x340] ;  /* 0x0003400001597983 */ /* 0x002f280000300800 */
[----:B---3--:R-:W3:Y:S04]  /*fd80*/  LDL.LU R91, [R1+0x300] ;  /* 0x00030000015b7983 */ /* 0x008ee80000300800 */
[----:B--2---:R1:W-:Y:S04]  /*fd90*/  STS.U8 [R3+UR6+0x3880], R92 ;  /* 0x0038805c03007988 */ /* 0x0043e80008000006 */
[----:B------:R2:W-:Y:S04]  /*fda0*/  STS.U8 [R3+UR6+0x3c80], R93 ;  /* 0x003c805d03007988 */ /* 0x0005e80008000006 */
[----:B-1----:R-:W3:Y:S04]  /*fdb0*/  LDL.LU R92, [R1+0x310] ;  /* 0x00031000015c7983 */ /* 0x002ee80000300800 */
[----:B--2---:R-:W2:Y:S04]  /*fdc0*/  LDL.LU R93, [R1+0x308] ;  /* 0x00030800015d7983 */ /* 0x004ea80000300800 */
[----:B------:R1:W-:Y:S02]  /*fdd0*/  STS.U8 [R3+UR6+0x80], R2 ;  /* 0x0000800203007988 */ /* 0x0003e40008000006 */
[----:B-1----:R-:W-:-:S05]  /*fde0*/  LOP3.LUT R3, R4, 0x20, RZ, 0x3c, !PT ;  /* 0x0000002004037812 */ /* 0x002fca00078e3cff */
[----:B------:R1:W-:Y:S04]  /*fdf0*/  STS.U8 [R3+UR6+0x100], R5 ;  /* 0x0001000503007988 */ /* 0x0003e80008000006 */
[----:B-1----:R-:W2:Y:S01]  /*fe00*/  LDL.LU R5, [R1+0x33c] ;  /* 0x00033c0001057983 */ /* 0x002ea20000300800 */
[----:B------:R-:W-:Y:S02]  /*fe10*/  IABS R15, R34 ;  /* 0x00000022000f7213 */ /* 0x000fe40000000000 */
[----:B------:R-:W-:-:S03]  /*fe20*/  ISETP.GE.AND P6, PT, R10, RZ, PT ;  /* 0x000000ff0a00720c */ /* 0x000fc60003fc6270 */
[----:B------:R-:W-:Y:S01]  /*fe30*/  IMAD.HI.U32 R10, R9, R15, RZ ;  /* 0x0000000f090a7227 */ /* 0x000fe200078e00ff */
[----:B------:R-:W-:-:S03]  /*fe40*/  LOP3.LUT R11, R0, 0x63, R21, 0xfe, !PT ;  /* 0x00000063000b7812 */ /* 0x000fc600078efe15 */
[----:B------:R-:W-:-:S04]  /*fe50*/  IMAD.MOV R10, RZ, RZ, -R10 ;  /* 0x000000ffff0a7224 */ /* 0x000fc800078e0a0a */
[----:B------:R-:W-:Y:S01]  /*fe60*/  IMAD R15, R8, R10, R15 ;  /* 0x0000000a080f7224 */ /* 0x000fe200078e020f */
[----:B------:R-:W-:Y:S02]  /*fe70*/  IABS R10, R11 ;  /* 0x0000000b000a7213 */ /* 0x000fe40000000000 */
[----:B------:R-:W-:-:S03]  /*fe80*/  SEL R25, R79, R25, !P5 ;  /* 0x000000194f197207 */ /* 0x000fc60006800000 */
[----:B------:R-:W-:-:S04]  /*fe90*/  IMAD.HI.U32 R17, R9, R10, RZ ;  /* 0x0000000a09117227 */ /* 0x000fc800078e00ff */
[----:B0-----:R-:W-:Y:S01]  /*fea0*/  IMAD R25, R25, UR4, RZ ;  /* 0x0000000419197c24 */ /* 0x001fe2000f8e02ff */
[----:B------:R-:W0:Y:S01]  /*feb0*/  LDCU UR4, c[0x0][0x3b0] ;  /* 0x00007600ff0477ac */ /* 0x000e220008000800 */
[----:B------:R-:W-:Y:S02]  /*fec0*/  IMAD.MOV R17, RZ, RZ, -R17 ;  /* 0x000000ffff117224 */ /* 0x000fe400078e0a11 */
[----:B------:R-:W-:Y:S01]  /*fed0*/  @!P2 IMAD.MOV R16, RZ, RZ, -R16 ;  /* 0x000000ffff10a224 */ /* 0x000fe200078e0a10 */
[----:B------:R-:W-:Y:S01]  /*fee0*/  IADD3 R2, P2, PT, R25, R7, RZ ;  /* 0x0000000719027210 */ /* 0x000fe20007f5e0ff */
[----:B------:R-:W-:-:S03]  /*fef0*/  IMAD R10, R8, R17, R10 ;  /* 0x00000011080a7224 */ /* 0x000fc600078e020a */
[----:B------:R-:W-:Y:S02]  /*ff00*/  LEA.HI.X.SX32 R17, R25, R6, 0x1, P2 ;  /* 0x0000000619117211 */ /* 0x000fe400010f0eff */
[----:B------:R-:W-:Y:S02]  /*ff10*/  ISETP.GT.U32.AND P2, PT, R8, R10, PT ;  /* 0x0000000a0800720c */ /* 0x000fe40003f44070 */
[----:B------:R-:W-:Y:S02]  /*ff20*/  PRMT R57, RZ, 0x7610, R57 ;  /* 0x00007610ff397816 */ /* 0x000fe40000000039 */
[----:B------:R-:W-:Y:S02]  /*ff30*/  SEL R24, R79, R24, !P5 ;  /* 0x000000184f187207 */ /* 0x000fe40006800000 */
[----:B------:R-:W-:Y:S02]  /*ff40*/  PRMT R56, RZ, 0x7610, R56 ;  /* 0x00007610ff387816 */ /* 0x000fe40000000038 */
[----:B------:R1:W2:Y:S05]  /*ff50*/  @P0 LDG.E.U8 R57, desc[UR14][R50.64] ;  /* 0x0000000e32390981 */ /* 0x0002aa000c1e1100 */
[----:B------:R-:W-:-:S05]  /*ff60*/  @!P2 IMAD.IADD R10, R10, 0x1, -R8 ;  /* 0x000000010a0aa824 */ /* 0x000fca00078e0a08 */
[----:B------:R-:W-:Y:S01]  /*ff70*/  ISETP.GT.U32.AND P2, PT, R8, R10, PT ;  /* 0x0000000a0800720c */ /* 0x000fe20003f44070 */
[----:B-1----:R-:W-:Y:S02]  /*ff80*/  @P0 IMAD.MOV.U32 R50, RZ, RZ, R18 ;  /* 0x000000ffff320224 */ /* 0x002fe400078e0012 */
[----:B------:R-:W-:Y:S02]  /*ff90*/  @P0 IMAD.MOV.U32 R51, RZ, RZ, R35 ;  /* 0x000000ffff330224 */ /* 0x000fe400078e0023 */
[----:B0-----:R-:W-:Y:S01]  /*ffa0*/  IMAD R24, R24, UR4, RZ ;  /* 0x0000000418187c24 */ /* 0x001fe2000f8e02ff */
[----:B------:R0:W-:Y:S07]  /*ffb0*/  STL [R1+0x338], R2 ;  /* 0x0003380201007387 */ /* 0x0001ee0000100800 */
[----:B------:R-:W-:Y:S01]  /*ffc0*/  @!P2 IMAD.IADD R10, R10, 0x1, -R8 ;  /* 0x000000010a0aa824 */ /* 0x000fe200078e0a08 */
[----:B------:R1:W2:Y:S04]  /*ffd0*/  @P0 LDG.E.U8 R56, desc[UR14][R50.64] ;  /* 0x0000000e32380981 */ /* 0x0002a8000c1e1100 */
[----:B----4-:R4:W-:Y:S01]  /*ffe0*/  STS.U8 [R3+UR6+0x500], R89 ;  /* 0x0005005903007988 */ /* 0x0109e20008000006 */
[----:B-1----:R-:W-:Y:S01]  /*fff0*/  @P0 IMAD.MOV.U32 R50, RZ, RZ, R2 ;  /* 0x000000ffff320224 */ /* 0x002fe200078e0002 */
[C---:B0-----:R-:W-:Y:S01]  /*10000*/  IADD3 R2, P2, PT, R24.reuse, R7, RZ ;  /* 0x0000000718027210 */ /* 0x041fe20007f5e0ff */
[----:B------:R-:W0:Y:S03]  /*10010*/  LDCU UR4, c[0x0][0x3b0] ;  /* 0x00007600ff0477ac */ /* 0x000e260008000800 */
[----:B------:R-:W-:Y:S01]  /*10020*/  LEA.HI.X.SX32 R25, R24, R6, 0x1, P2 ;  /* 0x0000000618197211 */ /* 0x000fe200010f0eff */
[----:B------:R-:W-:Y:S04]  /*10030*/  STL [R1+0x334], R17 ;  /* 0x0003341101007387 */ /* 0x000fe80000100800 */
[----:B------:R-:W-:Y:S04]  /*10040*/  STL [R1+0x378], R2 ;  /* 0x0003780201007387 */ /* 0x000fe80000100800 */
[----:B------:R-:W-:Y:S04]  /*10050*/  STL [R1+0x374], R25 ;  /* 0x0003741901007387 */ /* 0x000fe80000100800 */
[----:B---3--:R1:W-:Y:S04]  /*10060*/  STS.U8 [R3+UR6+0x900], R91 ;  /* 0x0009005b03007988 */ /* 0x0083e80008000006 */
[----:B----4-:R-:W3:Y:S04]  /*10070*/  LDL.LU R89, [R1+0x350] ;  /* 0x0003500001597983 */ /* 0x010ee80000300800 */
[----:B-1----:R-:W4:Y:S04]  /*10080*/  LDL.LU R91, [R1+0x318] ;  /* 0x00031800015b7983 */ /* 0x002f280000300800 */
[----:B------:R1:W-:Y:S04]  /*10090*/  STS.U8 [R3+UR6+0xd00], R92 ;  /* 0x000d005c03007988 */ /* 0x0003e80008000006 */
[----:B--2---:R2:W-:Y:S04]  /*100a0*/  STS.U8 [R3+UR6+0x1100], R93 ;  /* 0x0011005d03007988 */ /* 0x0045e80008000006 */
[----:B-1----:R-:W4:Y:S04]  /*100b0*/  LDL.LU R92, [R1+0x354] ;  /* 0x00035400015c7983 */ /* 0x002f280000300800 */
[----:B--2---:R-:W2:Y:S04]  /*100c0*/  LDL.LU R93, [R1+0x34c] ;  /* 0x00034c00015d7983 */ /* 0x004ea80000300800 */
[----:B------:R1:W-:Y:S04]  /*100d0*/  STS.U8 [R3+UR6+0x1500], R5 ;  /* 0x0015000503007988 */ /* 0x0003e80008000006 */
[----:B-1----:R-:W2:Y:S01]  /*100e0*/  LDL.LU R5, [R1+0x348] ;  /* 0x0003480001057983 */ /* 0x002ea20000300800 */
[----:B------:R-:W-:-:S02]  /*100f0*/  LOP3.LUT R18, R0, 0x6b, R21, 0xfe, !PT ;  /* 0x0000006b00127812 */ /* 0x000fc400078efe15 */
[----:B------:R-:W-:Y:S02]  /*10100*/  ISETP.GE.AND P2, PT, R11, RZ, PT ;  /* 0x000000ff0b00720c */ /* 0x000fe40003f46270 */
[----:B------:R-:W-:Y:S01]  /*10110*/  IABS R11, R18 ;  /* 0x00000012000b7213 */ /* 0x000fe20000000000 */
[----:B------:R-:W-:-:S04]  /*10120*/  @P0 IMAD.MOV.U32 R51, RZ, RZ, R17 ;  /* 0x000000ffff330224 */ /* 0x000fc800078e0011 */
[----:B------:R-:W-:Y:S01]  /*10130*/  IMAD.HI.U32 R17, R9, R11, RZ ;  /* 0x0000000b09117227 */ /* 0x000fe200078e00ff */
[----:B------:R-:W-:-:S03]  /*10140*/  SEL R23, R79, R23, !P5 ;  /* 0x000000174f177207 */ /* 0x000fc60006800000 */
[----:B------:R-:W-:Y:S02]  /*10150*/  IMAD.MOV R17, RZ, RZ, -R17 ;  /* 0x000000ffff117224 */ /* 0x000fe400078e0a11 */
[----:B0-----:R-:W-:Y:S01]  /*10160*/  IMAD R23, R23, UR4, RZ ;  /* 0x0000000417177c24 */ /* 0x001fe2000f8e02ff */
[----:B------:R-:W0:Y:S01]  /*10170*/  LDCU UR4, c[0x0][0x3b0] ;  /* 0x00007600ff0477ac */ /* 0x000e220008000800 */
[----:B------:R-:W-:Y:S02]  /*10180*/  IMAD R11, R8, R17, R11 ;  /* 0x00000011080b7224 */ /* 0x000fe400078e020b */
[----:B------:R-:W-:Y:S02]  /*10190*/  IMAD.MOV.U32 R17, RZ, RZ, R10 ;  /* 0x000000ffff117224 */ /* 0x000fe400078e000a */
[----:B------:R-:W-:Y:S02]  /*101a0*/  @P0 IMAD.MOV.U32 R24, RZ, RZ, R2 ;  /* 0x000000ffff180224 */ /* 0x000fe400078e0002 */
[----:B------:R-:W-:Y:S01]  /*101b0*/  @!P2 IMAD.MOV R17, RZ, RZ, -R17 ;  /* 0x000000ffff11a224 */ /* 0x000fe200078e0a11 */
[----:B------:R-:W-:-:S04]  /*101c0*/  IADD3 R2, P2, PT, R23, R7, RZ ;  /* 0x0000000717027210 */ /* 0x000fc80007f5e0ff */
[----:B------:R-:W-:Y:S02]  /*101d0*/  LEA.HI.X.SX32 R10, R23, R6, 0x1, P2 ;  /* 0x00000006170a7211 */ /* 0x000fe400010f0eff */
[----:B------:R-:W-:Y:S02]  /*101e0*/  ISETP.GT.U32.AND P2, PT, R8, R11, PT ;  /* 0x0000000b0800720c */ /* 0x000fe40003f44070 */
[----:B------:R-:W-:-:S11]  /*101f0*/  SEL R22, R79, R22, !P5 ;  /* 0x000000164f167207 */ /* 0x000fd60006800000 */
[----:B------:R-:W-:-:S05]  /*10200*/  @!P2 IMAD.IADD R11, R11, 0x1, -R8 ;  /* 0x000000010b0ba824 */ /* 0x000fca00078e0a08 */
[----:B------:R-:W-:Y:S02]  /*10210*/  ISETP.GT.U32.AND P2, PT, R8, R11, PT ;  /* 0x0000000b0800720c */ /* 0x000fe40003f44070 */
[----:B------:R-:W-:Y:S01]  /*10220*/  PRMT R54, RZ, 0x7610, R54 ;  /* 0x00007610ff367816 */ /* 0x000fe20000000036 */
[----:B0-----:R-:W-:Y:S01]  /*10230*/  IMAD R22, R22, UR4, RZ ;  /* 0x0000000416167c24 */ /* 0x001fe2000f8e02ff */
[----:B------:R0:W-:Y:S01]  /*10240*/  STL [R1+0x3b8], R2 ;  /* 0x0003b80201007387 */ /* 0x0001e20000100800 */
[----:B------:R-:W1:Y:S03]  /*10250*/  LDCU UR4, c[0x0][0x3b0] ;  /* 0x00007600ff0477ac */ /* 0x000e660008000800 */
[----:B------:R0:W2:Y:S05]  /*10260*/  @P0 LDG.E.U8 R54, desc[UR14][R24.64] ;  /* 0x0000000e18360981 */ /* 0x0000aa000c1e1100 */
[----:B------:R-:W-:-:S02]  /*10270*/  @!P2 IMAD.IADD R11, R11, 0x1, -R8 ;  /* 0x000000010b0ba824 */ /* 0x000fc400078e0a08 */
[----:B0-----:R-:W-:Y:S01]  /*10280*/  @P0 IMAD.MOV.U32 R24, RZ, RZ, R2 ;  /* 0x000000ffff180224 */ /* 0x001fe200078e0002 */
[----:B------:R-:W-:-:S04]  /*10290*/  IADD3 R2, P2, PT, R22, R7, RZ ;  /* 0x0000000716027210 */ /* 0x000fc80007f5e0ff */
[----:B------:R-:W-:Y:S02]  /*102a0*/  LEA.HI.X.SX32 R23, R22, R6, 0x1, P2 ;  /* 0x0000000616177211 */ /* 0x000fe400010f0eff */
[----:B------:R-:W-:Y:S01]  /*102b0*/  LOP3.LUT R22, R0, 0x73, R21, 0xfe, !PT ;  /* 0x0000007300167812 */ /* 0x000fe200078efe15 */
[----:B------:R0:W-:Y:S01]  /*102c0*/  STL [R1+0x3b4], R10 ;  /* 0x0003b40a01007387 */ /* 0x0001e20000100800 */
[----:B------:R-:W-:Y:S01]  /*102d0*/  @P0 IMAD.MOV.U32 R25, RZ, RZ, R10 ;  /* 0x000000ffff190224 */ /* 0x000fe200078e000a */
[----:B------:R-:W-:Y:S02]  /*102e0*/  PRMT R53, RZ, 0x7610, R53 ;  /* 0x00007610ff357816 */ /* 0x000fe40000000035 */
[----:B------:R-:W-:Y:S01]  /*102f0*/  ISETP.GE.AND P2, PT, R18, RZ, PT ;  /* 0x000000ff1200720c */ /* 0x000fe20003f46270 */
[----:B------:R-:W-:Y:S01]  /*10300*/  STL [R1+0x3f8], R2 ;  /* 0x0003f80201007387 */ /* 0x000fe20000100800 */
[----:B0-----:R-:W-:-:S03]  /*10310*/  IABS R10, R22 ;  /* 0x00000016000a7213 */ /* 0x001fc60000000000 */
[----:B------:R-:W-:Y:S02]  /*10320*/  STL [R1+0x3f4], R23 ;  /* 0x0003f41701007387 */ /* 0x000fe40000100800 */
[----:B------:R-:W-:Y:S02]  /*10330*/  IMAD.HI.U32 R18, R9, R10, RZ ;  /* 0x0000000a09127227 */ /* 0x000fe400078e00ff */
[----:B------:R0:W2:Y:S01]  /*10340*/  @P0 LDG.E.U8 R53, desc[UR14][R24.64] ;  /* 0x0000000e18350981 */ /* 0x0000a2000c1e1100 */
[----:B------:R-:W-:Y:S01]  /*10350*/  SEL R20, R79, R20, !P5 ;  /* 0x000000144f147207 */ /* 0x000fe20006800000 */
[----:B------:R-:W-:-:S04]  /*10360*/  IMAD.MOV R18, RZ, RZ, -R18 ;  /* 0x000000ffff127224 */ /* 0x000fc800078e0a12 */
[----:B-1----:R-:W-:Y:S01]  /*10370*/  IMAD R20, R20, UR4, RZ ;  /* 0x0000000414147c24 */ /* 0x002fe2000f8e02ff */
[----:B------:R-:W-:Y:S01]  /*10380*/  PRMT R52, RZ, 0x7610, R52 ;  /* 0x00007610ff347816 */ /* 0x000fe20000000034 */
[----:B0-----:R-:W-:Y:S01]  /*10390*/  @P0 IMAD.MOV.U32 R24, RZ, RZ, R2 ;  /* 0x000000ffff180224 */ /* 0x001fe200078e0002 */
[----:B------:R-:W0:Y:S01]  /*103a0*/  LDCU UR4, c[0x0][0x3b0] ;  /* 0x00007600ff0477ac */ /* 0x000e220008000800 */
[----:B------:R-:W-:Y:S02]  /*103b0*/  IMAD R10, R8, R18, R10 ;  /* 0x00000012080a7224 */ /* 0x000fe400078e020a */
[----:B------:R-:W-:Y:S01]  /*103c0*/  IMAD.MOV.U32 R18, RZ, RZ, R11 ;  /* 0x000000ffff127224 */ /* 0x000fe200078e000b */
[----:B---3--:R1:W-:Y:S04]  /*103d0*/  STS.U8 [R3+UR6+0x1900], R89 ;  /* 0x0019005903007988 */ /* 0x0083e80008000006 */
[----:B----4-:R3:W-:Y:S04]  /*103e0*/  STS.U8 [R3+UR6+0x1d00], R91 ;  /* 0x001d005b03007988 */ /* 0x0107e80008000006 */
[----:B-1----:R-:W4:Y:S04]  /*103f0*/  LDL.LU R89, [R1+0x390] ;  /* 0x0003900001597983 */ /* 0x002f280000300800 */
[----:B---3--:R-:W3:Y:S01]  /*10400*/  LDL.LU R91, [R1+0x380] ;  /* 0x00038000015b7983 */ /* 0x008ee20000300800 */
[----:B------:R-:W-:-:S02]  /*10410*/  @!P2 IMAD.MOV R18, RZ, RZ, -R18 ;  /* 0x000000ffff12a224 */ /* 0x000fc400078e0a12 */
[----:B------:R-:W-:-:S05]  /*10420*/  @P0 IMAD.MOV.U32 R25, RZ, RZ, R23 ;  /* 0x000000ffff190224 */ /* 0x000fca00078e0017 */
[----:B------:R1:W3:Y:S04]  /*10430*/  @P0 LDG.E.U8 R52, desc[UR14][R24.64] ;  /* 0x0000000e18340981 */ /* 0x0002e8000c1e1100 */
[----:B------:R0:W-:Y:S04]  /*10440*/  STS.U8 [R3+UR6+0x2100], R92 ;  /* 0x0021005c03007988 */ /* 0x0001e80008000006 */
[----:B--2---:R2:W-:Y:S04]  /*10450*/  STS.U8 [R3+UR6+0x2500], R93 ;  /* 0x0025005d03007988 */ /* 0x0045e80008000006 */
[----:B0-----:R-:W3:Y:S04]  /*10460*/  LDL.LU R92, [R1+0x3c4] ;  /* 0x0003c400015c7983 */ /* 0x001ee80000300800 */
[----:B--2---:R-:W2:Y:S04]  /*10470*/  LDL.LU R93, [R1+0x37c] ;  /* 0x00037c00015d7983 */ /* 0x004ea80000300800 */
[----:B------:R-:W2:Y:S04]  /*10480*/  LDL.LU R2, [R1+0x358] ;  /* 0x0003580001027983 */ /* 0x000ea80000300800 */
[----:B------:R0:W-:Y:S02]  /*10490*/  STS.U8 [R3+UR6+0x2900], R5 ;  /* 0x0029000503007988 */ /* 0x0001e40008000006 */
[----:B0-----:R-:W-:-:S04]  /*104a0*/  IADD3 R5, P2, PT, R20, R7, RZ ;  /* 0x0000000714057210 */ /* 0x001fc80007f5e0ff */
[----:B------:R-:W-:Y:S01]  /*104b0*/  LEA.HI.X.SX32 R11, R20, R6, 0x1, P2 ;  /* 0x00000006140b7211 */ /* 0x000fe200010f0eff */
[----:B------:R0:W-:Y:S01]  /*104c0*/  STL [R1+0x438], R5 ;  /* 0x0004380501007387 */ /* 0x0001e20000100800 */
[----:B-1----:R-:W-:-:S03]  /*104d0*/  @P0 IMAD.MOV.U32 R24, RZ, RZ, R5 ;  /* 0x000000ffff180224 */ /* 0x002fc600078e0005 */
[----:B------:R1:W-:Y:S04]  /*104e0*/  STL [R1+0x434], R11 ;  /* 0x0004340b01007387 */ /* 0x0003e80000100800 */
[----:B0-----:R-:W2:Y:S01]  /*104f0*/  LDL.LU R5, [R1+0x38c] ;  /* 0x00038c0001057983 */ /* 0x001ea20000300800 */
[----:B------:R-:W-:Y:S02]  /*10500*/  ISETP.GT.U32.AND P2, PT, R8, R10, PT ;  /* 0x0000000a0800720c */ /* 0x000fe40003f44070 */
[----:B------:R-:W-:-:S11]  /*10510*/  SEL R16, R79, R16, !P5 ;  /* 0x000000104f107207 */ /* 0x000fd60006800000 */
[----:B------:R-:W-:-:S05]  /*10520*/  @!P2 IMAD.IADD R10, R10, 0x1, -R8 ;  /* 0x000000010a0aa824 */ /* 0x000fca00078e0a08 */
[----:B------:R-:W-:Y:S01]  /*10530*/  ISETP.GT.U32.AND P2, PT, R8, R10, PT ;  /* 0x0000000a0800720c */ /* 0x000fe20003f44070 */
[----:B------:R-:W-:Y:S01]  /*10540*/  IMAD R16, R16, UR4, RZ ;  /* 0x0000000410107c24 */ /* 0x000fe2000f8e02ff */
[----:B------:R-:W0:Y:S11]  /*10550*/  LDCU UR4, c[0x0][0x3b0] ;  /* 0x00007600ff0477ac */ /* 0x000e360008000800 */
[----:B------:R-:W-:Y:S01]  /*10560*/  @!P2 IMAD.IADD R10, R10, 0x1, -R8 ;  /* 0x000000010a0aa824 */ /* 0x000fe200078e0a08 */
[----:B------:R-:W-:-:S04]  /*10570*/  IADD3 R23, P2, PT, R16, R7, RZ ;  /* 0x0000000710177210 */ /* 0x000fc80007f5e0ff */
[----:B------:R-:W-:Y:S01]  /*10580*/  LEA.HI.X.SX32 R35, R16, R6, 0x1, P2 ;  /* 0x0000000610237211 */ /* 0x000fe200010f0eff */
[----:B------:R0:W-:Y:S04]  /*10590*/  STL [R1+0x478], R23 ;  /* 0x0004781701007387 */ /* 0x0001e80000100800 */
[----:B------:R-:W-:Y:S01]  /*105a0*/  STL [R1+0x474], R35 ;  /* 0x0004742301007387 */ /* 0x000fe20000100800 */
[----:B------:R-:W-:Y:S02]  /*105b0*/  ISETP.GE.AND P2, PT, R22, RZ, PT ;  /* 0x000000ff1600720c */ /* 0x000fe40003f46270 */
[----:B------:R-:W-:Y:S01]  /*105c0*/  LOP3.LUT R16, R0, 0x7b, R21, 0xfe, !PT ;  /* 0x0000007b00107812 */ /* 0x000fe200078efe15 */
[----:B------:R-:W-:Y:S01]  /*105d0*/  @P0 IMAD.MOV.U32 R25, RZ, RZ, R11 ;  /* 0x000000ffff190224 */ /* 0x000fe200078e000b */
[----:B------:R-:W-:-:S02]  /*105e0*/  SEL R17, R79, R17, !P5 ;  /* 0x000000114f117207 */ /* 0x000fc40006800000 */
[----:B-1----:R-:W-:Y:S02]  /*105f0*/  IABS R11, R16 ;  /* 0x00000010000b7213 */ /* 0x002fe40000000000 */
[----:B------:R-:W-:Y:S01]  /*10600*/  LOP3.LUT R84, R4, 0x30, RZ, 0x3c, !PT ;  /* 0x0000003004547812 */ /* 0x000fe200078e3cff */
[----:B0-----:R-:W-:Y:S01]  /*10610*/  IMAD R17, R17, UR4, RZ ;  /* 0x0000000411117c24 */ /* 0x001fe2000f8e02ff */
[----:B------:R-:W-:Y:S01]  /*10620*/  PRMT R55, RZ, 0x7610, R55 ;  /* 0x00007610ff377816 */ /* 0x000fe20000000037 */
[----:B------:R-:W-:Y:S01]  /*10630*/  IMAD.HI.U32 R20, R9, R11, RZ ;  /* 0x0000000b09147227 */ /* 0x000fe200078e00ff */
[----:B------:R-:W0:Y:S03]  /*10640*/  LDCU UR4, c[0x0][0x3b0] ;  /* 0x00007600ff0477ac */ /* 0x000e260008000800 */
[----:B------:R-:W-:Y:S01]  /*10650*/  IMAD.MOV R20, RZ, RZ, -R20 ;  /* 0x000000ffff147224 */ /* 0x000fe200078e0a14 */
[----:B------:R1:W2:Y:S01]  /*10660*/  @P0 LDG.E.U8 R55, desc[UR14][R50.64] ;  /* 0x0000000e32370981 */ /* 0x0002a2000c1e1100 */
[----:B------:R-:W-:-:S02]  /*10670*/  @!P2 IMAD.MOV R10, RZ, RZ, -R10 ;  /* 0x000000ffff0aa224 */ /* 0x000fc400078e0a0a */
[----:B------:R-:W-:Y:S02]  /*10680*/  @P0 IMAD.MOV.U32 R22, RZ, RZ, R23 ;  /* 0x000000ffff160224 */ /* 0x000fe400078e0017 */
[----:B------:R-:W-:Y:S02]  /*10690*/  IMAD R11, R8, R20, R11 ;  /* 0x00000014080b7224 */ /* 0x000fe400078e020b */
[----:B------:R-:W-:Y:S01]  /*106a0*/  @P0 IMAD.MOV.U32 R23, RZ, RZ, R35 ;  /* 0x000000ffff170224 */ /* 0x000fe200078e0023 */
[----:B-1----:R-:W-:-:S06]  /*106b0*/  PRMT R50, RZ, 0x7610, R50 ;  /* 0x00007610ff327816 */ /* 0x002fcc0000000032 */
[----:B------:R1:W2:Y:S04]  /*106c0*/  @P0 LDG.E.U8 R50, desc[UR14][R22.64] ;  /* 0x0000000e16320981 */ /* 0x0002a8000c1e1100 */
[----:B----4-:R-:W-:Y:S04]  /*106d0*/  STS.U8 [R3+UR6+0x2d00], R89 ;  /* 0x002d005903007988 */ /* 0x010fe80008000006 */
[----:B---3--:R-:W-:Y:S04]  /*106e0*/  STS.U8 [R3+UR6+0x3100], R91 ;  /* 0x0031005b03007988 */ /* 0x008fe80008000006 */
[----:B------:R3:W-:Y:S04]  /*106f0*/  STS.U8 [R3+UR6+0x3500], R92 ;  /* 0x0035005c03007988 */ /* 0x0007e80008000006 */
[----:B--2---:R2:W-:Y:S04]  /*10700*/  STS.U8 [R3+UR6+0x3900], R93 ;  /* 0x0039005d03007988 */ /* 0x0045e80008000006 */
[----:B------:R4:W-:Y:S04]  /*10710*/  STS.U8 [R3+UR6+0x3d00], R2 ;  /* 0x003d000203007988 */ /* 0x0009e80008000006 */
[----:B---3--:R-:W3:Y:S04]  /*10720*/  LDL.LU R92, [R1+0x3cc] ;  /* 0x0003cc00015c7983 */ /* 0x008ee80000300800 */
[----:B--2---:R-:W2:Y:S04]  /*10730*/  LDL.LU R93, [R1+0x3c0] ;  /* 0x0003c000015d7983 */ /* 0x004ea80000300800 */
[----:B----4-:R-:W4:Y:S04]  /*10740*/  LDL.LU R3, [R1+0x398] ;  /* 0x0003980001037983 */ /* 0x010f280000300800 */
[----:B------:R-:W4:Y:S04]  /*10750*/  LDL.LU R2, [R1+0x394] ;  /* 0x0003940001027983 */ /* 0x000f280000300800 */
[----:B------:R0:W-:Y:S02]  /*10760*/  STS.U8 [R84+UR6+0x180], R5 ;  /* 0x0001800554007988 */ /* 0x0001e40008000006 */
[----:B0-----:R-:W-:-:S04]  /*10770*/  IADD3 R5, P2, PT, R17, R7, RZ ;  /* 0x0000000711057210 */ /* 0x001fc80007f5e0ff */
[----:B------:R-:W-:Y:S01]  /*10780*/  LEA.HI.X.SX32 R20, R17, R6, 0x1, P2 ;  /* 0x0000000611147211 */ /* 0x000fe200010f0eff */
[----:B------:R0:W-:Y:S01]  /*10790*/  STL [R1+0x4b8], R5 ;  /* 0x0004b80501007387 */ /* 0x0001e20000100800 */
[----:B-1----:R-:W-:-:S03]  /*107a0*/  @P0 IMAD.MOV.U32 R22, RZ, RZ, R5 ;  /* 0x000000ffff160224 */ /* 0x002fc600078e0005 */
[----:B------:R1:W-:Y:S04]  /*107b0*/  STL [R1+0x4b4], R20 ;  /* 0x0004b41401007387 */ /* 0x0003e80000100800 */
[----:B0-----:R-:W4:Y:S01]  /*107c0*/  LDL.LU R5, [R1+0x3d4] ;  /* 0x0003d40001057983 */ /* 0x001f220000300800 */
[----:B------:R-:W-:Y:S02]  /*107d0*/  ISETP.GT.U32.AND P2, PT, R8, R11, PT ;  /* 0x0000000b0800720c */ /* 0x000fe40003f44070 */
[----:B------:R-:W-:-:S11]  /*107e0*/  SEL R18, R79, R18, !P5 ;  /* 0x000000124f127207 */ /* 0x000fd60006800000 */
[----:B------:R-:W-:-:S05]  /*107f0*/  @!P2 IMAD.IADD R11, R11, 0x1, -R8 ;  /* 0x000000010b0ba824 */ /* 0x000fca00078e0a08 */
[----:B------:R-:W-:Y:S01]  /*10800*/  ISETP.GT.U32.AND P2, PT, R8, R11, PT ;  /* 0x0000000b0800720c */ /* 0x000fe20003f44070 */
[----:B------:R-:W-:Y:S01]  /*10810*/  IMAD R18, R18, UR4, RZ ;  /* 0x0000000412127c24 */ /* 0x000fe2000f8e02ff */
[----:B------:R-:W0:Y:S01]  /*10820*/  LDCU UR4, c[0x0][0x3b0] ;  /* 0x00007600ff0477ac */ /* 0x000e220008000800 */
[----:B------:R-:W-:-:S10]  /*10830*/  @P0 IMAD.MOV.U32 R23, RZ, RZ, R20 ;  /* 0x000000ffff170224 */ /* 0x000fd400078e0014 */
[----:B------:R-:W-:Y:S01]  /*10840*/  @!P2 IMAD.IADD R11, R11, 0x1, -R8 ;  /* 0x000000010b0ba824 */ /* 0x000fe200078e0a08 */
[----:B------:R-:W-:-:S04]  /*10850*/  IADD3 R17, P2, PT, R18, R7, RZ ;  /* 0x0000000712117210 */ /* 0x000fc80007f5e0ff */
[----:B-1----:R-:W-:Y:S01]  /*10860*/  LEA.HI.X.SX32 R20, R18, R6, 0x1, P2 ;  /* 0x0000000612147211 */ /* 0x002fe200010f0eff */
[----:B------:R1:W-:Y:S04]  /*10870*/  STL [R1+0x4f8], R17 ;  /* 0x0004f81101007387 */ /* 0x0003e80000100800 */
[----:B------:R-:W-:Y:S04]  /*10880*/  STL [R1+0x4f4], R20 ;  /* 0x0004f41401007387 */ /* 0x000fe80000100800 */
[----:B------:R-:W4:Y:S01]  /*10890*/  LDL.LU R89, [R1+0x94] ;  /* 0x0000940001597983 */ /* 0x000f220000300800 */
[----:B------:R-:W-:-:S02]  /*108a0*/  ISETP.GE.AND P2, PT, R16, RZ, PT ;  /* 0x000000ff1000720c */ /* 0x000fc40003f46270 */
[----:B------:R-:W-:Y:S01]  /*108b0*/  SEL R10, R79, R10, !P5 ;  /* 0x0000000a4f0a7207 */ /* 0x000fe20006800000 */
[----:B------:R-:W4:Y:S01]  /*108c0*/  LDL.LU R91, [R1+0x408] ;  /* 0x00040800015b7983 */ /* 0x000f220000300800 */
[----:B------:R-:W-:Y:S01]  /*108d0*/  PRMT R47, RZ, 0x7610, R47 ;  /* 0x00007610ff2f7816 */ /* 0x000fe2000000002f */
[----:B------:R-:W-:Y:S02]  /*108e0*/  @P0 IMAD.MOV.U32 R16, RZ, RZ, R17 ;  /* 0x000000ffff100224 */ /* 0x000fe400078e0011 */
[----:B0-----:R-:W-:Y:S01]  /*108f0*/  IMAD R10, R10, UR4, RZ ;  /* 0x000000040a0a7c24 */ /* 0x001fe2000f8e02ff */
[----:B------:R-:W0:Y:S01]  /*10900*/  LDCU UR4, c[0x0][0x3b0] ;  /* 0x00007600ff0477ac */ /* 0x000e220008000800 */
[----:B-1----:R-:W-:-:S04]  /*10910*/  @P0 IMAD.MOV.U32 R17, RZ, RZ, R20 ;  /* 0x000000ffff110224 */ /* 0x002fc800078e0014 */
[----:B------:R-:W-:Y:S01]  /*10920*/  @!P2 IMAD.MOV R11, RZ, RZ, -R11 ;  /* 0x000000ffff0ba224 */ /* 0x000fe200078e0a0b */
[----:B------:R1:W4:Y:S04]  /*10930*/  @P0 LDG.E.U8 R47, desc[UR14][R16.64] ;  /* 0x0000000e102f0981 */ /* 0x000328000c1e1100 */
[----:B---3--:R-:W-:Y:S04]  /*10940*/  STS.U8 [R84+UR6+0x580], R92 ;  /* 0x0005805c54007988 */ /* 0x008fe80008000006 */
[----:B--2---:R-:W-:Y:S04]  /*10950*/  STS.U8 [R84+UR6+0x980], R93 ;  /* 0x0009805d54007988 */ /* 0x004fe80008000006 */
[----:B----4-:R2:W-:Y:S04]  /*10960*/  STS.U8 [R84+UR6+0xd80], R3 ;  /* 0x000d800354007988 */ /* 0x0105e80008000006 */
[----:B------:R3:W-:Y:S04]  /*10970*/  STS.U8 [R84+UR6+0x1180], R2 ;  /* 0x0011800254007988 */ /* 0x0007e80008000006 */
[----:B--2---:R-:W2:Y:S01]  /*10980*/  LDL.LU R3, [R1+0x3d0] ;  /* 0x0003d00001037983 */ /* 0x004ea20000300800 */
[----:B---3--:R-:W-:-:S04]  /*10990*/  IADD3 R2, P2, PT, R10, R7, RZ ;  /* 0x000000070a027210 */ /* 0x008fc80007f5e0ff */
[----:B-1----:R-:W-:Y:S01]  /*109a0*/  LEA.HI.X.SX32 R17, R10, R6, 0x1, P2 ;  /* 0x000000060a117211 */ /* 0x002fe200010f0eff */
[----:B------:R1:W-:Y:S01]  /*109b0*/  STL [R1+0x538], R2 ;  /* 0x0005380201007387 */ /* 0x0003e20000100800 */
[----:B------:R-:W-:-:S03]  /*109c0*/  @P0 IMAD.MOV.U32 R10, RZ, RZ, R2 ;  /* 0x000000ffff0a0224 */ /* 0x000fc600078e0002 */
[----:B------:R-:W-:Y:S04]  /*109d0*/  STL [R1+0x534], R17 ;  /* 0x0005341101007387 */ /* 0x000fe80000100800 */
[----:B------:R-:W3:Y:S04]  /*109e0*/  LDL.LU R92, [R1+0x410] ;  /* 0x00041000015c7983 */ /* 0x000ee80000300800 */
[----:B------:R-:W4:Y:S04]  /*109f0*/  LDL.LU R93, [R1+0x404] ;  /* 0x00040400015d7983 */ /* 0x000f280000300800 */
[----:B-1----:R-:W4:Y:S04]  /*10a00*/  LDL.LU R2, [R1+0x78] ;  /* 0x0000780001027983 */ /* 0x002f280000300800 */
[----:B------:R1:W-:Y:S04]  /*10a10*/  STS.U8 [R84+UR6+0x1580], R5 ;  /* 0x0015800554007988 */ /* 0x0003e80008000006 */
[----:B-1----:R-:W4:Y:S01]  /*10a20*/  LDL.LU R5, [R1+0x400] ;  /* 0x0004000001057983 */ /* 0x002f220000300800 */
[----:B------:R-:W-:-:S02]  /*10a30*/  ISETP.GT.U32.AND P2, PT, R8, R13, PT ;  /* 0x0000000d0800720c */ /* 0x000fc40003f44070 */
[----:B------:R-:W-:Y:S01]  /*10a40*/  SEL R16, R79, R11, !P5 ;  /* 0x0000000b4f107207 */ /* 0x000fe20006800000 */
[----:B------:R-:W-:Y:S01]  /*10a50*/  @P0 IMAD.MOV.U32 R11, RZ, RZ, R17 ;  /* 0x000000ffff0b0224 */ /* 0x000fe200078e0011 */
[----:B------:R-:W-:-:S03]  /*10a60*/  PRMT R44, RZ, 0x7610, R44 ;  /* 0x00007610ff2c7816 */ /* 0x000fc6000000002c */
[----:B0-----:R-:W-:Y:S01]  /*10a70*/  IMAD R16, R16, UR4, RZ ;  /* 0x0000000410107c24 */ /* 0x001fe2000f8e02ff */
[----:B------:R-:W-:Y:S01]  /*10a80*/  PRMT R43, RZ, 0x7610, R43 ;  /* 0x00007610ff2b7816 */ /* 0x000fe2000000002b */
[----:B------:R-:W0:Y:S01]  /*10a90*/  LDCU UR4, c[0x0][0x3b0] ;  /* 0x00007600ff0477ac */ /* 0x000e220008000800 */
[----:B------:R1:W4:Y:S03]  /*10aa0*/  @P0 LDG.E.U8 R44, desc[UR14][R10.64] ;  /* 0x0000000e0a2c0981 */ /* 0x000326000c1e1100 */
[----:B------:R-:W-:Y:S01]  /*10ab0*/  @!P2 IMAD.IADD R13, R13, 0x1, -R8 ;  /* 0x000000010d0da824 */ /* 0x000fe200078e0a08 */
[----:B-1----:R-:W-:-:S04]  /*10ac0*/  IADD3 R10, P2, PT, R16, R7, RZ ;  /* 0x00000007100a7210 */ /* 0x002fc80007f5e0ff */
[----:B------:R-:W-:Y:S02]  /*10ad0*/  LEA.HI.X.SX32 R11, R16, R6, 0x1, P2 ;  /* 0x00000006100b7211 */ /* 0x000fe400010f0eff */
[----:B------:R-:W-:Y:S01]  /*10ae0*/  ISETP.GT.U32.AND P2, PT, R8, R13, PT ;  /* 0x0000000d0800720c */ /* 0x000fe20003f44070 */
[----:B------:R-:W-:Y:S01]  /*10af0*/  STL [R1+0x570], R10 ;  /* 0x0005700a01007387 */ /* 0x000fe20000100800 */
[----:B------:R-:W-:-:S03]  /*10b00*/  SEL R16, R79, R89, !P5 ;  /* 0x000000594f107207 */ /* 0x000fc60006800000 */
[----:B------:R1:W4:Y:S02]  /*10b10*/  @P0 LDG.E.U8 R43, desc[UR14][R10.64] ;  /* 0x0000000e0a2b0981 */ /* 0x000324000c1e1100 */
[----:B------:R-:W-:-:S06]  /*10b20*/  IMAD R16, R16, UR10, RZ ;  /* 0x0000000a10107c24 */ /* 0x000fcc000f8e02ff */
[----:B------:R-:W-:Y:S01]  /*10b30*/  @!P2 IMAD.IADD R13, R13, 0x1, -R8 ;  /* 0x000000010d0da824 */ /* 0x000fe200078e0a08 */
[----:B------:R1:W-:Y:S01]  /*10b40*/  STL [R1+0x56c], R11 ;  /* 0x00056c0b01007387 */ /* 0x0003e20000100800 */
[----:B------:R-:W-:-:S04]  /*10b50*/  IADD3 R17, P2, PT, R16, R7, RZ ;  /* 0x0000000710117210 */ /* 0x000fc80007f5e0ff */
[----:B------:R-:W-:Y:S02]  /*10b60*/  LEA.HI.X.SX32 R18, R16, R6, 0x1, P2 ;  /* 0x0000000610127211 */ /* 0x000fe400010f0eff */
[----:B-1----:R-:W-:Y:S01]  /*10b70*/  LOP3.LUT R11, R0, 0x64, R21, 0xfe, !PT ;  /* 0x00000064000b7812 */ /* 0x002fe200078efe15 */
[----:B------:R-:W-:Y:S03]  /*10b80*/  STS.U8 [R84+UR6+0x1980], R91 ;  /* 0x0019805b54007988 */ /* 0x000fe60008000006 */
[----:B------:R-:W-:Y:S01]  /*10b90*/  IABS R10, R11 ;  /* 0x0000000b000a7213 */ /* 0x000fe20000000000 */
[----:B------:R1:W-:Y:S04]  /*10ba0*/  STL [R1+0x1a8], R17 ;  /* 0x0001a81101007387 */ /* 0x0003e80000100800 */
[----:B------:R-:W-:Y:S01]  /*10bb0*/  STL [R1+0x1a4], R18 ;  /* 0x0001a41201007387 */ /* 0x000fe20000100800 */
[----:B------:R-:W-:-:S04]  /*10bc0*/  IMAD.HI.U32 R16, R9, R10, RZ ;  /* 0x0000000a09107227 */ /* 0x000fc800078e00ff */
[----:B------:R-:W-:Y:S01]  /*10bd0*/  IMAD.MOV R16, RZ, RZ, -R16 ;  /* 0x000000ffff107224 */ /* 0x000fe200078e0a10 */
[----:B------:R-:W-:Y:S02]  /*10be0*/  ISETP.GE.AND P2, PT, R34, RZ, PT ;  /* 0x000000ff2200720c */ /* 0x000fe40003f46270 */
[----:B------:R-:W-:Y:S01]  /*10bf0*/  PRMT R34, RZ, 0x7610, R34 ;  /* 0x00007610ff227816 */ /* 0x000fe20000000022 */
[----:B------:R-:W-:Y:S02]  /*10c00*/  IMAD R10, R8, R16, R10 ;  /* 0x00000010080a7224 */ /* 0x000fe400078e020a */
[----:B------:R-:W-:Y:S02]  /*10c10*/  @P0 IMAD.MOV.U32 R16, RZ, RZ, R17 ;  /* 0x000000ffff100224 */ /* 0x000fe400078e0011 */
[----:B-1----:R-:W-:-:S05]  /*10c20*/  @P0 IMAD.MOV.U32 R17, RZ, RZ, R18 ;  /* 0x000000ffff110224 */ /* 0x002fca00078e0012 */
[----:B------:R1:W4:Y:S01]  /*10c30*/  @P0 LDG.E.U8 R34, desc[UR14][R16.64] ;  /* 0x0000000e10220981 */ /* 0x000322000c1e1100 */
[----:B------:R-:W-:-:S06]  /*10c40*/  PRMT R49, RZ, 0x7610, R49 ;  /* 0x00007610ff317816 */ /* 0x000fcc0000000031 */
[----:B------:R0:W4:Y:S01]  /*10c50*/  @P0 LDG.E.U8 R49, desc[UR14][R22.64] ;  /* 0x0000000e16310981 */ /* 0x000122000c1e1100 */
[----:B-1----:R-:W-:-:S04]  /*10c60*/  IMAD.MOV.U32 R16, RZ, RZ, R13 ;  /* 0x000000ffff107224 */ /* 0x002fc800078e000d */
[----:B------:R-:W-:Y:S01]  /*10c70*/  @!P3 IMAD.MOV R16, RZ, RZ, -R16 ;  /* 0x000000ffff10b224 */ /* 0x000fe200078e0a10 */
[----:B--2---:R1:W-:Y:S04]  /*10c80*/  STS.U8 [R84+UR6+0x1d80], R3 ;  /* 0x001d800354007988 */ /* 0x0043e80008000006 */
[----:B-1----:R-:W2:Y:S04]  /*10c90*/  LDL.LU R3, [R1+0x50] ;  /* 0x0000500001037983 */ /* 0x002ea80000300800 */
[----:B------:R-:W2:Y:S04]  /*10ca0*/  LDL.LU R89, [R1+0x444] ;  /* 0x0004440001597983 */ /* 0x000ea80000300800 */
[----:B---3--:R1:W-:Y:S04]  /*10cb0*/  STS.U8 [R84+UR6+0x2180], R92 ;  /* 0x0021805c54007988 */ /* 0x0083e80008000006 */
[----:B------:R-:W3:Y:S01]  /*10cc0*/  LDL.LU R91, [R1+0x440] ;  /* 0x00044000015b7983 */ /* 0x000ee20000300800 */
[----:B----4-:R-:W-:-:S03]  /*10cd0*/  SEL R17, R79, R2, !P5 ;  /* 0x000000024f117207 */ /* 0x010fc60006800000 */
[----:B------:R4:W-:Y:S04]  /*10ce0*/  STS.U8 [R84+UR6+0x2580], R93 ;  /* 0x0025805d54007988 */ /* 0x0009e80008000006 */
[----:B-1----:R-:W3:Y:S01]  /*10cf0*/  LDL.LU R92, [R1+0x450] ;  /* 0x00045000015c7983 */ /* 0x002ee20000300800 */
[----:B------:R-:W-:-:S03]  /*10d00*/  IMAD R17, R17, UR10, RZ ;  /* 0x0000000a11117c24 */ /* 0x000fc6000f8e02ff */
[----:B----4-:R-:W4:Y:S04]  /*10d10*/  LDL.LU R93, [R1+0x414] ;  /* 0x00041400015d7983 */ /* 0x010f280000300800 */
[----:B------:R-:W4:Y:S04]  /*10d20*/  LDL.LU R2, [R1+0x418] ;  /* 0x0004180001027983 */ /* 0x000f280000300800 */
[----:B------:R1:W-:Y:S02]  /*10d30*/  STS.U8 [R84+UR6+0x2980], R5 ;  /* 0x0029800554007988 */ /* 0x0003e40008000006 */
[----:B-1----:R-:W-:-:S04]  /*10d40*/  IADD3 R5, P3, PT, R17, R7, RZ ;  /* 0x0000000711057210 */ /* 0x002fc80007f7e0ff */
[----:B------:R-:W-:Y:S01]  /*10d50*/  LEA.HI.X.SX32 R13, R17, R6, 0x1, P3 ;  /* 0x00000006110d7211 */ /* 0x000fe200018f0eff */
[----:B------:R1:W-:Y:S01]  /*10d60*/  STL [R1+0x1e8], R5 ;  /* 0x0001e80501007387 */ /* 0x0003e20000100800 */
[----:B0-----:R-:W-:-:S03]  /*10d70*/  @P0 IMAD.MOV.U32 R22, RZ, RZ, R5 ;  /* 0x000000ffff160224 */ /* 0x001fc600078e0005 */
[----:B------:R2:W-:Y:S04]  /*10d80*/  STL [R1+0x1e4], R13 ;  /* 0x0001e40d01007387 */ /* 0x0005e80000100800 */
[----:B-1----:R-:W4:Y:S01]  /*10d90*/  LDL.LU R5, [R1+0x44c] ;  /* 0x00044c0001057983 */ /* 0x002f220000300800 */
[----:B------:R-:W-:Y:S01]  /*10da0*/  ISETP.GT.U32.AND P3, PT, R8, R14, PT ;  /* 0x0000000e0800720c */ /* 0x000fe20003f64070 */
[----:B------:R-:W-:-:S12]  /*10db0*/  @P0 IMAD.MOV.U32 R23, RZ, RZ, R13 ;  /* 0x000000ffff170224 */ /* 0x000fd800078e000d */
[----:B------:R-:W-:-:S05]  /*10dc0*/  @!P3 IMAD.IADD R14, R14, 0x1, -R8 ;  /* 0x000000010e0eb824 */ /* 0x000fca00078e0a08 */
[----:B------:R-:W-:-:S13]  /*10dd0*/  ISETP.GT.U32.AND P3, PT, R8, R14, PT ;  /* 0x0000000e0800720c */ /* 0x000fda0003f64070 */
[----:B------:R-:W-:Y:S01]  /*10de0*/  @!P3 IMAD.IADD R14, R14, 0x1, -R8 ;  /* 0x000000010e0eb824 */ /* 0x000fe200078e0a08 */
[----:B------:R-:W-:Y:S02]  /*10df0*/  LOP3.LUT R77, R4, 0x40, RZ, 0x3c, !PT ;  /* 0x00000040044d7812 */ /* 0x000fe400078e3cff */
[----:B--2---:R-:W-:-:S05]  /*10e00*/  SEL R13, R79, R3, !P5 ;  /* 0x000000034f0d7207 */ /* 0x004fca0006800000 */
[----:B------:R-:W-:Y:S01]  /*10e10*/  IMAD R13, R13, UR4, RZ ;  /* 0x000000040d0d7c24 */ /* 0x000fe2000f8e02ff */
[----:B------:R-:W-:Y:S01]  /*10e20*/  STS.U8 [R84+UR6+0x2d80], R89 ;  /* 0x002d805954007988 */ /* 0x000fe20008000006 */
[----:B------:R-:W0:Y:S03]  /*10e30*/  LDCU UR4, c[0x0][0x3b0] ;  /* 0x00007600ff0477ac */ /* 0x000e260008000800 */
[----:B------:R-:W-:-:S04]  /*10e40*/  IADD3 R3, P3, PT, R13, R7, RZ ;  /* 0x000000070d037210 */ /* 0x000fc80007f7e0ff */
[----:B------:R-:W-:Y:S01]  /*10e50*/  LEA.HI.X.SX32 R18, R13, R6, 0x1, P3 ;  /* 0x000000060d127211 */ /* 0x000fe200018f0eff */
[----:B------:R-:W-:Y:S04]  /*10e60*/  STL [R1+0x240], R3 ;  /* 0x0002400301007387 */ /* 0x000fe80000100800 */
[----:B---3--:R-:W-:Y:S04]  /*10e70*/  STS.U8 [R84+UR6+0x3180], R91 ;  /* 0x0031805b54007988 */ /* 0x008fe80008000006 */
[----:B------:R-:W-:Y:S04]  /*10e80*/  STL [R1+0x224], R18 ;  /* 0x0002241201007387 */ /* 0x000fe80000100800 */
[----:B------:R1:W-:Y:S04]  /*10e90*/  STS.U8 [R84+UR6+0x3580], R92 ;  /* 0x0035805c54007988 */ /* 0x0003e80008000006 */
[----:B----4-:R2:W-:Y:S04]  /*10ea0*/  STS.U8 [R84+UR6+0x3980], R93 ;  /* 0x0039805d54007988 */ /* 0x0105e80008000006 */
[----:B-1----:R-:W3:Y:S04]  /*10eb0*/  LDL.LU R92, [R1+0x480] ;  /* 0x00048000015c7983 */ /* 0x002ee80000300800 */
[----:B--2---:R-:W2:Y:S04]  /*10ec0*/  LDL.LU R93, [R1+0x448] ;  /* 0x00044800015d7983 */ /* 0x004ea80000300800 */
[----:B------:R-:W4:Y:S04]  /*10ed0*/  LDL.LU R4, [R1+0x488] ;  /* 0x0004880001047983 */ /* 0x000f280000300800 */
[----:B------:R-:W-:Y:S04]  /*10ee0*/  STS.U8 [R84+UR6+0x3d80], R2 ;  /* 0x003d800254007988 */ /* 0x000fe80008000006 */
[----:B------:R1:W-:Y:S04]  /*10ef0*/  STS.U8 [R77+UR6+0x200], R5 ;  /* 0x000200054d007988 */ /* 0x0003e80008000006 */
[----:B-1----:R-:W4:Y:S01]  /*10f00*/  LDL.LU R5, [R1+0x47c] ;  /* 0x00047c0001057983 */ /* 0x002f220000300800 */
[----:B------:R-:W-:-:S02]  /*10f10*/  LOP3.LUT R13, R0, 0x65, R21, 0xfe, !PT ;  /* 0x00000065000d7812 */ /* 0x000fc400078efe15 */
[----:B------:R-:W-:Y:S01]  /*10f20*/  ISETP.GE.AND P3, PT, R11, RZ, PT ;  /* 0x000000ff0b00720c */ /* 0x000fe20003f66270 */
[----:B------:R-:W4:Y:S01]  /*10f30*/  LDL.LU R2, [R1+0x458] ;  /* 0x0004580001027983 */ /* 0x000f220000300800 */
[----:B------:R-:W-:-:S05]  /*10f40*/  IABS R11, R13 ;  /* 0x0000000d000b7213 */ /* 0x000fca0000000000 */
[----:B------:R-:W-:Y:S01]  /*10f50*/  IMAD.HI.U32 R17, R9, R11, RZ ;  /* 0x0000000b09117227 */ /* 0x000fe200078e00ff */
[----:B------:R-:W-:-:S03]  /*10f60*/  PRMT R51, RZ, 0x7610, R51 ;  /* 0x00007610ff337816 */ /* 0x000fc60000000033 */
[----:B------:R-:W-:-:S03]  /*10f70*/  IMAD.MOV R17, RZ, RZ, -R17 ;  /* 0x000000ffff117224 */ /* 0x000fc600078e0a11 */
[----:B------:R1:W4:Y:S01]  /*10f80*/  @P0 LDG.E.U8 R51, desc[UR14][R24.64] ;  /* 0x0000000e18330981 */ /* 0x000322000c1e1100 */
[----:B------:R-:W-:Y:S01]  /*10f90*/  IMAD R11, R8, R17, R11 ;  /* 0x00000011080b7224 */ /* 0x000fe200078e020b */
[----:B------:R-:W-:Y:S01]  /*10fa0*/  SEL R17, R79, R90, !P5 ;  /* 0x0000005a4f117207 */ /* 0x000fe20006800000 */
[----:B------:R-:W-:-:S04]  /*10fb0*/  @!P4 IMAD.MOV R14, RZ, RZ, -R14 ;  /* 0x000000ffff0ec224 */ /* 0x000fc800078e0a0e */
[----:B0-----:R-:W-:Y:S01]  /*10fc0*/  IMAD R17, R17, UR4, RZ ;  /* 0x0000000411117c24 */ /* 0x001fe2000f8e02ff */
[----:B------:R-:W0:Y:S01]  /*10fd0*/  LDCU UR4, c[0x0][0x3b0] ;  /* 0x00007600ff0477ac */ /* 0x000e220008000800 */
[----:B-1----:R-:W-:-:S06]  /*10fe0*/  PRMT R25, RZ, 0x7610, R25 ;  /* 0x00007610ff197816 */ /* 0x002fcc0000000019 */
[----:B------:R1:W4:Y:S02]  /*10ff0*/  @P0 LDG.E.U8 R25, desc[UR14][R22.64] ;  /* 0x0000000e16190981 */ /* 0x000324000c1e1100 */
[----:B-1----:R-:W-:Y:S01]  /*11000*/  @P0 IMAD.MOV.U32 R22, RZ, RZ, R3 ;  /* 0x000000ffff160224 */ /* 0x002fe200078e0003 */
[----:B------:R-:W-:Y:S01]  /*11010*/  IADD3 R3, P4, PT, R17, R7, RZ ;  /* 0x0000000711037210 */ /* 0x000fe20007f9e0ff */
[----:B------:R-:W-:-:S03]  /*11020*/  @P0 IMAD.MOV.U32 R23, RZ, RZ, R18 ;  /* 0x000000ffff170224 */ /* 0x000fc600078e0012 */
[----:B------:R-:W-:Y:S02]  /*11030*/  LEA.HI.X.SX32 R18, R17, R6, 0x1, P4 ;  /* 0x0000000611127211 */ /* 0x000fe400020f0eff */
[----:B------:R-:W-:Y:S02]  /*11040*/  ISETP.GT.U32.AND P4, PT, R8, R12, PT ;  /* 0x0000000c0800720c */ /* 0x000fe40003f84070 */
[----:B------:R-:W-:-:S11]  /*11050*/  SEL R17, R79, R88, !P5 ;  /* 0x000000584f117207 */ /* 0x000fd60006800000 */
[----:B------:R-:W-:-:S05]  /*11060*/  @!P4 IMAD.IADD R12, R12, 0x1, -R8 ;  /* 0x000000010c0cc824 */ /* 0x000fca00078e0a08 */
[----:B------:R-:W-:Y:S01]  /*11070*/  ISETP.GT.U32.AND P4, PT, R8, R12, PT ;  /* 0x0000000c0800720c */ /* 0x000fe20003f84070 */
[----:B0-----:R-:W-:Y:S01]  /*11080*/  IMAD R17, R17, UR4, RZ ;  /* 0x0000000411117c24 */ /* 0x001fe2000f8e02ff */
[----:B------:R0:W-:Y:S01]  /*11090*/  STL [R1+0x280], R3 ;  /* 0x0002800301007387 */ /* 0x0001e20000100800 */
[----:B------:R-:W-:-:S03]  /*110a0*/  @P0 IMAD.MOV.U32 R70, RZ, RZ, R3 ;  /* 0x000000ffff460224 */ /* 0x000fc600078e0003 */
[----:B---3--:R-:W-:Y:S07]  /*110b0*/  STS.U8 [R77+UR6+0x600], R92 ;  /* 0x0006005c4d007988 */ /* 0x008fee0008000006 */
[----:B------:R-:W-:Y:S01]  /*110c0*/  @!P4 IMAD.IADD R12, R12, 0x1, -R8 ;  /* 0x000000010c0cc824 */ /* 0x000fe200078e0a08 */
[C---:B0-----:R-:W-:Y:S01]  /*110d0*/  IADD3 R3, P4, PT, R17.reuse, R7, RZ ;  /* 0x0000000711037210 */ /* 0x041fe20007f9e0ff */
[----:B------:R-:W-:Y:S01]  /*110e0*/  @P0 IMAD.MOV.U32 R71, RZ, RZ, R18 ;  /* 0x000000ffff470224 */ /* 0x000fe200078e0012 */
[----:B------:R-:W-:Y:S01]  /*110f0*/  PRMT R24, RZ, 0x7610, R24 ;  /* 0x00007610ff187816 */ /* 0x000fe20000000018 */
[----:B------:R-:W0:Y:S01]  /*11100*/  LDCU UR4, c[0x0][0x3b0] ;  /* 0x00007600ff0477ac */ /* 0x000e220008000800 */
[----:B------:R-:W-:Y:S01]  /*11110*/  LEA.HI.X.SX32 R20, R17, R6, 0x1, P4 ;  /* 0x0000000611147211 */ /* 0x000fe200020f0eff */
[----:B------:R-:W-:Y:S04]  /*11120*/  STL [R1+0x27c], R18 ;  /* 0x00027c1201007387 */ /* 0x000fe80000100800 */
[----:B------:R-:W-:Y:S04]  /*11130*/  STL [R1+0x2c0], R3 ;  /* 0x0002c00301007387 */ /* 0x000fe80000100800 */
[----:B--2---:R-:W-:Y:S04]  /*11140*/  STS.U8 [R77+UR6+0xa00], R93 ;  /* 0x000a005d4d007988 */ /* 0x004fe80008000006 */
[----:B------:R-:W-:Y:S04]  /*11150*/  STL [R1+0x2bc], R20 ;  /* 0x0002bc1401007387 */ /* 0x000fe80000100800 */
[----:B----4-:R1:W-:Y:S04]  /*11160*/  STS.U8 [R77+UR6+0xe00], R4 ;  /* 0x000e00044d007988 */ /* 0x0103e80008000006 */
[----:B------:R2:W3:Y:S04]  /*11170*/  @P0 LDG.E.U8 R24, desc[UR14][R22.64] ;  /* 0x0000000e16180981 */ /* 0x0004e8000c1e1100 */
[----:B-1----:R-:W4:Y:S04]  /*11180*/  LDL.LU R4, [R1+0x498] ;  /* 0x0004980001047983 */ /* 0x002f280000300800 */
[----:B------:R1:W-:Y:S04]  /*11190*/  STS.U8 [R77+UR6+0x1200], R5 ;  /* 0x001200054d007988 */ /* 0x0003e80008000006 */
[----:B-1----:R-:W3:Y:S01]  /*111a0*/  LDL.LU R5, [R1+0x494] ;  /* 0x0004940001057983 */ /* 0x002ee20000300800 */
[----:B------:R-:W-:-:S02]  /*111b0*/  LOP3.LUT R18, R0, 0x66, R21, 0xfe, !PT ;  /* 0x0000006600127812 */ /* 0x000fc400078efe15 */
[----:B------:R-:W-:Y:S02]  /*111c0*/  ISETP.GE.AND P4, PT, R13, RZ, PT ;  /* 0x000000ff0d00720c */ /* 0x000fe40003f86270 */
[----:B------:R-:W-:Y:S02]  /*111d0*/  IABS R13, R18 ;  /* 0x00000012000d7213 */ /* 0x000fe40000000000 */
[----:B--2---:R-:W-:-:S03]  /*111e0*/  PRMT R23, RZ, 0x7610, R23 ;  /* 0x00007610ff177816 */ /* 0x004fc60000000017 */
[----:B------:R-:W-:-:S03]  /*111f0*/  IMAD.HI.U32 R17, R9, R13, RZ ;  /* 0x0000000d09117227 */ /* 0x000fc600078e00ff */
[----:B------:R1:W2:Y:S01]  /*11200*/  @P0 LDG.E.U8 R23, desc[UR14][R70.64] ;  /* 0x0000000e46170981 */ /* 0x0002a2000c1e1100 */
[----:B------:R-:W-:-:S04]  /*11210*/  IMAD.MOV R17, RZ, RZ, -R17 ;  /* 0x000000ffff117224 */ /* 0x000fc800078e0a11 */
[----:B------:R-:W-:Y:S02]  /*11220*/  IMAD R13, R8, R17, R13 ;  /* 0x00000011080d7224 */ /* 0x000fe400078e020d */
[----:B-1----:R-:W-:Y:S01]  /*11230*/  @P0 IMAD.MOV.U32 R71, RZ, RZ, R20 ;  /* 0x000000ffff470224 */ /* 0x002fe200078e0014 */
[----:B------:R-:W-:Y:S01]  /*11240*/  SEL R20, R79, R80, !P5 ;  /* 0x000000504f147207 */ /* 0x000fe20006800000 */
[----:B------:R-:W-:-:S04]  /*11250*/  IMAD.MOV.U32 R17, RZ, RZ, R12 ;  /* 0x000000ffff117224 */ /* 0x000fc800078e000c */
[----:B0-----:R-:W-:Y:S01]  /*11260*/  IMAD R20, R20, UR4, RZ ;  /* 0x0000000414147c24 */ /* 0x001fe2000f8e02ff */
[----:B------:R0:W-:Y:S01]  /*11270*/  STS.U8 [R77+UR6+0x1600], R2 ;  /* 0x001600024d007988 */ /* 0x0001e20008000006 */
[----:B------:R-:W-:Y:S01]  /*11280*/  @!P6 IMAD.MOV R17, RZ, RZ, -R17 ;  /* 0x000000ffff11e224 */ /* 0x000fe200078e0a11 */
[----:B------:R-:W1:Y:S01]  /*11290*/  LDCU UR4, c[0x0][0x3b0] ;  /* 0x00007600ff0477ac */ /* 0x000e620008000800 */
[----:B------:R-:W-:Y:S01]  /*112a0*/  @P0 IMAD.MOV.U32 R70, RZ, RZ, R3 ;  /* 0x000000ffff460224 */ /* 0x000fe200078e0003 */
[----:B0-----:R-:W-:-:S04]  /*112b0*/  IADD3 R2, P6, PT, R20, R7, RZ ;  /* 0x0000000714027210 */ /* 0x001fc80007fde0ff */
[----:B------:R-:W-:Y:S02]  /*112c0*/  LEA.HI.X.SX32 R3, R20, R6, 0x1, P6 ;  /* 0x0000000614037211 */ /* 0x000fe400030f0eff */
[----:B------:R-:W-:Y:S02]  /*112d0*/  ISETP.GT.U32.AND P6, PT, R8, R15, PT ;  /* 0x0000000f0800720c */ /* 0x000fe40003fc4070 */
[----:B------:R-:W-:-:S11]  /*112e0*/  SEL R29, R79, R29, !P5 ;  /* 0x0000001d4f1d7207 */ /* 0x000fd60006800000 */
[----:B------:R-:W-:-:S05]  /*112f0*/  @!P6 IMAD.IADD R15, R15, 0x1, -R8 ;  /* 0x000000010f0fe824 */ /* 0x000fca00078e0a08 */
[----:B------:R-:W-:Y:S01]  /*11300*/  ISETP.GT.U32.AND P6, PT, R8, R15, PT ;  /* 0x0000000f0800720c */ /* 0x000fe20003fc4070 */
[----:B-1----:R-:W-:Y:S01]  /*11310*/  IMAD R29, R29, UR4, RZ ;  /* 0x000000041d1d7c24 */ /* 0x002fe2000f8e02ff */
[----:B------:R0:W-:Y:S01]  /*11320*/  STL [R1+0x300], R2 ;  /* 0x0003000201007387 */ /* 0x0001e20000100800 */
[----:B------:R-:W-:Y:S01]  /*11330*/  PRMT R22, RZ, 0x7610, R22 ;  /* 0x00007610ff167816 */ /* 0x000fe20000000016 */
[----:B------:R-:W1:Y:S02]  /*11340*/  LDCU UR4, c[0x0][0x3b0] ;  /* 0x00007600ff0477ac */ /* 0x000e640008000800 */
[----:B------:R-:W-:Y:S04]  /*11350*/  STL [R1+0x2fc], R3 ;  /* 0x0002fc0301007387 */ /* 0x000fe80000100800 */
[----:B------:R-:W2:Y:S03]  /*11360*/  LDL.LU R48, [R1+0x4bc] ;  /* 0x0004bc0001307983 */ /* 0x000ea60000300800 */
[----:B------:R-:W-:Y:S01]  /*11370*/  @!P6 IMAD.IADD R15, R15, 0x1, -R8 ;  /* 0x000000010f0fe824 */ /* 0x000fe200078e0a08 */
[C---:B------:R-:W-:Y:S01]  /*11380*/  IADD3 R35, P6, PT, R29.reuse, R7, RZ ;  /* 0x000000071d237210 */ /* 0x040fe20007fde0ff */
[----:B------:R-:W2:Y:S03]  /*11390*/  LDL.LU R45, [R1+0x490] ;  /* 0x00049000012d7983 */ /* 0x000ea60000300800 */
[----:B------:R-:W-:Y:S01]  /*113a0*/  LEA.HI.X.SX32 R36, R29, R6, 0x1, P6 ;  /* 0x000000061d247211 */ /* 0x000fe200030f0eff */
[----:B------:R-:W2:Y:S04]  /*113b0*/  LDL.LU R69, [R1+0x48c] ;  /* 0x00048c0001457983 */ /* 0x000ea80000300800 */
[----:B------:R-:W2:Y:S04]  /*113c0*/  LDL.LU R72, [R1+0x484] ;  /* 0x0004840001487983 */ /* 0x000ea80000300800 */
[----:B------:R-:W2:Y:S04]  /*113d0*/  LDL.LU R74, [R1+0x454] ;  /* 0x00045400014a7983 */ /* 0x000ea80000300800 */
[----:B------:R-:W-:Y:S04]  /*113e0*/  STL [R1+0x340], R35 ;  /* 0x0003402301007387 */ /* 0x000fe80000100800 */
[----:B------:R0:W2:Y:S04]  /*113f0*/  @P0 LDG.E.U8 R22, desc[UR14][R70.64] ;  /* 0x0000000e46160981 */ /* 0x0000a8000c1e1100 */
[----:B------:R-:W-:Y:S04]  /*11400*/  STL [R1+0x33c], R36 ;  /* 0x00033c2401007387 */ /* 0x000fe80000100800 */
[----:B------:R-:W2:Y:S01]  /*11410*/  LDL.LU R78, [R1+0x43c] ;  /* 0x00043c00014e7983 */ /* 0x000ea20000300800 */
[----:B0-----:R-:W-:-:S03]  /*11420*/  @P0 IMAD.MOV.U32 R70, RZ, RZ, R2 ;  /* 0x000000ffff460224 */ /* 0x001fc600078e0002 */
[----:B------:R-:W2:Y:S01]  /*11430*/  LDL.LU R2, [R1+0x40c] ;  /* 0x00040c0001027983 */ /* 0x000ea20000300800 */
[----:B------:R-:W-:-:S03]  /*11440*/  @P0 IMAD.MOV.U32 R71, RZ, RZ, R3 ;  /* 0x000000ffff470224 */ /* 0x000fc600078e0003 */
[----:B----4-:R0:W-:Y:S04]  /*11450*/  STS.U8 [R77+UR6+0x1a00], R4 ;  /* 0x001a00044d007988 */ /* 0x0101e80008000006 */
[----:B0-----:R-:W4:Y:S04]  /*11460*/  LDL.LU R4, [R1+0x3d8] ;  /* 0x0003d80001047983 */ /* 0x001f280000300800 */
[----:B------:R-:W4:Y:S04]  /*11470*/  LDL.LU R81, [R1+0x3fc] ;  /* 0x0003fc0001517983 */ /* 0x000f280000300800 */
        /* <DEDUP_REMOVED lines=9> */
[----:B---3--:R0:W-:Y:S04]  /*11510*/  STS.U8 [R77+UR6+0x1e00], R5 ;  /* 0x001e00054d007988 */ /* 0x0081e80008000006 */
[----:B------:R-:W3:Y:S04]  /*11520*/  LDL.LU R3, [R1+0x298] ;  /* 0x0002980001037983 */ /* 0x000ee80000300800 */
[----:B0-----:R-:W3:Y:S01]  /*11530*/  LDL.LU R5, [R1+0x294] ;  /* 0x0002940001057983 */ /* 0x001ee20000300800 */
[----:B------:R-:W0:Y:S01]  /*11540*/  S2R R80, SR_TID.X ;  /* 0x0000000000507919 */ /* 0x000e220000002100 */
[----:B------:R-:W-:-:S06]  /*11550*/  PRMT R20, RZ, 0x7610, R20 ;  /* 0x00007610ff147816 */ /* 0x000fcc0000000014 */
[----:B------:R0:W3:Y:S04]  /*11560*/  @P0 LDG.E.U8 R20, desc[UR14][R70.64] ;  /* 0x0000000e46140981 */ /* 0x0000e8000c1e1100 */
[----:B--2---:R-:W-:Y:S04]  /*11570*/  STS.U8 [R77+UR6+0x2200], R48 ;  /* 0x002200304d007988 */ /* 0x004fe80008000006 */
[----:B------:R-:W-:Y:S04]  /*11580*/  STS.U8 [R77+UR6+0x2600], R45 ;  /* 0x0026002d4d007988 */ /* 0x000fe80008000006 */
[----:B------:R-:W-:Y:S01]  /*11590*/  STS.U8 [R77+UR6+0x2a00], R69 ;  /* 0x002a00454d007988 */ /* 0x000fe20008000006 */
[----:B0-----:R-:W-:-:S03]  /*115a0*/  LOP3.LUT R80, R80, 0x7f, RZ, 0xc0, !PT ;  /* 0x0000007f50507812 */ /* 0x001fc600078ec0ff */
[----:B------:R-:W-:Y:S04]  /*115b0*/  STS.U8 [R77+UR6+0x2e00], R72 ;  /* 0x002e00484d007988 */ /* 0x000fe80008000006 */
[----:B------:R-:W-:Y:S01]  /*115c0*/  STS.U8 [R77+UR6+0x3200], R74 ;  /* 0x0032004a4d007988 */ /* 0x000fe20008000006 */
[C---:B------:R-:W-:Y:S01]  /*115d0*/  LOP3.LUT R76, R80.reuse, 0x50, RZ, 0x3c, !PT ;  /* 0x00000050504c7812 */ /* 0x040fe200078e3cff */
[----:B------:R-:W-:Y:S02]  /*115e0*/  @P0 IMAD.MOV.U32 R71, RZ, RZ, R36 ;  /* 0x000000ffff470224 */ /* 0x000fe400078e0024 */
[----:B------:R-:W-:Y:S04]  /*115f0*/  STS.U8 [R77+UR6+0x3600], R78 ;  /* 0x0036004e4d007988 */ /* 0x000fe80008000006 */
[----:B------:R0:W-:Y:S04]  /*11600*/  STS.U8 [R77+UR6+0x3a00], R2 ;  /* 0x003a00024d007988 */ /* 0x0001e80008000006 */
[----:B0-----:R-:W2:Y:S04]  /*11610*/  LDL.LU R2, [R1+0x290] ;  /* 0x0002900001027983 */ /* 0x001ea80000300800 */
[----:B----4-:R0:W-:Y:S04]  /*11620*/  STS.U8 [R77+UR6+0x3e00], R4 ;  /* 0x003e00044d007988 */ /* 0x0101e80008000006 */
[----:B------:R4:W-:Y:S04]  /*11630*/  STS.U8 [R76+UR6+0x280], R81 ;  /* 0x000280514c007988 */ /* 0x0009e80008000006 */
[----:B0-----:R-:W2:Y:S04]  /*11640*/  LDL.LU R4, [R1+0x288] ;  /* 0x0002880001047983 */ /* 0x001ea80000300800 */
[----:B------:R-:W2:Y:S04]  /*11650*/  LDL.LU R38, [R1+0x284] ;  /* 0x0002840001267983 */ /* 0x000ea80000300800 */
[----:B------:R-:W2:Y:S04]  /*11660*/  LDL.LU R36, [R1+0x254] ;  /* 0x0002540001247983 */ /* 0x000ea80000300800 */
[----:B------:R-:W2:Y:S04]  /*11670*/  LDL.LU R37, [R1+0x258] ;  /* 0x0002580001257983 */ /* 0x000ea80000300800 */
[----:B------:R-:W2:Y:S04]  /*11680*/  LDL.LU R39, [R1+0x250] ;  /* 0x0002500001277983 */ /* 0x000ea80000300800 */
[----:B------:R-:W2:Y:S04]  /*11690*/  LDL.LU R40, [R1+0x24c] ;  /* 0x00024c0001287983 */ /* 0x000ea80000300800 */
[----:B------:R0:W-:Y:S04]  /*116a0*/  STS.U8 [R76+UR6+0x680], R82 ;  /* 0x000680524c007988 */ /* 0x0001e80008000006 */
[----:B------:R-:W2:Y:S04]  /*116b0*/  LDL.LU R41, [R1+0x248] ;  /* 0x0002480001297983 */ /* 0x000ea80000300800 */
[----:B------:R-:W-:Y:S04]  /*116c0*/  STS.U8 [R76+UR6+0xa80], R83 ;  /* 0x000a80534c007988 */ /* 0x000fe80008000006 */
        /* <DEDUP_REMOVED lines=15> */
[----:B---3--:R-:W-:Y:S04]  /*117c0*/  STS.U8 [R76+UR6+0x2a80], R3 ;  /* 0x002a80034c007988 */ /* 0x008fe80008000006 */
[----:B----4-:R-:W3:Y:S04]  /*117d0*/  LDL.LU R81, [R1+0x1fc] ;  /* 0x0001fc0001517983 */ /* 0x010ee80000300800 */
[----:B------:R4:W-:Y:S04]  /*117e0*/  STS.U8 [R76+UR6+0x2e80], R5 ;  /* 0x002e80054c007988 */ /* 0x0009e80008000006 */
[----:B0-----:R-:W3:Y:S04]  /*117f0*/  LDL.LU R82, [R1+0x1f8] ;  /* 0x0001f80001527983 */ /* 0x001ee80000300800 */
[----:B----4-:R-:W4:Y:S04]  /*11800*/  LDL.LU R5, [R1+0x1f4] ;  /* 0x0001f40001057983 */ /* 0x010f280000300800 */
[----:B------:R-:W3:Y:S04]  /*11810*/  LDL.LU R83, [R1+0x1f0] ;  /* 0x0001f00001537983 */ /* 0x000ee80000300800 */
[----:B------:R-:W3:Y:S01]  /*11820*/  LDL.LU R85, [R1+0x1ec] ;  /* 0x0001ec0001557983 */ /* 0x000ee20000300800 */
[----:B------:R-:W-:-:S03]  /*11830*/  LOP3.LUT R90, R80, 0x60, RZ, 0x3c, !PT ;  /* 0x00000060505a7812 */ /* 0x000fc600078e3cff */
[----:B------:R-:W3:Y:S04]  /*11840*/  LDL.LU R86, [R1+0x1c0] ;  /* 0x0001c00001567983 */ /* 0x000ee80000300800 */
[----:B------:R-:W3:Y:S04]  /*11850*/  LDL.LU R87, [R1+0x1bc] ;  /* 0x0001bc0001577983 */ /* 0x000ee80000300800 */
[----:B------:R-:W3:Y:S04]  /*11860*/  LDL.LU R89, [R1+0x1b8] ;  /* 0x0001b80001597983 */ /* 0x000ee80000300800 */
[----:B------:R-:W3:Y:S04]  /*11870*/  LDL.LU R91, [R1+0x1b4] ;  /* 0x0001b400015b7983 */ /* 0x000ee80000300800 */
[----:B--2---:R0:W-:Y:S04]  /*11880*/  STS.U8 [R76+UR6+0x3280], R2 ;  /* 0x003280024c007988 */ /* 0x0041e80008000006 */
[----:B------:R-:W2:Y:S04]  /*11890*/  LDL.LU R92, [R1+0x1b0] ;  /* 0x0001b000015c7983 */ /* 0x000ea80000300800 */
[----:B------:R-:W2:Y:S04]  /*118a0*/  LDL.LU R93, [R1+0x1ac] ;  /* 0x0001ac00015d7983 */ /* 0x000ea80000300800 */
[----:B------:R-:W2:Y:S04]  /*118b0*/  LDL.LU R3, [R1+0xd8] ;  /* 0x0000d80001037983 */ /* 0x000ea80000300800 */
[----:B0-----:R-:W2:Y:S04]  /*118c0*/  LDL.LU R2, [R1+0xd4] ;  /* 0x0000d40001027983 */ /* 0x001ea80000300800 */
[----:B------:R0:W-:Y:S04]  /*118d0*/  STS.U8 [R76+UR6+0x3680], R4 ;  /* 0x003680044c007988 */ /* 0x0001e80008000006 */
[----:B------:R-:W-:Y:S04]  /*118e0*/  STS.U8 [R76+UR6+0x3a80], R38 ;  /* 0x003a80264c007988 */ /* 0x000fe80008000006 */
[----:B------:R-:W-:Y:S04]  /*118f0*/  STS.U8 [R76+UR6+0x3e80], R36 ;  /* 0x003e80244c007988 */ /* 0x000fe80008000006 */
[----:B0-----:R-:W2:Y:S04]  /*11900*/  LDL.LU R4, [R1+0xd0] ;  /* 0x0000d00001047983 */ /* 0x001ea80000300800 */
[----:B----4-:R0:W-:Y:S04]  /*11910*/  STS.U8 [R90+UR6+0x3b00], R5 ;  /* 0x003b00055a007988 */ /* 0x0101e80008000006 */
[----:B0-----:R-:W4:Y:S01]  /*11920*/  LDL.LU R5, [R1+0xcc] ;  /* 0x0000cc0001057983 */ /* 0x001f220000300800 */
[----:B------:R-:W-:-:S03]  /*11930*/  @P0 IMAD.MOV.U32 R70, RZ, RZ, R35 ;  /* 0x000000ffff460224 */ /* 0x000fc600078e0023 */
[----:B------:R-:W4:Y:S04]  /*11940*/  LDL.LU R35, [R1+0xc8] ;  /* 0x0000c80001237983 */ /* 0x000f280000300800 */
[----:B------:R-:W4:Y:S04]  /*11950*/  LDL.LU R38, [R1+0xc4] ;  /* 0x0000c40001267983 */ /* 0x000f280000300800 */
[----:B------:R0:W-:Y:S04]  /*11960*/  STS.U8 [R90+UR6+0x300], R37 ;  /* 0x000300255a007988 */ /* 0x0001e80008000006 */
[----:B------:R-:W4:Y:S04]  /*11970*/  LDL.LU R36, [R1+0xc0] ;  /* 0x0000c00001247983 */ /* 0x000f280000300800 */
[----:B------:R1:W-:Y:S04]  /*11980*/  STS.U8 [R90+UR6+0x700], R39 ;  /* 0x000700275a007988 */ /* 0x0003e80008000006 */
[----:B0-----:R-:W4:Y:S04]  /*11990*/  LDL.LU R37, [R1+0xbc] ;  /* 0x0000bc0001257983 */ /* 0x001f280000300800 */
[----:B------:R0:W-:Y:S04]  /*119a0*/  STS.U8 [R90+UR6+0xb00], R40 ;  /* 0x000b00285a007988 */ /* 0x0001e80008000006 */
[----:B-1----:R-:W4:Y:S04]  /*119b0*/  LDL.LU R39, [R1+0xb8] ;  /* 0x0000b80001277983 */ /* 0x002f280000300800 */
        /* <DEDUP_REMOVED lines=13> */
[----:B0-----:R-:W4:Y:S01]  /*11a90*/  LDL.LU R69, [R1+0x5c] ;  /* 0x00005c0001457983 */ /* 0x001f220000300800 */
[----:B------:R-:W-:-:S03]  /*11aa0*/  LOP3.LUT R88, R80, 0x70, RZ, 0x3c, !PT ;  /* 0x0000007050587812 */ /* 0x000fc600078e3cff */
[----:B------:R0:W-:Y:S04]  /*11ab0*/  STS.U8 [R90+UR6+0x2b00], R74 ;  /* 0x002b004a5a007988 */ /* 0x0001e80008000006 */
[----:B-1----:R-:W4:Y:S01]  /*11ac0*/  LDL.LU R72, [R1+0x58] ;  /* 0x0000580001487983 */ /* 0x002f220000300800 */
[----:B------:R-:W-:-:S03]  /*11ad0*/  LOP3.LUT R29, R0, 0x67, R21, 0xfe, !PT ;  /* 0x00000067001d7812 */ /* 0x000fc600078efe15 */
[----:B------:R1:W-:Y:S04]  /*11ae0*/  STS.U8 [R90+UR6+0x2f00], R78 ;  /* 0x002f004e5a007988 */ /* 0x0003e80008000006 */
[----:B0-----:R-:W4:Y:S04]  /*11af0*/  LDL.LU R74, [R1+0x54] ;  /* 0x00005400014a7983 */ /* 0x001f280000300800 */
[----:B---3--:R0:W-:Y:S04]  /*11b00*/  STS.U8 [R90+UR6+0x3300], R81 ;  /* 0x003300515a007988 */ /* 0x0081e80008000006 */
[----:B-1----:R-:W3:Y:S04]  /*11b10*/  LDL.LU R78, [R1+0x4c] ;  /* 0x00004c00014e7983 */ /* 0x002ee80000300800 */
[----:B------:R1:W-:Y:S04]  /*11b20*/  STS.U8 [R90+UR6+0x3700], R82 ;  /* 0x003700525a007988 */ /* 0x0003e80008000006 */
[----:B0-----:R-:W3:Y:S04]  /*11b30*/  LDL.LU R81, [R1+0x48] ;  /* 0x0000480001517983 */ /* 0x001ee80000300800 */
[----:B-1----:R-:W3:Y:S04]  /*11b40*/  LDL.LU R82, [R1+0x44] ;  /* 0x0000440001527983 */ /* 0x002ee80000300800 */
[----:B------:R-:W3:Y:S04]  /*11b50*/  LDL.LU R21, [R1+0x40] ;  /* 0x0000400001157983 */ /* 0x000ee80000300800 */
[----:B------:R0:W-:Y:S04]  /*11b60*/  STS.U8 [R90+UR6+0x3f00], R83 ;  /* 0x003f00535a007988 */ /* 0x0001e80008000006 */
[----:B------:R1:W-:Y:S04]  /*11b70*/  STS.U8 [R88+UR6+0x380], R85 ;  /* 0x0003805558007988 */ /* 0x0003e80008000006 */
[----:B------:R1:W-:Y:S04]  /*11b80*/  STS.U8 [R88+UR6+0x780], R86 ;  /* 0x0007805658007988 */ /* 0x0003e80008000006 */
[----:B0-----:R-:W3:Y:S04]  /*11b90*/  LDL.LU R83, [R1+0x3c] ;  /* 0x00003c0001537983 */ /* 0x001ee80000300800 */
[----:B-1----:R-:W3:Y:S04]  /*11ba0*/  LDL.LU R85, [R1+0x38] ;  /* 0x0000380001557983 */ /* 0x002ee80000300800 */
[----:B------:R0:W-:Y:S04]  /*11bb0*/  STS.U8 [R88+UR6+0xb80], R87 ;  /* 0x000b805758007988 */ /* 0x0001e80008000006 */
[----:B------:R-:W3:Y:S04]  /*11bc0*/  LDL.LU R86, [R1+0x34] ;  /* 0x0000340001567983 */ /* 0x000ee80000300800 */
[----:B------:R1:W-:Y:S04]  /*11bd0*/  STS.U8 [R88+UR6+0xf80], R89 ;  /* 0x000f805958007988 */ /* 0x0003e80008000006 */
[----:B0-----:R-:W3:Y:S04]  /*11be0*/  LDL.LU R87, [R1+0x30] ;  /* 0x0000300001577983 */ /* 0x001ee80000300800 */
[----:B------:R0:W-:Y:S04]  /*11bf0*/  STS.U8 [R88+UR6+0x1380], R91 ;  /* 0x0013805b58007988 */ /* 0x0001e80008000006 */
[----:B-1----:R-:W3:Y:S04]  /*11c00*/  LDL.LU R89, [R1+0x2c] ;  /* 0x00002c0001597983 */ /* 0x002ee80000300800 */
[----:B--2---:R1:W-:Y:S04]  /*11c10*/  STS.U8 [R88+UR6+0x1780], R92 ;  /* 0x0017805c58007988 */ /* 0x0043e80008000006 */
[----:B0-----:R-:W2:Y:S04]  /*11c20*/  LDL.LU R91, [R1+0x28] ;  /* 0x00002800015b7983 */ /* 0x001ea80000300800 */
[----:B------:R0:W-:Y:S04]  /*11c30*/  STS.U8 [R88+UR6+0x1b80], R93 ;  /* 0x001b805d58007988 */ /* 0x0001e80008000006 */
[----:B-1----:R-:W2:Y:S04]  /*11c40*/  LDL.LU R92, [R1+0x24] ;  /* 0x00002400015c7983 */ /* 0x002ea80000300800 */
[----:B------:R1:W-:Y:S04]  /*11c50*/  STS.U8 [R88+UR6+0x1f80], R3 ;  /* 0x001f800358007988 */ /* 0x0003e80008000006 */
[----:B0-----:R-:W2:Y:S04]  /*11c60*/  LDL.LU R93, [R1+0x20] ;  /* 0x00002000015d7983 */ /* 0x001ea80000300800 */
[----:B------:R0:W-:Y:S04]  /*11c70*/  STS.U8 [R88+UR6+0x2380], R2 ;  /* 0x0023800258007988 */ /* 0x0001e80008000006 */
[----:B-1----:R-:W2:Y:S04]  /*11c80*/  LDL.LU R3, [R1+0x1c] ;  /* 0x00001c0001037983 */ /* 0x002ea80000300800 */
[----:B------:R1:W-:Y:S04]  /*11c90*/  STS.U8 [R88+UR6+0x2780], R4 ;  /* 0x0027800458007988 */ /* 0x0003e80008000006 */
[----:B0-----:R-:W2:Y:S04]  /*11ca0*/  LDL.LU R2, [R1+0x18] ;  /* 0x0000180001027983 */ /* 0x001ea80000300800 */
[----:B-1----:R-:W2:Y:S04]  /*11cb0*/  LDL.LU R4, [R1+0x14] ;  /* 0x0000140001047983 */ /* 0x002ea80000300800 */
[----:B----4-:R0:W-:Y:S04]  /*11cc0*/  STS.U8 [R88+UR6+0x2b80], R5 ;  /* 0x002b800558007988 */ /* 0x0101e80008000006 */
[----:B0-----:R-:W4:Y:S04]  /*11cd0*/  LDL.LU R5, [R1+0x10] ;  /* 0x0000100001057983 */ /* 0x001f280000300800 */
[----:B------:R0:W-:Y:S04]  /*11ce0*/  STS.U8 [R88+UR6+0x2f80], R35 ;  /* 0x002f802358007988 */ /* 0x0001e80008000006 */
[----:B------:R1:W-:Y:S04]  /*11cf0*/  STS.U8 [R88+UR6+0x3380], R38 ;  /* 0x0033802658007988 */ /* 0x0003e80008000006 */
[----:B------:R1:W-:Y:S04]  /*11d00*/  STS.U8 [R88+UR6+0x3780], R36 ;  /* 0x0037802458007988 */ /* 0x0003e80008000006 */
[----:B0-----:R-:W4:Y:S04]  /*11d10*/  LDL.LU R35, [R1+0x988] ;  /* 0x0009880001237983 */ /* 0x001f280000300800 */
[----:B------:R0:W-:Y:S04]  /*11d20*/  STS.U8 [R88+UR6+0x3b80], R37 ;  /* 0x003b802558007988 */ /* 0x0001e80008000006 */
[----:B------:R0:W-:Y:S04]  /*11d30*/  STS.U8 [R88+UR6+0x3f80], R39 ;  /* 0x003f802758007988 */ /* 0x0001e80008000006 */
[----:B-1----:R-:W4:Y:S04]  /*11d40*/  LDL.LU R38, [R1+0x984] ;  /* 0x0009840001267983 */ /* 0x002f280000300800 */
[----:B------:R1:W-:Y:S04]  /*11d50*/  STS.U8 [R80+UR6+0x4000], R40 ;  /* 0x0040002850007988 */ /* 0x0003e80008000006 */
[----:B------:R-:W4:Y:S04]  /*11d60*/  LDL.LU R36, [R1+0x980] ;  /* 0x0009800001247983 */ /* 0x000f280000300800 */
[----:B------:R1:W-:Y:S04]  /*11d70*/  STS.U8 [R80+UR6+0x4400], R41 ;  /* 0x0044002950007988 */ /* 0x0003e80008000006 */
[----:B0-----:R-:W4:Y:S04]  /*11d80*/  LDL.LU R37, [R1+0x97c] ;  /* 0x00097c0001257983 */ /* 0x001f280000300800 */
[----:B------:R0:W-:Y:S04]  /*11d90*/  STS.U8 [R80+UR6+0x4800], R42 ;  /* 0x0048002a50007988 */ /* 0x0001e80008000006 */
[----:B------:R-:W4:Y:S04]  /*11da0*/  LDL.LU R39, [R1+0x978] ;  /* 0x0009780001277983 */ /* 0x000f280000300800 */
        /* <DEDUP_REMOVED lines=12> */
[----:B---3--:R3:W-:Y:S04]  /*11e70*/  STS.U8 [R80+UR6+0x6400], R78 ;  /* 0x0064004e50007988 */ /* 0x0087e80008000006 */
[----:B0-----:R-:W4:Y:S04]  /*11e80*/  LDL.LU R69, [R1+0x95c] ;  /* 0x00095c0001457983 */ /* 0x001f280000300800 */
[----:B------:R0:W-:Y:S04]  /*11e90*/  STS.U8 [R80+UR6+0x6800], R81 ;  /* 0x0068005150007988 */ /* 0x0001e80008000006 */
[----:B------:R-:W4:Y:S04]  /*11ea0*/  LDL.LU R72, [R1+0x958] ;  /* 0x0009580001487983 */ /* 0x000f280000300800 */
[----:B------:R-:W-:Y:S04]  /*11eb0*/  STS.U8 [R80+UR6+0x6c00], R82 ;  /* 0x006c005250007988 */ /* 0x000fe80008000006 */
[----:B-1----:R-:W4:Y:S04]  /*11ec0*/  LDL.LU R74, [R1+0x954] ;  /* 0x00095400014a7983 */ /* 0x002f280000300800 */
[----:B------:R1:W-:Y:S04]  /*11ed0*/  STS.U8 [R80+UR6+0x7000], R21 ;  /* 0x0070001550007988 */ /* 0x0003e80008000006 */
[----:B---3--:R-:W3:Y:S04]  /*11ee0*/  LDL.LU R78, [R1+0x950] ;  /* 0x00095000014e7983 */ /* 0x008ee80000300800 */
[----:B0-----:R-:W3:Y:S01]  /*11ef0*/  LDL.LU R81, [R1+0x94c] ;  /* 0x00094c0001517983 */ /* 0x001ee20000300800 */
[----:B-1----:R-:W-:-:S03]  /*11f00*/  LOP3.LUT R21, R80, 0x10, RZ, 0x3c, !PT ;  /* 0x0000001050157812 */ /* 0x002fc600078e3cff */
[----:B------:R-:W3:Y:S04]  /*11f10*/  LDL.LU R82, [R1+0x948] ;  /* 0x0009480001527983 */ /* 0x000ee80000300800 */
[----:B------:R0:W-:Y:S04]  /*11f20*/  STS.U8 [R80+UR6+0x7400], R83 ;  /* 0x0074005350007988 */ /* 0x0001e80008000006 */
[----:B------:R1:W-:Y:S04]  /*11f30*/  STS.U8 [R80+UR6+0x7800], R85 ;  /* 0x0078005550007988 */ /* 0x0003e80008000006 */
[----:B------:R1:W-:Y:S04]  /*11f40*/  STS.U8 [R80+UR6+0x7c00], R86 ;  /* 0x007c005650007988 */ /* 0x0003e80008000006 */
[----:B0-----:R-:W3:Y:S04]  /*11f50*/  LDL.LU R83, [R1+0x944] ;  /* 0x0009440001537983 */ /* 0x001ee80000300800 */
[----:B-1----:R-:W3:Y:S04]  /*11f60*/  LDL.LU R85, [R1+0x940] ;  /* 0x0009400001557983 */ /* 0x002ee80000300800 */
[----:B------:R-:W3:Y:S04]  /*11f70*/  LDL.LU R86, [R1+0x93c] ;  /* 0x00093c0001567983 */ /* 0x000ee80000300800 */
[----:B------:R0:W-:Y:S04]  /*11f80*/  STS.U8 [R21+UR6+0x4080], R87 ;  /* 0x0040805715007988 */ /* 0x0001e80008000006 */
[----:B------:R1:W-:Y:S04]  /*11f90*/  STS.U8 [R21+UR6+0x4480], R89 ;  /* 0x0044805915007988 */ /* 0x0003e80008000006 */
[----:B--2---:R2:W-:Y:S04]  /*11fa0*/  STS.U8 [R21+UR6+0x4880], R91 ;  /* 0x0048805b15007988 */ /* 0x0045e80008000006 */
[----:B0-----:R-:W3:Y:S04]  /*11fb0*/  LDL.LU R87, [R1+0x938] ;  /* 0x0009380001577983 */ /* 0x001ee80000300800 */
[----:B-1----:R-:W3:Y:S04]  /*11fc0*/  LDL.LU R89, [R1+0x934] ;  /* 0x0009340001597983 */ /* 0x002ee80000300800 */
[----:B--2---:R-:W2:Y:S04]  /*11fd0*/  LDL.LU R91, [R1+0x930] ;  /* 0x00093000015b7983 */ /* 0x004ea80000300800 */
[----:B------:R0:W-:Y:S04]  /*11fe0*/  STS.U8 [R21+UR6+0x4c80], R92 ;  /* 0x004c805c15007988 */ /* 0x0001e80008000006 */
[----:B------:R1:W-:Y:S04]  /*11ff0*/  STS.U8 [R21+UR6+0x5080], R93 ;  /* 0x0050805d15007988 */ /* 0x0003e80008000006 */
[----:B------:R1:W-:Y:S04]  /*12000*/  STS.U8 [R21+UR6+0x5480], R3 ;  /* 0x0054800315007988 */ /* 0x0003e80008000006 */
[----:B0-----:R-:W2:Y:S04]  /*12010*/  LDL.LU R92, [R1+0x92c] ;  /* 0x00092c00015c7983 */ /* 0x001ea80000300800 */
[----:B-1----:R-:W2:Y:S04]  /*12020*/  LDL.LU R93, [R1+0x928] ;  /* 0x00092800015d7983 */ /* 0x002ea80000300800 */
[----:B------:R-:W2:Y:S04]  /*12030*/  LDL.LU R3, [R1+0x924] ;  /* 0x0009240001037983 */ /* 0x000ea80000300800 */
[----:B------:R0:W-:Y:S04]  /*12040*/  STS.U8 [R21+UR6+0x5880], R2 ;  /* 0x0058800215007988 */ /* 0x0001e80008000006 */
[----:B------:R1:W-:Y:S04]  /*12050*/  STS.U8 [R21+UR6+0x5c80], R4 ;  /* 0x005c800415007988 */ /* 0x0003e80008000006 */
[----:B0-----:R-:W2:Y:S04]  /*12060*/  LDL.LU R2, [R1+0x920] ;  /* 0x0009200001027983 */ /* 0x001ea80000300800 */
[----:B-1----:R-:W2:Y:S04]  /*12070*/  LDL.LU R4, [R1+0x91c] ;  /* 0x00091c0001047983 */ /* 0x002ea80000300800 */
[----:B----4-:R0:W-:Y:S04]  /*12080*/  STS.U8 [R21+UR6+0x6080], R5 ;  /* 0x0060800515007988 */ /* 0x0101e80008000006 */
[----:B0-----:R-:W4:Y:S01]  /*12090*/  LDL.LU R5, [R1+0x918] ;  /* 0x0009180001057983 */ /* 0x001f220000300800 */
[----:B------:R-:W-:-:S02]  /*120a0*/  IABS R12, R29 ;  /* 0x0000001d000c7213 */ /* 0x000fc40000000000 */
[----:B------:R-:W-:-:S03]  /*120b0*/  ISETP.GE.AND P6, PT, R18, RZ, PT ;  /* 0x000000ff1200720c */ /* 0x000fc60003fc6270 */
[----:B------:R-:W-:Y:S01]  /*120c0*/  IMAD.HI.U32 R18, R9, R12, RZ ;  /* 0x0000000c09127227 */ /* 0x000fe200078e00ff */
[----:B------:R-:W-:-:S03]  /*120d0*/  LOP3.LUT R80, R80, 0x20, RZ, 0x3c, !PT ;  /* 0x0000002050507812 */ /* 0x000fc600078e3cff */
[----:B------:R-:W-:-:S04]  /*120e0*/  IMAD.MOV R18, RZ, RZ, -R18 ;  /* 0x000000ffff127224 */ /* 0x000fc800078e0a12 */
[----:B------:R-:W-:Y:S01]  /*120f0*/  IMAD R12, R8, R18, R12 ;  /* 0x00000012080c7224 */ /* 0x000fe200078e020c */
[----:B------:R-:W-:-:S06]  /*12100*/  PRMT R18, RZ, 0x7610, R18 ;  /* 0x00007610ff127816 */ /* 0x000fcc0000000012 */
[----:B------:R-:W3:Y:S04]  /*12110*/  @P0 LDG.E.U8 R18, desc[UR14][R70.64] ;  /* 0x0000000e46120981 */ /* 0x000ee8000c1e1100 */
[----:B----4-:R0:W-:Y:S04]  /*12120*/  STS.U8 [R21+UR6+0x6480], R5 ;  /* 0x0064800515007988 */ /* 0x0101e80008000006 */
[----:B--2---:R1:W-:Y:S04]  /*12130*/  STS.U8 [R21+UR6+0x6880], R4 ;  /* 0x0068800415007988 */ /* 0x0043e80008000006 */
[----:B------:R-:W-:Y:S04]  /*12140*/  STS.U8 [R21+UR6+0x6c80], R2 ;  /* 0x006c800215007988 */ /* 0x000fe80008000006 */
[----:B------:R-:W-:Y:S04]  /*12150*/  STS.U8 [R21+UR6+0x7080], R3 ;  /* 0x0070800315007988 */ /* 0x000fe80008000006 */
[----:B------:R2:W-:Y:S04]  /*12160*/  STS.U8 [R21+UR6+0x7480], R93 ;  /* 0x0074805d15007988 */ /* 0x0005e80008000006 */
[----:B0-----:R-:W5:Y:S04]  /*12170*/  LDL.LU R5, [R1+0x914] ;  /* 0x0009140001057983 */ /* 0x001f680000300800 */
[----:B-1----:R-:W4:Y:S01]  /*12180*/  LDL.LU R4, [R1+0x910] ;  /* 0x0009100001047983 */ /* 0x002f220000300800 */
[----:B--2---:R-:W0:Y:S03]  /*12190*/  S2R R93, SR_TID.X ;  /* 0x00000000005d7919 */ /* 0x004e260000002100 */
[----:B------:R-:W2:Y:S04]  /*121a0*/  LDL.LU R2, [R1+0x90c] ;  /* 0x00090c0001027983 */ /* 0x000ea80000300800 */
[----:B------:R-:W2:Y:S01]  /*121b0*/  LDL.LU R3, [R1+0x908] ;  /* 0x0009080001037983 */ /* 0x000ea20000300800 */
[----:B0-----:R-:W-:-:S04]  /*121c0*/  LOP3.LUT R93, R93, 0x7f, RZ, 0xc0, !PT ;  /* 0x0000007f5d5d7812 */ /* 0x001fc800078ec0ff */
[----:B------:R-:W-:-:S05]  /*121d0*/  LOP3.LUT R93, R93, 0x10, RZ, 0x3c, !PT ;  /* 0x000000105d5d7812 */ /* 0x000fca00078e3cff */
[----:B------:R-:W-:Y:S04]  /*121e0*/  STS.U8 [R93+UR6+0x7880], R92 ;  /* 0x0078805c5d007988 */ /* 0x000fe80008000006 */
[----:B------:R-:W-:Y:S04]  /*121f0*/  STS.U8 [R93+UR6+0x7c80], R91 ;  /* 0x007c805b5d007988 */ /* 0x000fe80008000006 */
[----:B---3--:R0:W-:Y:S04]  /*12200*/  STS.U8 [R80+UR6+0x4100], R89 ;  /* 0x0041005950007988 */ /* 0x0081e80008000006 */
[----:B------:R-:W-:Y:S04]  /*12210*/  STS.U8 [R80+UR6+0x4500], R87 ;  /* 0x0045005750007988 */ /* 0x000fe80008000006 */
[----:B------:R-:W-:Y:S04]  /*12220*/  STS.U8 [R80+UR6+0x4900], R86 ;  /* 0x0049005650007988 */ /* 0x000fe80008000006 */
[----:B0-----:R-:W3:Y:S04]  /*12230*/  LDL.LU R89, [R1+0xb4] ;  /* 0x0000b40001597983 */ /* 0x001ee80000300800 */
[----:B------:R-:W-:Y:S04]  /*12240*/  STS.U8 [R80+UR6+0x4d00], R85 ;  /* 0x004d005550007988 */ /* 0x000fe80008000006 */
[----:B------:R-:W-:Y:S04]  /*12250*/  STS.U8 [R80+UR6+0x5100], R83 ;  /* 0x0051005350007988 */ /* 0x000fe80008000006 */
[----:B------:R-:W-:Y:S04]  /*12260*/  STS.U8 [R80+UR6+0x5500], R82 ;  /* 0x0055005250007988 */ /* 0x000fe80008000006 */
[----:B------:R-:W-:Y:S04]  /*12270*/  STS.U8 [R80+UR6+0x5900], R81 ;  /* 0x0059005150007988 */ /* 0x000fe80008000006 */
[----:B------:R-:W-:Y:S04]  /*12280*/  STS.U8 [R80+UR6+0x5d00], R78 ;  /* 0x005d004e50007988 */ /* 0x000fe80008000006 */
[----:B------:R-:W2:Y:S04]  /*12290*/  LDL.LU R91, [R1+0xb0] ;  /* 0x0000b000015b7983 */ /* 0x000ea80000300800 */
[----:B------:R-:W-:Y:S04]  /*122a0*/  STS.U8 [R80+UR6+0x6100], R73 ;  /* 0x0061004950007988 */ /* 0x000fe80008000006 */
[----:B------:R-:W-:Y:S04]  /*122b0*/  STS.U8 [R80+UR6+0x6500], R68 ;  /* 0x0065004450007988 */ /* 0x000fe80008000006 */
[----:B------:R-:W-:Y:S04]  /*122c0*/  STS.U8 [R80+UR6+0x6900], R67 ;  /* 0x0069004350007988 */ /* 0x000fe80008000006 */
[----:B------:R-:W-:Y:S04]  /*122d0*/  STS.U8 [R80+UR6+0x6d00], R66 ;  /* 0x006d004250007988 */ /* 0x000fe80008000006 */
[----:B------:R-:W-:Y:S04]  /*122e0*/  STS.U8 [R80+UR6+0x7100], R65 ;  /* 0x0071004150007988 */ /* 0x000fe80008000006 */
[----:B------:R-:W4:Y:S04]  /*122f0*/  LDL.LU R92, [R1+0xac] ;  /* 0x0000ac00015c7983 */ /* 0x000f280000300800 */
[----:B------:R-:W-:Y:S04]  /*12300*/  STS.U8 [R80+UR6+0x7500], R64 ;  /* 0x0075004050007988 */ /* 0x000fe80008000006 */
[----:B------:R-:W-:Y:S04]  /*12310*/  STS.U8 [R80+UR6+0x7900], R63 ;  /* 0x0079003f50007988 */ /* 0x000fe80008000006 */
[----:B------:R0:W-:Y:S04]  /*12320*/  STS.U8 [R80+UR6+0x7d00], R61 ;  /* 0x007d003d50007988 */ /* 0x0001e80008000006 */
[----:B0-----:R-:W4:Y:S04]  /*12330*/  LDL.LU R80, [R1+0xa4] ;  /* 0x0000a40001507983 */ /* 0x001f280000300800 */
[----:B------:R-:W-:Y:S04]  /*12340*/  STS.U8 [R84+UR6+0x4180], R62 ;  /* 0x0041803e54007988 */ /* 0x000fe80008000006 */
[----:B------:R-:W-:Y:S04]  /*12350*/  STS.U8 [R84+UR6+0x4580], R60 ;  /* 0x0045803c54007988 */ /* 0x000fe80008000006 */
[----:B------:R-:W-:Y:S04]  /*12360*/  STS.U8 [R84+UR6+0x4980], R59 ;  /* 0x0049803b54007988 */ /* 0x000fe80008000006 */
[----:B------:R-:W-:Y:S04]  /*12370*/  STS.U8 [R84+UR6+0x4d80], R58 ;  /* 0x004d803a54007988 */ /* 0x000fe80008000006 */
[----:B------:R-:W4:Y:S04]  /*12380*/  LDL.LU R93, [R1+0xa8] ;  /* 0x0000a800015d7983 */ /* 0x000f280000300800 */
[----:B------:R-:W-:Y:S04]  /*12390*/  STS.U8 [R84+UR6+0x5180], R57 ;  /* 0x0051803954007988 */ /* 0x000fe80008000006 */
        /* <DEDUP_REMOVED lines=16> */
[----:B------:R3:W-:Y:S04]  /*124a0*/  STS.U8 [R77+UR6+0x5200], R22 ;  /* 0x005200164d007988 */ /* 0x0007e80008000006 */
[----:B------:R-:W-:Y:S04]  /*124b0*/  STS.U8 [R77+UR6+0x5600], R20 ;  /* 0x005600144d007988 */ /* 0x000fe80008000006 */
[----:B------:R2:W-:Y:S01]  /*124c0*/  STS.U8 [R77+UR6+0x5a00], R18 ;  /* 0x005a00124d007988 */ /* 0x0005e20008000006 */
[----:B------:R-:W-:Y:S01]  /*124d0*/  @!P2 IMAD.MOV R15, RZ, RZ, -R15 ;  /* 0x000000ffff0fa224 */ /* 0x000fe200078e0a0f */
[----:B------:R-:W-:-:S02]  /*124e0*/  PRMT R75, RZ, 0x7610, R75 ;  /* 0x00007610ff4b7816 */ /* 0x000fc4000000004b */
[----:B---3--:R-:W-:-:S05]  /*124f0*/  SEL R22, R79, R89, !P5 ;  /* 0x000000594f167207 */ /* 0x008fca0006800000 */
[----:B------:R-:W-:-:S05]  /*12500*/  IMAD R22, R22, UR10, RZ ;  /* 0x0000000a16167c24 */ /* 0x000fca000f8e02ff */
[----:B------:R-:W-:-:S04]  /*12510*/  IADD3 R58, P2, PT, R22, R7, RZ ;  /* 0x00000007163a7210 */ /* 0x000fc80007f5e0ff */
[----:B------:R-:W-:Y:S02]  /*12520*/  LEA.HI.X.SX32 R22, R22, R6, 0x1, P2 ;  /* 0x0000000616167211 */ /* 0x000fe400010f0eff */
[----:B--2---:R-:W-:-:S05]  /*12530*/  SEL R18, R79, R91, !P5 ;  /* 0x0000005b4f127207 */ /* 0x004fca0006800000 */
[----:B------:R-:W-:Y:S01]  /*12540*/  IMAD R23, R18, UR10, RZ ;  /* 0x0000000a12177c24 */ /* 0x000fe2000f8e02ff */
[----:B------:R-:W-:Y:S04]  /*12550*/  STL [R1+0x1b0], R58 ;  /* 0x0001b03a01007387 */ /* 0x000fe80000100800 */
[----:B------:R0:W-:Y:S01]  /*12560*/  STL [R1+0x1ac], R22 ;  /* 0x0001ac1601007387 */ /* 0x0001e20000100800 */
[----:B----4-:R-:W-:-:S05]  /*12570*/  SEL R20, R79, R92, !P5 ;  /* 0x0000005c4f147207 */ /* 0x010fca0006800000 */
[----:B------:R-:W-:Y:S01]  /*12580*/  IMAD R25, R20, UR10, RZ ;  /* 0x0000000a14197c24 */ /* 0x000fe2000f8e02ff */
[----:B------:R-:W-:Y:S02]  /*12590*/  SEL R18, R79, R80, !P5 ;  /* 0x000000504f127207 */ /* 0x000fe40006800000 */
[----:B------:R-:W-:-:S04]  /*125a0*/  IADD3 R80, P2, PT, R23, R7, RZ ;  /* 0x0000000717507210 */ /* 0x000fc80007f5e0ff */
[-C--:B------:R-:W-:Y:S02]  /*125b0*/  LEA.HI.X.SX32 R83, R23, R6.reuse, 0x1, P2 ;  /* 0x0000000617537211 */ /* 0x080fe400010f0eff */
[----:B------:R-:W-:Y:S01]  /*125c0*/  IADD3 R81, P2, PT, R25, R7, RZ ;  /* 0x0000000719517210 */ /* 0x000fe20007f5e0ff */
[----:B------:R1:W-:Y:S04]  /*125d0*/  STL [R1+0x1b8], R80 ;  /* 0x0001b85001007387 */ /* 0x0003e80000100800 */
[----:B------:R-:W-:Y:S04]  /*125e0*/  STL [R1+0x1b4], R83 ;  /* 0x0001b45301007387 */ /* 0x000fe80000100800 */
[----:B------:R-:W-:Y:S04]  /*125f0*/  STL [R1+0x1c0], R81 ;  /* 0x0001c05101007387 */ /* 0x000fe80000100800 */
[----:B------:R-:W2:Y:S04]  /*12600*/  LDL.LU R91, [R1+0x9c] ;  /* 0x00009c00015b7983 */ /* 0x000ea80000300800 */
[----:B------:R-:W3:Y:S01]  /*12610*/  LDL.LU R92, [R1+0xa0] ;  /* 0x0000a000015c7983 */ /* 0x000ee20000300800 */
[----:B------:R-:W-:Y:S01]  /*12620*/  IMAD R24, R18, UR4, RZ ;  /* 0x0000000412187c24 */ /* 0x000fe2000f8e02ff */
[----:B------:R-:W-:Y:S01]  /*12630*/  SEL R20, R79, R93, !P5 ;  /* 0x0000005d4f147207 */ /* 0x000fe20006800000 */
[----:B------:R-:W-:Y:S01]  /*12640*/  @P0 IMAD.MOV.U32 R23, RZ, RZ, R22 ;  /* 0x000000ffff170224 */ /* 0x000fe200078e0016 */
[-C--:B------:R-:W-:Y:S01]  /*12650*/  LEA.HI.X.SX32 R82, R25, R6.reuse, 0x1, P2 ;  /* 0x0000000619527211 */ /* 0x080fe200010f0eff */
[----:B0-----:R-:W-:Y:S01]  /*12660*/  @P0 IMAD.MOV.U32 R22, RZ, RZ, R58 ;  /* 0x000000ffff160224 */ /* 0x001fe200078e003a */
[----:B------:R-:W4:Y:S01]  /*12670*/  LDL.LU R93, [R1+0x90] ;  /* 0x00009000015d7983 */ /* 0x000f220000300800 */
[C---:B------:R-:W-:Y:S01]  /*12680*/  IADD3 R59, P2, PT, R24.reuse, R7, RZ ;  /* 0x00000007183b7210 */ /* 0x040fe20007f5e0ff */
[----:B------:R-:W0:Y:S02]  /*12690*/  LDCU UR4, c[0x0][0x3b0] ;  /* 0x00007600ff0477ac */ /* 0x000e240008000800 */
[----:B------:R1:W4:Y:S01]  /*126a0*/  @P0 LDG.E.U8 R75, desc[UR14][R22.64] ;  /* 0x0000000e164b0981 */ /* 0x000322000c1e1100 */
[----:B------:R-:W-:-:S03]  /*126b0*/  LEA.HI.X.SX32 R78, R24, R6, 0x1, P2 ;  /* 0x00000006184e7211 */ /* 0x000fc600010f0eff */
[----:B------:R-:W-:Y:S04]  /*126c0*/  STL [R1+0x1bc], R82 ;  /* 0x0001bc5201007387 */ /* 0x000fe80000100800 */
[----:B------:R-:W-:Y:S01]  /*126d0*/  STL [R1+0x1f8], R59 ;  /* 0x0001f83b01007387 */ /* 0x000fe20000100800 */
[----:B-1----:R-:W-:-:S03]  /*126e0*/  @P0 IMAD.MOV.U32 R22, RZ, RZ, R80 ;  /* 0x000000ffff160224 */ /* 0x002fc600078e0050 */
[----:B------:R-:W4:Y:S04]  /*126f0*/  LDL.LU R80, [R1+0x88] ;  /* 0x0000880001507983 */ /* 0x000f280000300800 */
[----:B------:R-:W-:Y:S01]  /*12700*/  STL [R1+0x1f4], R78 ;  /* 0x0001f44e01007387 */ /* 0x000fe20000100800 */
[----:B------:R-:W-:-:S03]  /*12710*/  SEL R18, R79, R84, !P5 ;  /* 0x000000544f127207 */ /* 0x000fc60006800000 */
[----:B------:R-:W4:Y:S01]  /*12720*/  LDL.LU R84, [R1+0x8c] ;  /* 0x00008c0001547983 */ /* 0x000f220000300800 */
[----:B------:R-:W-:Y:S01]  /*12730*/  PRMT R73, RZ, 0x7610, R73 ;  /* 0x00007610ff497816 */ /* 0x000fe20000000049 */
[----:B------:R-:W-:Y:S01]  /*12740*/  @P0 IMAD.MOV.U32 R23, RZ, RZ, R83 ;  /* 0x000000ffff170224 */ /* 0x000fe200078e0053 */
[----:B------:R-:W-:Y:S01]  /*12750*/  PRMT R71, RZ, 0x7610, R71 ;  /* 0x00007610ff477816 */ /* 0x000fe20000000047 */
[----:B------:R-:W-:Y:S01]  /*12760*/  IMAD R20, R20, UR5, RZ ;  /* 0x0000000514147c24 */ /* 0x000fe2000f8e02ff */
[----:B------:R-:W-:Y:S01]  /*12770*/  PRMT R70, RZ, 0x7610, R70 ;  /* 0x00007610ff467816 */ /* 0x000fe20000000046 */
[----:B------:R-:W-:Y:S01]  /*12780*/  IMAD R18, R18, UR11, RZ ;  /* 0x0000000b12127c24 */ /* 0x000fe2000f8e02ff */
[----:B------:R1:W4:Y:S01]  /*12790*/  @P0 LDG.E.U8 R73, desc[UR14][R22.64] ;  /* 0x0000000e16490981 */ /* 0x000322000c1e1100 */
[----:B------:R-:W0:Y:S01]  /*127a0*/  LDCU UR5, c[0x0][0x3b0] ;  /* 0x00007600ff0577ac */ /* 0x000e220008000800 */
[----:B------:R-:W-:Y:S02]  /*127b0*/  IADD3 R58, P2, PT, R20, R7, RZ ;  /* 0x00000007143a7210 */ /* 0x000fe40007f5e0ff */
[----:B------:R-:W-:Y:S01]  /*127c0*/  PRMT R68, RZ, 0x7610, R68 ;  /* 0x00007610ff447816 */ /* 0x000fe20000000044 */
[----:B------:R-:W0:Y:S01]  /*127d0*/  LDCU UR11, c[0x0][0x3b0] ;  /* 0x00007600ff0b77ac */ /* 0x000e220008000800 */
[----:B-1----:R-:W-:-:S02]  /*127e0*/  @P0 IMAD.MOV.U32 R22, RZ, RZ, R81 ;  /* 0x000000ffff160224 */ /* 0x002fc400078e0051 */
[----:B------:R-:W-:Y:S01]  /*127f0*/  @P0 IMAD.MOV.U32 R23, RZ, RZ, R82 ;  /* 0x000000ffff170224 */ /* 0x000fe200078e0052 */
[----:B------:R-:W-:-:S04]  /*12800*/  LEA.HI.X.SX32 R25, R20, R6, 0x1, P2 ;  /* 0x0000000614197211 */ /* 0x000fc800010f0eff */
[----:B------:R1:W4:Y:S01]  /*12810*/  @P0 LDG.E.U8 R71, desc[UR14][R22.64] ;  /* 0x0000000e16470981 */ /* 0x000322000c1e1100 */
[C---:B------:R-:W-:Y:S01]  /*12820*/  IADD3 R24, P2, PT, R18.reuse, R7, RZ ;  /* 0x0000000712187210 */ /* 0x040fe20007f5e0ff */
[----:B-1----:R-:W-:Y:S02]  /*12830*/  @P0 IMAD.MOV.U32 R22, RZ, RZ, R59 ;  /* 0x000000ffff160224 */ /* 0x002fe400078e003b */
[----:B------:R-:W-:Y:S01]  /*12840*/  @P0 IMAD.MOV.U32 R23, RZ, RZ, R78 ;  /* 0x000000ffff170224 */ /* 0x000fe200078e004e */
[----:B------:R-:W-:-:S04]  /*12850*/  LEA.HI.X.SX32 R18, R18, R6, 0x1, P2 ;  /* 0x0000000612127211 */ /* 0x000fc800010f0eff */
[----:B------:R1:W4:Y:S01]  /*12860*/  @P0 LDG.E.U8 R70, desc[UR14][R22.64] ;  /* 0x0000000e16460981 */ /* 0x000322000c1e1100 */
[----:B------:R-:W-:Y:S02]  /*12870*/  ISETP.GT.U32.AND P2, PT, R8, R10, PT ;  /* 0x0000000a0800720c */ /* 0x000fe40003f44070 */
[----:B------:R-:W-:Y:S01]  /*12880*/  PRMT R67, RZ, 0x7610, R67 ;  /* 0x00007610ff437816 */ /* 0x000fe20000000043 */
[----:B-1----:R-:W-:Y:S02]  /*12890*/  @P0 IMAD.MOV.U32 R22, RZ, RZ, R58 ;  /* 0x000000ffff160224 */ /* 0x002fe400078e003a */
[----:B------:R-:W-:Y:S01]  /*128a0*/  @P0 IMAD.MOV.U32 R23, RZ, RZ, R25 ;  /* 0x000000ffff170224 */ /* 0x000fe200078e0019 */
[----:B------:R-:W-:Y:S04]  /*128b0*/  STL [R1+0x200], R58 ;  /* 0x0002003a01007387 */ /* 0x000fe80000100800 */
[----:B------:R1:W4:Y:S04]  /*128c0*/  @P0 LDG.E.U8 R68, desc[UR14][R22.64] ;  /* 0x0000000e16440981 */ /* 0x000328000c1e1100 */
[----:B------:R-:W-:Y:S01]  /*128d0*/  STL [R1+0x1fc], R25 ;  /* 0x0001fc1901007387 */ /* 0x000fe20000100800 */
[----:B-1----:R-:W-:-:S02]  /*128e0*/  @P0 IMAD.MOV.U32 R22, RZ, RZ, R24 ;  /* 0x000000ffff160224 */ /* 0x002fc400078e0018 */
[----:B------:R-:W-:Y:S01]  /*128f0*/  @P0 IMAD.MOV.U32 R23, RZ, RZ, R18 ;  /* 0x000000ffff170224 */ /* 0x000fe200078e0012 */
[----:B------:R-:W-:Y:S04]  /*12900*/  STL [R1+0x248], R24 ;  /* 0x0002481801007387 */ /* 0x000fe80000100800 */
[----:B------:R3:W-:Y:S04]  /*12910*/  STL [R1+0x244], R18 ;  /* 0x0002441201007387 */ /* 0x0007e80000100800 */
[----:B------:R0:W4:Y:S01]  /*12920*/  @P0 LDG.E.U8 R67, desc[UR14][R22.64] ;  /* 0x0000000e16430981 */ /* 0x000122000c1e1100 */
[----:B------:R-:W-:Y:S01]  /*12930*/  @!P2 IMAD.IADD R10, R10, 0x1, -R8 ;  /* 0x000000010a0aa824 */ /* 0x000fe200078e0a08 */
[----:B------:R-:W-:-:S02]  /*12940*/  PRMT R66, RZ, 0x7610, R66 ;  /* 0x00007610ff427816 */ /* 0x000fc40000000042 */
[----:B------:R-:W-:Y:S02]  /*12950*/  PRMT R65, RZ, 0x7610, R65 ;  /* 0x00007610ff417816 */ /* 0x000fe40000000041 */
[----:B------:R-:W-:Y:S02]  /*12960*/  PRMT R64, RZ, 0x7610, R64 ;  /* 0x00007610ff407816 */ /* 0x000fe40000000040 */
[----:B------:R-:W-:Y:S02]  /*12970*/  PRMT R63, RZ, 0x7610, R63 ;  /* 0x00007610ff3f7816 */ /* 0x000fe4000000003f */
[----:B------:R-:W-:Y:S02]  /*12980*/  PRMT R62, RZ, 0x7610, R62 ;  /* 0x00007610ff3e7816 */ /* 0x000fe4000000003e */
[----:B------:R-:W-:Y:S02]  /*12990*/  PRMT R61, RZ, 0x7610, R61 ;  /* 0x00007610ff3d7816 */ /* 0x000fe4000000003d */
[----:B------:R-:W-:-:S02]  /*129a0*/  SEL R69, R79, R69, !P5 ;  /* 0x000000454f457207 */ /* 0x000fc40006800000 */
[----:B------:R-:W-:Y:S02]  /*129b0*/  PRMT R60, RZ, 0x7610, R60 ;  /* 0x00007610ff3c7816 */ /* 0x000fe4000000003c */
[C---:B------:R-:W-:Y:S02]  /*129c0*/  SEL R45, R79.reuse, R45, !P5 ;  /* 0x0000002d4f2d7207 */ /* 0x040fe40006800000 */
[----:B------:R-:W-:Y:S02]  /*129d0*/  PRMT R57, RZ, 0x7610, R57 ;  /* 0x00007610ff397816 */ /* 0x000fe40000000039 */
[----:B------:R-:W-:Y:S02]  /*129e0*/  PRMT R56, RZ, 0x7610, R56 ;  /* 0x00007610ff387816 */ /* 0x000fe40000000038 */
[----:B------:R-:W-:Y:S02]  /*129f0*/  PRMT R55, RZ, 0x7610, R55 ;  /* 0x00007610ff377816 */ /* 0x000fe40000000037 */
[----:B------:R-:W-:-:S02]  /*12a00*/  SEL R48, R79, R48, !P5 ;  /* 0x000000304f307207 */ /* 0x000fc40006800000 */
[----:B------:R-:W-:Y:S02]  /*12a10*/  PRMT R54, RZ, 0x7610, R54 ;  /* 0x00007610ff367816 */ /* 0x000fe40000000036 */
[C---:B------:R-:W-:Y:S02]  /*12a20*/  SEL R46, R79.reuse, R46, !P5 ;  /* 0x0000002e4f2e7207 */ /* 0x040fe40006800000 */
[----:B------:R-:W-:Y:S02]  /*12a30*/  PRMT R53, RZ, 0x7610, R53 ;  /* 0x00007610ff357816 */ /* 0x000fe40000000035 */
[C---:B------:R-:W-:Y:S02]  /*12a40*/  SEL R42, R79.reuse, R42, !P5 ;  /* 0x0000002a4f2a7207 */ /* 0x040fe40006800000 */
[----:B------:R-:W-:Y:S02]  /*12a50*/  PRMT R52, RZ, 0x7610, R52 ;  /* 0x00007610ff347816 */ /* 0x000fe40000000034 */
[----:B------:R-:W-:-:S02]  /*12a60*/  SEL R41, R79, R41, !P5 ;  /* 0x000000294f297207 */ /* 0x000fc40006800000 */
[----:B------:R-:W-:Y:S02]  /*12a70*/  PRMT R51, RZ, 0x7610, R51 ;  /* 0x00007610ff337816 */ /* 0x000fe40000000033 */
[C---:B------:R-:W-:Y:S02]  /*12a80*/  SEL R40, R79.reuse, R40, !P5 ;  /* 0x000000284f287207 */ /* 0x040fe40006800000 */
[C---:B--2---:R-:W-:Y:S02]  /*12a90*/  SEL R20, R79.reuse, R91, !P5 ;  /* 0x0000005b4f147207 */ /* 0x044fe40006800000 */
[----:B---3--:R-:W-:-:S03]  /*12aa0*/  SEL R18, R79, R92, !P5 ;  /* 0x0000005c4f127207 */ /* 0x008fc60006800000 */
[----:B0-----:R-:W-:Y:S01]  /*12ab0*/  IMAD R22, R20, UR4, RZ ;  /* 0x0000000414167c24 */ /* 0x001fe2000f8e02ff */
[----:B------:R-:W0:Y:S01]  /*12ac0*/  LDCU UR4, c[0x0][0x3b0] ;  /* 0x00007600ff0477ac */ /* 0x000e220008000800 */
[----:B------:R-:W-:-:S03]  /*12ad0*/  IMAD R23, R18, UR5, RZ ;  /* 0x0000000512177c24 */ /* 0x000fc6000f8e02ff */
[C---:B------:R-:W-:Y:S01]  /*12ae0*/  IADD3 R59, P2, PT, R22.reuse, R7, RZ ;  /* 0x00000007163b7210 */ /* 0x040fe20007f5e0ff */
[----:B------:R-:W1:Y:S01]  /*12af0*/  LDCU UR5, c[0x0][0x3b0] ;  /* 0x00007600ff0577ac */ /* 0x000e620008000800 */
[----:B----4-:R-:W-:Y:S02]  /*12b00*/  SEL R20, R79, R93, !P5 ;  /* 0x0000005d4f147207 */ /* 0x010fe40006800000 */
[-C--:B------:R-:W-:Y:S02]  /*12b10*/  LEA.HI.X.SX32 R22, R22, R6.reuse, 0x1, P2 ;  /* 0x0000000616167211 */ /* 0x080fe400010f0eff */
[C---:B------:R-:W-:Y:S01]  /*12b20*/  IADD3 R58, P2, PT, R23.reuse, R7, RZ ;  /* 0x00000007173a7210 */ /* 0x040fe20007f5e0ff */
[----:B------:R-:W-:Y:S01]  /*12b30*/  IMAD R25, R20, UR11, RZ ;  /* 0x0000000b14197c24 */ /* 0x000fe2000f8e02ff */
[----:B------:R-:W-:Y:S01]  /*12b40*/  STL [R1+0x250], R59 ;  /* 0x0002503b01007387 */ /* 0x000fe20000100800 */
[----:B------:R-:W2:Y:S01]  /*12b50*/  LDCU UR11, c[0x0][0x3b0] ;  /* 0x00007600ff0b77ac */ /* 0x000ea20008000800 */
[----:B------:R-:W-:Y:S01]  /*12b60*/  LEA.HI.X.SX32 R78, R23, R6, 0x1, P2 ;  /* 0x00000006174e7211 */ /* 0x000fe200010f0eff */
[----:B------:R-:W-:Y:S01]  /*12b70*/  @P0 IMAD.MOV.U32 R23, RZ, RZ, R22 ;  /* 0x000000ffff170224 */ /* 0x000fe200078e0016 */
[----:B------:R3:W-:Y:S01]  /*12b80*/  STL [R1+0x24c], R22 ;  /* 0x00024c1601007387 */ /* 0x0007e20000100800 */
[----:B------:R-:W-:-:S02]  /*12b90*/  SEL R18, R79, R80, !P5 ;  /* 0x000000504f127207 */ /* 0x000fc40006800000 */
[CC--:B------:R-:W-:Y:S01]  /*12ba0*/  IADD3 R82, P2, PT, R25.reuse, R7.reuse, RZ ;  /* 0x0000000719527210 */ /* 0x0c0fe20007f5e0ff */
[----:B---3--:R-:W-:Y:S02]  /*12bb0*/  @P0 IMAD.MOV.U32 R22, RZ, RZ, R59 ;  /* 0x000000ffff160224 */ /* 0x008fe400078e003b */
[----:B------:R-:W-:Y:S01]  /*12bc0*/  IMAD R24, R18, UR12, RZ ;  /* 0x0000000c12187c24 */ /* 0x000fe2000f8e02ff */
[----:B------:R-:W-:Y:S01]  /*12bd0*/  LEA.HI.X.SX32 R83, R25, R6, 0x1, P2 ;  /* 0x0000000619537211 */ /* 0x000fe200010f0eff */
[----:B------:R-:W-:Y:S04]  /*12be0*/  STL [R1+0x258], R58 ;  /* 0x0002583a01007387 */ /* 0x000fe80000100800 */
[----:B------:R3:W4:Y:S01]  /*12bf0*/  @P0 LDG.E.U8 R66, desc[UR14][R22.64] ;  /* 0x0000000e16420981 */ /* 0x000722000c1e1100 */
[----:B------:R-:W-:Y:S01]  /*12c00*/  IADD3 R80, P2, PT, R24, R7, RZ ;  /* 0x0000000718507210 */ /* 0x000fe20007f5e0ff */
[----:B------:R-:W0:Y:S01]  /*12c10*/  LDCU UR12, c[0x0][0x3b0] ;  /* 0x00007600ff0c77ac */ /* 0x000e220008000800 */
[----:B------:R-:W-:Y:S01]  /*12c20*/  SEL R18, R79, R3, !P5 ;  /* 0x000000034f127207 */ /* 0x000fe20006800000 */
[----:B---3--:R-:W-:-:S02]  /*12c30*/  @P0 IMAD.MOV.U32 R22, RZ, RZ, R58 ;  /* 0x000000ffff160224 */ /* 0x008fc400078e003a */
[----:B------:R-:W-:Y:S01]  /*12c40*/  @P0 IMAD.MOV.U32 R23, RZ, RZ, R78 ;  /* 0x000000ffff170224 */ /* 0x000fe200078e004e */
[----:B------:R-:W-:-:S04]  /*12c50*/  SEL R20, R79, R84, !P5 ;  /* 0x000000544f147207 */ /* 0x000fc80006800000 */
[----:B------:R3:W4:Y:S01]  /*12c60*/  @P0 LDG.E.U8 R65, desc[UR14][R22.64] ;  /* 0x0000000e16410981 */ /* 0x000722000c1e1100 */
[-C--:B------:R-:W-:Y:S01]  /*12c70*/  LEA.HI.X.SX32 R81, R24, R6.reuse, 0x1, P2 ;  /* 0x0000000618517211 */ /* 0x080fe200010f0eff */
[----:B0-----:R-:W-:Y:S02]  /*12c80*/  IMAD R20, R20, UR4, RZ ;  /* 0x0000000414147c24 */ /* 0x001fe4000f8e02ff */
[----:B------:R0:W-:Y:S01]  /*12c90*/  STL [R1+0x254], R78 ;  /* 0x0002544e01007387 */ /* 0x0001e20000100800 */
[----:B-1----:R-:W-:Y:S01]  /*12ca0*/  IMAD R18, R18, UR5, RZ ;  /* 0x0000000512127c24 */ /* 0x002fe2000f8e02ff */
[----:B------:R-:W1:Y:S01]  /*12cb0*/  LDCU UR4, c[0x0][0x3b0] ;  /* 0x00007600ff0477ac */ /* 0x000e620008000800 */
[----:B---3--:R-:W-:Y:S02]  /*12cc0*/  @P0 IMAD.MOV.U32 R22, RZ, RZ, R82 ;  /* 0x000000ffff160224 */ /* 0x008fe400078e0052 */
[----:B------:R-:W-:Y:S01]  /*12cd0*/  @P0 IMAD.MOV.U32 R23, RZ, RZ, R83 ;  /* 0x000000ffff170224 */ /* 0x000fe200078e0053 */
[C---:B------:R-:W-:Y:S01]  /*12ce0*/  IADD3 R59, P2, PT, R20.reuse, R7, RZ ;  /* 0x00000007143b7210 */ /* 0x040fe20007f5e0ff */
[----:B------:R-:W3:Y:S01]  /*12cf0*/  LDCU UR5, c[0x0][0x3b0] ;  /* 0x00007600ff0577ac */ /* 0x000ee20008000800 */
[----:B------:R-:W5:Y:S02]  /*12d00*/  LDL.LU R3, [R1+0x904] ;  /* 0x0009040001037983 */ /* 0x000f640000300800 */
[----:B0-----:R-:W-:-:S02]  /*12d10*/  LEA.HI.X.SX32 R78, R20, R6, 0x1, P2 ;  /* 0x00000006144e7211 */ /* 0x001fc400010f0eff */
[----:B------:R0:W4:Y:S01]  /*12d20*/  @P0 LDG.E.U8 R64, desc[UR14][R22.64] ;  /* 0x0000000e16400981 */ /* 0x000122000c1e1100 */
[C---:B------:R-:W-:Y:S01]  /*12d30*/  IADD3 R58, P2, PT, R18.reuse, R7, RZ ;  /* 0x00000007123a7210 */ /* 0x040fe20007f5e0ff */
[----:B0-----:R-:W-:Y:S02]  /*12d40*/  @P0 IMAD.MOV.U32 R22, RZ, RZ, R80 ;  /* 0x000000ffff160224 */ /* 0x001fe400078e0050 */
[----:B------:R-:W-:Y:S01]  /*12d50*/  @P0 IMAD.MOV.U32 R23, RZ, RZ, R81 ;  /* 0x000000ffff170224 */ /* 0x000fe200078e0051 */
[----:B------:R-:W-:-:S04]  /*12d60*/  LEA.HI.X.SX32 R18, R18, R6, 0x1, P2 ;  /* 0x0000000612127211 */ /* 0x000fc800010f0eff */
[----:B------:R0:W4:Y:S01]  /*12d70*/  @P0 LDG.E.U8 R63, desc[UR14][R22.64] ;  /* 0x0000000e163f0981 */ /* 0x000122000c1e1100 */
[----:B------:R-:W-:-:S03]  /*12d80*/  ISETP.GT.U32.AND P2, PT, R8, R10, PT ;  /* 0x0000000a0800720c */ /* 0x000fc60003f44070 */
[----:B------:R-:W-:Y:S01]  /*12d90*/  STL [R1+0x288], R82 ;  /* 0x0002885201007387 */ /* 0x000fe20000100800 */
[----:B0-----:R-:W-:Y:S02]  /*12da0*/  @P0 IMAD.MOV.U32 R22, RZ, RZ, R59 ;  /* 0x000000ffff160224 */ /* 0x001fe400078e003b */
[----:B------:R-:W-:Y:S01]  /*12db0*/  @P0 IMAD.MOV.U32 R23, RZ, RZ, R78 ;  /* 0x000000ffff170224 */ /* 0x000fe200078e004e */
[----:B------:R-:W-:Y:S01]  /*12dc0*/  STL [R1+0x284], R83 ;  /* 0x0002845301007387 */ /* 0x000fe20000100800 */
[----:B------:R-:W-:-:S03]  /*12dd0*/  SEL R20, R79, R2, !P5 ;  /* 0x000000024f147207 */ /* 0x000fc60006800000 */
[----:B------:R0:W4:Y:S04]  /*12de0*/  @P0 LDG.E.U8 R62, desc[UR14][R22.64] ;  /* 0x0000000e163e0981 */ /* 0x000128000c1e1100 */
[----:B------:R-:W-:Y:S04]  /*12df0*/  STL [R1+0x290], R80 ;  /* 0x0002905001007387 */ /* 0x000fe80000100800 */
[----:B------:R-:W-:Y:S01]  /*12e00*/  STL [R1+0x28c], R81 ;  /* 0x00028c5101007387 */ /* 0x000fe20000100800 */
[----:B0-----:R-:W-:Y:S02]  /*12e10*/  @P0 IMAD.MOV.U32 R22, RZ, RZ, R58 ;  /* 0x000000ffff160224 */ /* 0x001fe400078e003a */
[----:B------:R-:W-:Y:S01]  /*12e20*/  @P0 IMAD.MOV.U32 R23, RZ, RZ, R18 ;  /* 0x000000ffff170224 */ /* 0x000fe200078e0012 */
[----:B------:R-:W-:Y:S04]  /*12e30*/  STL [R1+0x298], R59 ;  /* 0x0002983b01007387 */ /* 0x000fe80000100800 */
[----:B------:R-:W-:Y:S04]  /*12e40*/  STL [R1+0x294], R78 ;  /* 0x0002944e01007387 */ /* 0x000fe80000100800 */
[----:B------:R-:W-:Y:S04]  /*12e50*/  STL [R1+0x2c8], R58 ;  /* 0x0002c83a01007387 */ /* 0x000fe80000100800 */
[----:B------:R0:W-:Y:S04]  /*12e60*/  STL [R1+0x2c4], R18 ;  /* 0x0002c41201007387 */ /* 0x0001e80000100800 */
[----:B------:R1:W4:Y:S01]  /*12e70*/  @P0 LDG.E.U8 R61, desc[UR14][R22.64] ;  /* 0x0000000e163d0981 */ /* 0x000322000c1e1100 */
[----:B------:R-:W-:-:S03]  /*12e80*/  @!P2 IMAD.IADD R10, R10, 0x1, -R8 ;  /* 0x000000010a0aa824 */ /* 0x000fc600078e0a08 */
[----:B------:R-:W5:Y:S01]  /*12e90*/  LDL.LU R2, [R1+0x900] ;  /* 0x0009000001027983 */ /* 0x000f620000300800 */
[----:B0-----:R-:W-:-:S03]  /*12ea0*/  SEL R18, R79, R4, !P5 ;  /* 0x000000044f127207 */ /* 0x001fc60006800000 */
[----:B------:R-:W5:Y:S01]  /*12eb0*/  LDL.LU R4, [R1+0x8fc] ;  /* 0x0008fc0001047983 */ /* 0x000f620000300800 */
[----:B-1----:R-:W-:Y:S01]  /*12ec0*/  IMAD R22, R20, UR4, RZ ;  /* 0x0000000414167c24 */ /* 0x002fe2000f8e02ff */
[----:B------:R-:W0:Y:S01]  /*12ed0*/  LDCU UR4, c[0x0][0x3b0] ;  /* 0x00007600ff0477ac */ /* 0x000e220008000800 */
[C---:B------:R-:W-:Y:S01]  /*12ee0*/  SEL R20, R79.reuse, R74, !P5 ;  /* 0x0000004a4f147207 */ /* 0x040fe20006800000 */
[----:B---3--:R-:W-:Y:S02]  /*12ef0*/  IMAD R23, R18, UR5, RZ ;  /* 0x0000000512177c24 */ /* 0x008fe4000f8e02ff */
[-C--:B------:R-:W-:Y:S01]  /*12f00*/  IADD3 R58, P2, PT, R22, R7.reuse, RZ ;  /* 0x00000007163a7210 */ /* 0x080fe20007f5e0ff */
[----:B------:R-:W1:Y:S01]  /*12f10*/  LDCU UR5, c[0x0][0x3b0] ;  /* 0x00007600ff0577ac */ /* 0x000e620008000800 */
[----:B------:R-:W-:Y:S01]  /*12f20*/  SEL R18, R79, R72, !P5 ;  /* 0x000000484f127207 */ /* 0x000fe20006800000 */
[----:B--2---:R-:W-:Y:S01]  /*12f30*/  IMAD R20, R20, UR11, RZ ;  /* 0x0000000b14147c24 */ /* 0x004fe2000f8e02ff */
[-C--:B------:R-:W-:Y:S01]  /*12f40*/  LEA.HI.X.SX32 R81, R22, R6.reuse, 0x1, P2 ;  /* 0x0000000616517211 */ /* 0x080fe200010f0eff */
[----:B------:R2:W-:Y:S01]  /*12f50*/  STL [R1+0x2d0], R58 ;  /* 0x0002d03a01007387 */ /* 0x0005e20000100800 */
[C---:B------:R-:W-:Y:S01]  /*12f60*/  IADD3 R59, P2, PT, R23.reuse, R7, RZ ;  /* 0x00000007173b7210 */ /* 0x040fe20007f5e0ff */
[----:B------:R-:W-:Y:S01]  /*12f70*/  IMAD R18, R18, UR12, RZ ;  /* 0x0000000c12127c24 */ /* 0x000fe2000f8e02ff */
[----:B------:R-:W3:Y:S02]  /*12f80*/  LDCU UR11, c[0x0][0x3b0] ;  /* 0x00007600ff0b77ac */ /* 0x000ee40008000800 */
[----:B------:R-:W-:-:S02]  /*12f90*/  LEA.HI.X.SX32 R80, R23, R6, 0x1, P2 ;  /* 0x0000000617507211 */ /* 0x000fc400010f0eff */
[CC--:B------:R-:W-:Y:S01]  /*12fa0*/  IADD3 R78, P2, PT, R20.reuse, R7.reuse, RZ ;  /* 0x00000007144e7210 */ /* 0x0c0fe20007f5e0ff */
[----:B------:R-:W-:Y:S02]  /*12fb0*/  @P0 IMAD.MOV.U32 R22, RZ, RZ, R58 ;  /* 0x000000ffff160224 */ /* 0x000fe400078e003a */
[----:B0-----:R-:W-:Y:S01]  /*12fc0*/  IMAD R69, R69, UR4, RZ ;  /* 0x0000000445457c24 */ /* 0x001fe2000f8e02ff */
[-C--:B------:R-:W-:Y:S01]  /*12fd0*/  LEA.HI.X.SX32 R20, R20, R6.reuse, 0x1, P2 ;  /* 0x0000000614147211 */ /* 0x080fe200010f0eff */
[----:B------:R-:W-:Y:S01]  /*12fe0*/  @P0 IMAD.MOV.U32 R23, RZ, RZ, R81 ;  /* 0x000000ffff170224 */ /* 0x000fe200078e0051 */
[CC--:B------:R-:W-:Y:S01]  /*12ff0*/  IADD3 R72, P2, PT, R18.reuse, R7.reuse, RZ ;  /* 0x0000000712487210 */ /* 0x0c0fe20007f5e0ff */
[----:B------:R-:W0:Y:S01]  /*13000*/  LDCU UR4, c[0x0][0x3b0] ;  /* 0x00007600ff0477ac */ /* 0x000e220008000800 */
[----:B-1----:R-:W-:Y:S02]  /*13010*/  IMAD R45, R45, UR5, RZ ;  /* 0x000000052d2d7c24 */ /* 0x002fe4000f8e02ff */
[----:B------:R1:W4:Y:S01]  /*13020*/  @P0 LDG.E.U8 R60, desc[UR14][R22.64] ;  /* 0x0000000e163c0981 */ /* 0x000322000c1e1100 */
[----:B------:R-:W-:Y:S01]  /*13030*/  LEA.HI.X.SX32 R74, R18, R6, 0x1, P2 ;  /* 0x00000006124a7211 */ /* 0x000fe200010f0eff */
[----:B------:R-:W0:Y:S01]  /*13040*/  LDCU UR5, c[0x0][0x3b0] ;  /* 0x00007600ff0577ac */ /* 0x000e220008000800 */
[----:B--2---:R-:W-:Y:S01]  /*13050*/  IADD3 R58, P2, PT, R69, R7, RZ ;  /* 0x00000007453a7210 */ /* 0x004fe20007f5e0ff */
[----:B------:R-:W-:Y:S01]  /*13060*/  STL [R1+0x2cc], R81 ;  /* 0x0002cc5101007387 */ /* 0x000fe20000100800 */
[----:B------:R-:W2:Y:S01]  /*13070*/  LDCU UR12, c[0x0][0x3b0] ;  /* 0x00007600ff0c77ac */ /* 0x000ea20008000800 */
[----:B-1----:R-:W-:-:S02]  /*13080*/  @P0 IMAD.MOV.U32 R22, RZ, RZ, R59 ;  /* 0x000000ffff160224 */ /* 0x002fc400078e003b */
[----:B------:R-:W-:Y:S01]  /*13090*/  @P0 IMAD.MOV.U32 R23, RZ, RZ, R80 ;  /* 0x000000ffff170224 */ /* 0x000fe200078e0050 */
[----:B------:R1:W-:Y:S04]  /*130a0*/  STL [R1+0x2d8], R59 ;  /* 0x0002d83b01007387 */ /* 0x0003e80000100800 */
[----:B------:R0:W4:Y:S04]  /*130b0*/  @P0 LDG.E.U8 R57, desc[UR14][R22.64] ;  /* 0x0000000e16390981 */ /* 0x000128000c1e1100 */
[----:B------:R-:W-:Y:S01]  /*130c0*/  STL [R1+0x2d4], R80 ;  /* 0x0002d45001007387 */ /* 0x000fe20000100800 */
[----:B-1----:R-:W-:-:S02]  /*130d0*/  LEA.HI.X.SX32 R59, R69, R6, 0x1, P2 ;  /* 0x00000006453b7211 */ /* 0x002fc400010f0eff */
[C---:B------:R-:W-:Y:S01]  /*130e0*/  IADD3 R18, P2, PT, R45.reuse, R7, RZ ;  /* 0x000000072d127210 */ /* 0x040fe20007f5e0ff */
[----:B0-----:R-:W-:Y:S02]  /*130f0*/  @P0 IMAD.MOV.U32 R22, RZ, RZ, R78 ;  /* 0x000000ffff160224 */ /* 0x001fe400078e004e */
[----:B------:R-:W-:Y:S01]  /*13100*/  @P0 IMAD.MOV.U32 R23, RZ, RZ, R20 ;  /* 0x000000ffff170224 */ /* 0x000fe200078e0014 */
[----:B------:R-:W-:Y:S04]  /*13110*/  STL [R1+0x308], R78 ;  /* 0x0003084e01007387 */ /* 0x000fe80000100800 */
[----:B------:R0:W-:Y:S04]  /*13120*/  STL [R1+0x304], R20 ;  /* 0x0003041401007387 */ /* 0x0001e80000100800 */
[----:B------:R1:W4:Y:S01]  /*13130*/  @P0 LDG.E.U8 R56, desc[UR14][R22.64] ;  /* 0x0000000e16380981 */ /* 0x000322000c1e1100 */
[----:B0-----:R-:W-:-:S02]  /*13140*/  LEA.HI.X.SX32 R20, R45, R6, 0x1, P2 ;  /* 0x000000062d147211 */ /* 0x001fc400010f0eff */
[----:B------:R-:W-:Y:S01]  /*13150*/  ISETP.GT.U32.AND P2, PT, R8, R11, PT ;  /* 0x0000000b0800720c */ /* 0x000fe20003f44070 */
[----:B-1----:R-:W-:Y:S02]  /*13160*/  @P0 IMAD.MOV.U32 R22, RZ, RZ, R72 ;  /* 0x000000ffff160224 */ /* 0x002fe400078e0048 */
[----:B------:R-:W-:Y:S01]  /*13170*/  @P0 IMAD.MOV.U32 R23, RZ, RZ, R74 ;  /* 0x000000ffff170224 */ /* 0x000fe200078e004a */
[----:B------:R-:W-:Y:S01]  /*13180*/  STL [R1+0x310], R72 ;  /* 0x0003104801007387 */ /* 0x000fe20000100800 */
[----:B------:R-:W-:Y:S01]  /*13190*/  IMAD R48, R48, UR4, RZ ;  /* 0x0000000430307c24 */ /* 0x000fe2000f8e02ff */
[----:B------:R-:W0:Y:S02]  /*131a0*/  LDCU UR4, c[0x0][0x3b0] ;  /* 0x00007600ff0477ac */ /* 0x000e240008000800 */
[----:B------:R1:W4:Y:S04]  /*131b0*/  @P0 LDG.E.U8 R55, desc[UR14][R22.64] ;  /* 0x0000000e16370981 */ /* 0x000328000c1e1100 */
[----:B------:R-:W-:Y:S01]  /*131c0*/  STL [R1+0x30c], R74 ;  /* 0x00030c4a01007387 */ /* 0x000fe20000100800 */
[----:B-1----:R-:W-:-:S02]  /*131d0*/  @P0 IMAD.MOV.U32 R22, RZ, RZ, R58 ;  /* 0x000000ffff160224 */ /* 0x002fc400078e003a */
[----:B------:R-:W-:Y:S01]  /*131e0*/  @P0 IMAD.MOV.U32 R23, RZ, RZ, R59 ;  /* 0x000000ffff170224 */ /* 0x000fe200078e003b */
[----:B------:R-:W-:Y:S01]  /*131f0*/  STL [R1+0x318], R58 ;  /* 0x0003183a01007387 */ /* 0x000fe20000100800 */
[----:B------:R-:W-:-:S03]  /*13200*/  @!P2 IMAD.IADD R11, R11, 0x1, -R8 ;  /* 0x000000010b0ba824 */ /* 0x000fc600078e0a08 */
[----:B------:R-:W-:Y:S01]  /*13210*/  STL [R1+0x314], R59 ;  /* 0x0003143b01007387 */ /* 0x000fe20000100800 */
[----:B------:R-:W-:Y:S01]  /*13220*/  IMAD R46, R46, UR5, RZ ;  /* 0x000000052e2e7c24 */ /* 0x000fe2000f8e02ff */
[----:B------:R-:W1:Y:S02]  /*13230*/  LDCU UR5, c[0x0][0x3b0] ;  /* 0x00007600ff0577ac */ /* 0x000e640008000800 */
[----:B------:R0:W4:Y:S04]  /*13240*/  @P0 LDG.E.U8 R54, desc[UR14][R22.64] ;  /* 0x0000000e16360981 */ /* 0x000128000c1e1100 */
[----:B------:R2:W-:Y:S01]  /*13250*/  STL [R1+0x348], R18 ;  /* 0x0003481201007387 */ /* 0x0005e20000100800 */
[----:B0-----:R-:W-:Y:S01]  /*13260*/  @P0 IMAD.MOV.U32 R22, RZ, RZ, R18 ;  /* 0x000000ffff160224 */ /* 0x001fe200078e0012 */
[CC--:B--2---:R-:W-:Y:S01]  /*13270*/  IADD3 R18, P2, PT, R48.reuse, R7.reuse, RZ ;  /* 0x0000000730127210 */ /* 0x0c4fe20007f5e0ff */
[----:B------:R-:W-:Y:S01]  /*13280*/  @P0 IMAD.MOV.U32 R23, RZ, RZ, R20 ;  /* 0x000000ffff170224 */ /* 0x000fe200078e0014 */
[----:B------:R0:W-:Y:S02]  /*13290*/  STL [R1+0x344], R20 ;  /* 0x0003441401007387 */ /* 0x0001e40000100800 */
[----:B------:R-:W-:Y:S01]  /*132a0*/  LEA.HI.X.SX32 R58, R48, R6, 0x1, P2 ;  /* 0x00000006303a7211 */ /* 0x000fe200010f0eff */
[----:B---3--:R-:W-:Y:S01]  /*132b0*/  IMAD R42, R42, UR11, RZ ;  /* 0x0000000b2a2a7c24 */ /* 0x008fe2000f8e02ff */
[----:B------:R2:W3:Y:S01]  /*132c0*/  @P0 LDG.E.U8 R53, desc[UR14][R22.64] ;  /* 0x0000000e16350981 */ /* 0x0004e2000c1e1100 */
[----:B------:R-:W1:Y:S01]  /*132d0*/  LDCU UR11, c[0x0][0x3b0] ;  /* 0x00007600ff0b77ac */ /* 0x000e620008000800 */
[----:B0-----:R-:W-:-:S02]  /*132e0*/  IADD3 R20, P2, PT, R46, R7, RZ ;  /* 0x000000072e147210 */ /* 0x001fc40007f5e0ff */
[----:B------:R0:W-:Y:S01]  /*132f0*/  STL [R1+0x350], R18 ;  /* 0x0003501201007387 */ /* 0x0001e20000100800 */
[----:B--2---:R-:W-:Y:S01]  /*13300*/  @P0 IMAD.MOV.U32 R22, RZ, RZ, R18 ;  /* 0x000000ffff160224 */ /* 0x004fe200078e0012 */
[----:B------:R-:W-:Y:S01]  /*13310*/  LEA.HI.X.SX32 R59, R46, R6, 0x1, P2 ;  /* 0x000000062e3b7211 */ /* 0x000fe200010f0eff */
[----:B------:R-:W-:Y:S02]  /*13320*/  @P0 IMAD.MOV.U32 R23, RZ, RZ, R58 ;  /* 0x000000ffff170224 */ /* 0x000fe400078e003a */
[----:B------:R-:W-:Y:S01]  /*13330*/  IMAD R41, R41, UR4, RZ ;  /* 0x0000000429297c24 */ /* 0x000fe2000f8e02ff */
[----:B------:R2:W-:Y:S01]  /*13340*/  STL [R1+0x34c], R58 ;  /* 0x00034c3a01007387 */ /* 0x0005e20000100800 */
[----:B------:R-:W-:Y:S01]  /*13350*/  SEL R39, R79, R39, !P5 ;  /* 0x000000274f277207 */ /* 0x000fe20006800000 */
[----:B------:R-:W2:Y:S01]  /*13360*/  LDCU UR4, c[0x0][0x3b0] ;  /* 0x00007600ff0477ac */ /* 0x000ea20008000800 */
[----:B0-----:R-:W-:Y:S01]  /*13370*/  IADD3 R18, P2, PT, R42, R7, RZ ;  /* 0x000000072a127210 */ /* 0x001fe20007f5e0ff */
[----:B------:R0:W3:Y:S01]  /*13380*/  @P0 LDG.E.U8 R52, desc[UR14][R22.64] ;  /* 0x0000000e16340981 */ /* 0x0000e2000c1e1100 */
[----:B------:R-:W-:Y:S01]  /*13390*/  IMAD R40, R40, UR12, RZ ;  /* 0x0000000c28287c24 */ /* 0x000fe2000f8e02ff */
[----:B------:R-:W-:-:S02]  /*133a0*/  PRMT R50, RZ, 0x7610, R50 ;  /* 0x00007610ff327816 */ /* 0x000fc40000000032 */
[----:B------:R2:W-:Y:S01]  /*133b0*/  STL [R1+0x358], R20 ;  /* 0x0003581401007387 */ /* 0x0005e20000100800 */
[----:B-1----:R-:W-:Y:S01]  /*133c0*/  IMAD R39, R39, UR5, RZ ;  /* 0x0000000527277c24 */ /* 0x002fe2000f8e02ff */
[----:B--2---:R-:W-:Y:S01]  /*133d0*/  LEA.HI.X.SX32 R58, R42, R6, 0x1, P2 ;  /* 0x000000062a3a7211 */ /* 0x004fe200010f0eff */
[----:B------:R-:W1:Y:S01]  /*133e0*/  LDCU UR5, c[0x0][0x3b0] ;  /* 0x00007600ff0577ac */ /* 0x000e620008000800 */
[----:B0-----:R-:W-:Y:S02]  /*133f0*/  @P0 IMAD.MOV.U32 R22, RZ, RZ, R20 ;  /* 0x000000ffff160224 */ /* 0x001fe400078e0014 */
[----:B------:R-:W-:Y:S01]  /*13400*/  @P0 IMAD.MOV.U32 R23, RZ, RZ, R59 ;  /* 0x000000ffff170224 */ /* 0x000fe200078e003b */
[----:B------:R-:W-:Y:S01]  /*13410*/  STL [R1+0x354], R59 ;  /* 0x0003543b01007387 */ /* 0x000fe20000100800 */
[----:B------:R-:W-:Y:S01]  /*13420*/  IADD3 R20, P2, PT, R41, R7, RZ ;  /* 0x0000000729147210 */ /* 0x000fe20007f5e0ff */
[----:B------:R-:W0:Y:S02]  /*13430*/  LDCU UR12, c[0x0][0x3b0] ;  /* 0x00007600ff0c77ac */ /* 0x000e240008000800 */
[----:B------:R-:W-:Y:S04]  /*13440*/  STL [R1+0x380], R18 ;  /* 0x0003801201007387 */ /* 0x000fe80000100800 */
[----:B------:R2:W3:Y:S04]  /*13450*/  @P0 LDG.E.U8 R51, desc[UR14][R22.64] ;  /* 0x0000000e16330981 */ /* 0x0004e8000c1e1100 */
[----:B------:R0:W-:Y:S01]  /*13460*/  STL [R1+0x37c], R58 ;  /* 0x00037c3a01007387 */ /* 0x0001e20000100800 */
[----:B------:R-:W-:Y:S01]  /*13470*/  SEL R37, R79, R37, !P5 ;  /* 0x000000254f257207 */ /* 0x000fe20006800000 */
[----:B--2---:R-:W-:-:S02]  /*13480*/  @P0 IMAD.MOV.U32 R22, RZ, RZ, R18 ;  /* 0x000000ffff160224 */ /* 0x004fc400078e0012 */
[----:B------:R-:W-:Y:S01]  /*13490*/  @P0 IMAD.MOV.U32 R23, RZ, RZ, R58 ;  /* 0x000000ffff170224 */ /* 0x000fe200078e003a */
[----:B0-----:R-:W-:Y:S02]  /*134a0*/  LEA.HI.X.SX32 R58, R41, R6, 0x1, P2 ;  /* 0x00000006293a7211 */ /* 0x001fe400010f0eff */
[----:B------:R-:W-:Y:S02]  /*134b0*/  IADD3 R18, P2, PT, R40, R7, RZ ;  /* 0x0000000728127210 */ /* 0x000fe40007f5e0ff */
[----:B------:R0:W2:Y:S01]  /*134c0*/  @P0 LDG.E.U8 R50, desc[UR14][R22.64] ;  /* 0x0000000e16320981 */ /* 0x0000a2000c1e1100 */
[----:B------:R-:W-:-:S03]  /*134d0*/  PRMT R49, RZ, 0x7610, R49 ;  /* 0x00007610ff317816 */ /* 0x000fc60000000031 */
[----:B------:R-:W-:Y:S01]  /*134e0*/  STL [R1+0x388], R20 ;  /* 0x0003881401007387 */ /* 0x000fe20000100800 */
[----:B------:R-:W-:Y:S01]  /*134f0*/  IMAD R37, R37, UR11, RZ ;  /* 0x0000000b25257c24 */ /* 0x000fe2000f8e02ff */
[----:B------:R-:W-:Y:S01]  /*13500*/  SEL R36, R79, R36, !P5 ;  /* 0x000000244f247207 */ /* 0x000fe20006800000 */
[----:B------:R-:W1:Y:S01]  /*13510*/  LDCU UR11, c[0x0][0x3b0] ;  /* 0x00007600ff0b77ac */ /* 0x000e620008000800 */
[----:B------:R0:W-:Y:S02]  /*13520*/  STL [R1+0x384], R58 ;  /* 0x0003843a01007387 */ /* 0x0001e40000100800 */
[----:B0-----:R-:W-:Y:S02]  /*13530*/  @P0 IMAD.MOV.U32 R22, RZ, RZ, R20 ;  /* 0x000000ffff160224 */ /* 0x001fe400078e0014 */
[----:B------:R-:W-:Y:S01]  /*13540*/  @P0 IMAD.MOV.U32 R23, RZ, RZ, R58 ;  /* 0x000000ffff170224 */ /* 0x000fe200078e003a */
[----:B------:R-:W-:Y:S01]  /*13550*/  PRMT R48, RZ, 0x7610, R48 ;  /* 0x00007610ff307816 */ /* 0x000fe20000000030 */
[----:B------:R0:W-:Y:S01]  /*13560*/  STL [R1+0x390], R18 ;  /* 0x0003901201007387 */ /* 0x0001e20000100800 */
[----:B------:R-:W-:-:S03]  /*13570*/  LEA.HI.X.SX32 R58, R40, R6, 0x1, P2 ;  /* 0x00000006283a7211 */ /* 0x000fc600010f0eff */
[----:B------:R0:W2:Y:S01]  /*13580*/  @P0 LDG.E.U8 R49, desc[UR14][R22.64] ;  /* 0x0000000e16310981 */ /* 0x0000a2000c1e1100 */
[-C--:B------:R-:W-:Y:S01]  /*13590*/  IADD3 R20, P2, PT, R39, R7.reuse, RZ ;  /* 0x0000000727147210 */ /* 0x080fe20007f5e0ff */
[----:B------:R-:W-:Y:S01]  /*135a0*/  IMAD R36, R36, UR4, RZ ;  /* 0x0000000424247c24 */ /* 0x000fe2000f8e02ff */
[----:B------:R-:W-:Y:S01]  /*135b0*/  SEL R38, R79, R38, !P5 ;  /* 0x000000264f267207 */ /* 0x000fe20006800000 */
[----:B------:R-:W1:Y:S01]  /*135c0*/  LDCU UR4, c[0x0][0x3b0] ;  /* 0x00007600ff0477ac */ /* 0x000e620008000800 */
[----:B------:R-:W-:Y:S01]  /*135d0*/  LEA.HI.X.SX32 R59, R39, R6, 0x1, P2 ;  /* 0x00000006273b7211 */ /* 0x000fe200010f0eff */
[----:B0-----:R-:W-:Y:S02]  /*135e0*/  @P0 IMAD.MOV.U32 R22, RZ, RZ, R18 ;  /* 0x000000ffff160224 */ /* 0x001fe400078e0012 */
[----:B------:R-:W-:Y:S01]  /*135f0*/  @P0 IMAD.MOV.U32 R23, RZ, RZ, R58 ;  /* 0x000000ffff170224 */ /* 0x000fe200078e003a */
[----:B------:R-:W-:Y:S01]  /*13600*/  IADD3 R18, P2, PT, R37, R7, RZ ;  /* 0x0000000725127210 */ /* 0x000fe20007f5e0ff */
[----:B------:R0:W-:Y:S01]  /*13610*/  STL [R1+0x38c], R58 ;  /* 0x00038c3a01007387 */ /* 0x0001e20000100800 */
[----:B------:R-:W-:Y:S01]  /*13620*/  PRMT R47, RZ, 0x7610, R47 ;  /* 0x00007610ff2f7816 */ /* 0x000fe2000000002f */
[----:B-1----:R-:W-:Y:S01]  /*13630*/  IMAD R38, R38, UR5, RZ ;  /* 0x0000000526267c24 */ /* 0x002fe2000f8e02ff */
[----:B------:R-:W1:Y:S01]  /*13640*/  LDCU UR5, c[0x0][0x3b0] ;  /* 0x00007600ff0577ac */ /* 0x000e620008000800 */
[----:B------:R0:W2:Y:S01]  /*13650*/  @P0 LDG.E.U8 R48, desc[UR14][R22.64] ;  /* 0x0000000e16300981 */ /* 0x0000a2000c1e1100 */
[----:B------:R-:W-:-:S03]  /*13660*/  PRMT R46, RZ, 0x7610, R46 ;  /* 0x00007610ff2e7816 */ /* 0x000fc6000000002e */
[----:B------:R1:W-:Y:S01]  /*13670*/  STL [R1+0x398], R20 ;  /* 0x0003981401007387 */ /* 0x0003e20000100800 */
[----:B0-----:R-:W-:Y:S01]  /*13680*/  LEA.HI.X.SX32 R58, R37, R6, 0x1, P2 ;  /* 0x00000006253a7211 */ /* 0x001fe200010f0eff */
[----:B------:R-:W-:Y:S02]  /*13690*/  @P0 IMAD.MOV.U32 R22, RZ, RZ, R20 ;  /* 0x000000ffff160224 */ /* 0x000fe400078e0014 */
[----:B------:R-:W-:Y:S01]  /*136a0*/  @P0 IMAD.MOV.U32 R23, RZ, RZ, R59 ;  /* 0x000000ffff170224 */ /* 0x000fe200078e003b */
[----:B------:R-:W-:Y:S01]  /*136b0*/  STL [R1+0x394], R59 ;  /* 0x0003943b01007387 */ /* 0x000fe20000100800 */
[----:B-1----:R-:W-:Y:S02]  /*136c0*/  IADD3 R20, P2, PT, R36, R7, RZ ;  /* 0x0000000724147210 */ /* 0x002fe40007f5e0ff */
[----:B------:R-:W-:Y:S01]  /*136d0*/  SEL R35, R79, R35, !P5 ;  /* 0x000000234f237207 */ /* 0x000fe20006800000 */
[----:B------:R-:W-:Y:S04]  /*136e0*/  STL [R1+0x3c0], R18 ;  /* 0x0003c01201007387 */ /* 0x000fe80000100800 */
[----:B------:R0:W2:Y:S04]  /*136f0*/  @P0 LDG.E.U8 R47, desc[UR14][R22.64] ;  /* 0x0000000e162f0981 */ /* 0x0000a8000c1e1100 */
[----:B------:R1:W-:Y:S01]  /*13700*/  STL [R1+0x3bc], R58 ;  /* 0x0003bc3a01007387 */ /* 0x0003e20000100800 */
[----:B------:R-:W-:Y:S01]  /*13710*/  IMAD R35, R35, UR11, RZ ;  /* 0x0000000b23237c24 */ /* 0x000fe2000f8e02ff */
[----:B------:R-:W-:Y:S01]  /*13720*/  SEL R33, R79, R33, !P5 ;  /* 0x000000214f217207 */ /* 0x000fe20006800000 */
[----:B------:R-:W1:Y:S01]  /*13730*/  LDCU UR11, c[0x0][0x3b0] ;  /* 0x00007600ff0b77ac */ /* 0x000e620008000800 */
[----:B0-----:R-:W-:-:S02]  /*13740*/  @P0 IMAD.MOV.U32 R22, RZ, RZ, R18 ;  /* 0x000000ffff160224 */ /* 0x001fc400078e0012 */
[----:B------:R-:W-:Y:S01]  /*13750*/  @P0 IMAD.MOV.U32 R23, RZ, RZ, R58 ;  /* 0x000000ffff170224 */ /* 0x000fe200078e003a */
[----:B-1----:R-:W-:Y:S02]  /*13760*/  LEA.HI.X.SX32 R58, R36, R6, 0x1, P2 ;  /* 0x00000006243a7211 */ /* 0x002fe400010f0eff */
[----:B------:R-:W-:Y:S02]  /*13770*/  IADD3 R18, P2, PT, R38, R7, RZ ;  /* 0x0000000726127210 */ /* 0x000fe40007f5e0ff */
[----:B------:R0:W2:Y:S01]  /*13780*/  @P0 LDG.E.U8 R46, desc[UR14][R22.64] ;  /* 0x0000000e162e0981 */ /* 0x0000a2000c1e1100 */
[----:B------:R-:W-:-:S03]  /*13790*/  PRMT R45, RZ, 0x7610, R45 ;  /* 0x00007610ff2d7816 */ /* 0x000fc6000000002d */
[----:B------:R-:W-:Y:S01]  /*137a0*/  STL [R1+0x3c8], R20 ;  /* 0x0003c81401007387 */ /* 0x000fe20000100800 */
[----:B------:R-:W-:-:S03]  /*137b0*/  SEL R32, R79, R32, !P5 ;  /* 0x000000204f207207 */ /* 0x000fc60006800000 */
[----:B------:R1:W-:Y:S01]  /*137c0*/  STL [R1+0x3c4], R58 ;  /* 0x0003c43a01007387 */ /* 0x0003e20000100800 */
[----:B0-----:R-:W-:Y:S02]  /*137d0*/  @P0 IMAD.MOV.U32 R22, RZ, RZ, R20 ;  /* 0x000000ffff160224 */ /* 0x001fe400078e0014 */
[----:B------:R-:W-:Y:S02]  /*137e0*/  @P0 IMAD.MOV.U32 R23, RZ, RZ, R58 ;  /* 0x000000ffff170224 */ /* 0x000fe400078e003a */
[----:B------:R-:W-:Y:S01]  /*137f0*/  IMAD R33, R33, UR4, RZ ;  /* 0x0000000421217c24 */ /* 0x000fe2000f8e02ff */
[----:B------:R-:W-:Y:S01]  /*13800*/  STL [R1+0x3d0], R18 ;  /* 0x0003d01201007387 */ /* 0x000fe20000100800 */
[----:B------:R-:W-:Y:S01]  /*13810*/  PRMT R44, RZ, 0x7610, R44 ;  /* 0x00007610ff2c7816 */ /* 0x000fe2000000002c */
[----:B------:R-:W-:Y:S01]  /*13820*/  IMAD R32, R32, UR5, RZ ;  /* 0x0000000520207c24 */ /* 0x000fe2000f8e02ff */
[----:B-1----:R-:W-:Y:S01]  /*13830*/  LEA.HI.X.SX32 R58, R38, R6, 0x1, P2 ;  /* 0x00000006263a7211 */ /* 0x002fe200010f0eff */
[----:B------:R0:W2:Y:S01]  /*13840*/  @P0 LDG.E.U8 R45, desc[UR14][R22.64] ;  /* 0x0000000e162d0981 */ /* 0x0000a2000c1e1100 */
[----:B------:R-:W-:Y:S01]  /*13850*/  IADD3 R20, P2, PT, R35, R7, RZ ;  /* 0x0000000723147210 */ /* 0x000fe20007f5e0ff */
[----:B------:R-:W1:Y:S02]  /*13860*/  LDCU UR4, c[0x0][0x3b0] ;  /* 0x00007600ff0477ac */ /* 0x000e640008000800 */
[----:B------:R0:W-:Y:S01]  /*13870*/  STL [R1+0x3cc], R58 ;  /* 0x0003cc3a01007387 */ /* 0x0001e20000100800 */
[----:B------:R-:W-:Y:S01]  /*13880*/  SEL R31, R79, R31, !P5 ;  /* 0x0000001f4f1f7207 */ /* 0x000fe20006800000 */
[----:B------:R-:W1:Y:S01]  /*13890*/  LDCU UR5, c[0x0][0x3b0] ;  /* 0x00007600ff0577ac */ /* 0x000e620008000800 */
[----:B0-----:R-:W-:-:S02]  /*138a0*/  @P0 IMAD.MOV.U32 R22, RZ, RZ, R18 ;  /* 0x000000ffff160224 */ /* 0x001fc400078e0012 */
[----:B------:R-:W-:Y:S01]  /*138b0*/  @P0 IMAD.MOV.U32 R23, RZ, RZ, R58 ;  /* 0x000000ffff170224 */ /* 0x000fe200078e003a */
[-C--:B------:R-:W-:Y:S02]  /*138c0*/  LEA.HI.X.SX32 R58, R35, R6.reuse, 0x1, P2 ;  /* 0x00000006233a7211 */ /* 0x080fe400010f0eff */
[----:B------:R-:W-:Y:S02]  /*138d0*/  IADD3 R18, P2, PT, R33, R7, RZ ;  /* 0x0000000721127210 */ /* 0x000fe40007f5e0ff */
[----:B------:R0:W2:Y:S01]  /*138e0*/  @P0 LDG.E.U8 R44, desc[UR14][R22.64] ;  /* 0x0000000e162c0981 */ /* 0x0000a2000c1e1100 */
[----:B------:R-:W-:Y:S01]  /*138f0*/  PRMT R43, RZ, 0x7610, R43 ;  /* 0x00007610ff2b7816 */ /* 0x000fe2000000002b */
[----:B------:R-:W-:Y:S01]  /*13900*/  IMAD R31, R31, UR12, RZ ;  /* 0x0000000c1f1f7c24 */ /* 0x000fe2000f8e02ff */
[----:B------:R-:W-:Y:S01]  /*13910*/  LEA.HI.X.SX32 R59, R33, R6, 0x1, P2 ;  /* 0x00000006213b7211 */ /* 0x000fe200010f0eff */
[----:B------:R1:W-:Y:S01]  /*13920*/  STL [R1+0x3d8], R20 ;  /* 0x0003d81401007387 */ /* 0x0003e20000100800 */
[----:B------:R-:W-:Y:S01]  /*13930*/  SEL R30, R79, R30, !P5 ;  /* 0x0000001e4f1e7207 */ /* 0x000fe20006800000 */
[----:B------:R-:W4:Y:S01]  /*13940*/  LDCU UR12, c[0x0][0x3b0] ;  /* 0x00007600ff0c77ac */ /* 0x000f220008000800 */
[----:B0-----:R-:W-:-:S02]  /*13950*/  @P0 IMAD.MOV.U32 R22, RZ, RZ, R20 ;  /* 0x000000ffff160224 */ /* 0x001fc400078e0014 */
[----:B------:R-:W-:Y:S01]  /*13960*/  @P0 IMAD.MOV.U32 R23, RZ, RZ, R58 ;  /* 0x000000ffff170224 */ /* 0x000fe200078e003a */
[-C--:B-1----:R-:W-:Y:S01]  /*13970*/  IADD3 R20, P2, PT, R32, R7.reuse, RZ ;  /* 0x0000000720147210 */ /* 0x082fe20007f5e0ff */
[----:B------:R0:W-:Y:S01]  /*13980*/  STL [R1+0x3d4], R58 ;  /* 0x0003d43a01007387 */ /* 0x0001e20000100800 */
[----:B------:R-:W-:Y:S01]  /*13990*/  IMAD R30, R30, UR11, RZ ;  /* 0x0000000b1e1e7c24 */ /* 0x000fe2000f8e02ff */
[----:B------:R-:W-:Y:S01]  /*139a0*/  PRMT R42, RZ, 0x7610, R42 ;  /* 0x00007610ff2a7816 */ /* 0x000fe2000000002a */
[----:B------:R-:W1:Y:S01]  /*139b0*/  LDCU UR11, c[0x0][0x3b0] ;  /* 0x00007600ff0b77ac */ /* 0x000e620008000800 */
[----:B------:R-:W-:Y:S01]  /*139c0*/  LEA.HI.X.SX32 R69, R32, R6, 0x1, P2 ;  /* 0x0000000620457211 */ /* 0x000fe200010f0eff */
[----:B------:R0:W2:Y:S02]  /*139d0*/  @P0 LDG.E.U8 R43, desc[UR14][R22.64] ;  /* 0x0000000e162b0981 */ /* 0x0000a4000c1e1100 */
[----:B0-----:R-:W-:Y:S02]  /*139e0*/  IADD3 R58, P2, PT, R31, R7, RZ ;  /* 0x000000071f3a7210 */ /* 0x001fe40007f5e0ff */
[----:B------:R-:W-:Y:S01]  /*139f0*/  STL [R1+0x400], R18 ;  /* 0x0004001201007387 */ /* 0x000fe20000100800 */
[----:B------:R-:W-:-:S03]  /*13a00*/  @P0 IMAD.MOV.U32 R22, RZ, RZ, R18 ;  /* 0x000000ffff160224 */ /* 0x000fc600078e0012 */
[----:B------:R0:W-:Y:S01]  /*13a10*/  STL [R1+0x3fc], R59 ;  /* 0x0003fc3b01007387 */ /* 0x0001e20000100800 */
[----:B------:R-:W-:Y:S01]  /*13a20*/  @P0 IMAD.MOV.U32 R23, RZ, RZ, R59 ;  /* 0x000000ffff170224 */ /* 0x000fe200078e003b */
[----:B------:R-:W-:Y:S02]  /*13a30*/  PRMT R41, RZ, 0x7610, R41 ;  /* 0x00007610ff297816 */ /* 0x000fe40000000029 */
[----:B------:R1:W-:Y:S04]  /*13a40*/  STL [R1+0x408], R20 ;  /* 0x0004081401007387 */ /* 0x0003e80000100800 */
[----:B------:R1:W2:Y:S01]  /*13a50*/  @P0 LDG.E.U8 R42, desc[UR14][R22.64] ;  /* 0x0000000e162a0981 */ /* 0x0002a2000c1e1100 */
[----:B0-----:R-:W-:Y:S02]  /*13a60*/  LEA.HI.X.SX32 R59, R31, R6, 0x1, P2 ;  /* 0x000000061f3b7211 */ /* 0x001fe400010f0eff */
[----:B------:R-:W-:Y:S01]  /*13a70*/  IADD3 R18, P2, PT, R30, R7, RZ ;  /* 0x000000071e127210 */ /* 0x000fe20007f5e0ff */
[----:B-1----:R-:W-:-:S03]  /*13a80*/  @P0 IMAD.MOV.U32 R22, RZ, RZ, R20 ;  /* 0x000000ffff160224 */ /* 0x002fc600078e0014 */
[----:B------:R-:W-:Y:S01]  /*13a90*/  LEA.HI.X.SX32 R20, R30, R6, 0x1, P2 ;  /* 0x000000061e147211 */ /* 0x000fe200010f0eff */
[----:B------:R-:W-:Y:S01]  /*13aa0*/  @P0 IMAD.MOV.U32 R23, RZ, RZ, R69 ;  /* 0x000000ffff170224 */ /* 0x000fe200078e0045 */
[----:B------:R-:W-:Y:S02]  /*13ab0*/  ISETP.GT.U32.AND P2, PT, R8, R11, PT ;  /* 0x0000000b0800720c */ /* 0x000fe40003f44070 */
[C---:B------:R-:W-:Y:S02]  /*13ac0*/  SEL R28, R79.reuse, R28, !P5 ;  /* 0x0000001c4f1c7207 */ /* 0x040fe40006800000 */
[----:B------:R0:W2:Y:S01]  /*13ad0*/  @P0 LDG.E.U8 R41, desc[UR14][R22.64] ;  /* 0x0000000e16290981 */ /* 0x0000a2000c1e1100 */
[----:B------:R-:W-:Y:S02]  /*13ae0*/  PRMT R40, RZ, 0x7610, R40 ;  /* 0x00007610ff287816 */ /* 0x000fe40000000028 */
[----:B------:R-:W-:Y:S01]  /*13af0*/  IMAD R28, R28, UR4, RZ ;  /* 0x000000041c1c7c24 */ /* 0x000fe2000f8e02ff */
[----:B------:R-:W-:Y:S01]  /*13b00*/  SEL R27, R79, R27, !P5 ;  /* 0x0000001b4f1b7207 */ /* 0x000fe20006800000 */
[----:B------:R-:W-:Y:S01]  /*13b10*/  STL [R1+0x404], R69 ;  /* 0x0004044501007387 */ /* 0x000fe20000100800 */
[----:B------:R-:W1:Y:S01]  /*13b20*/  LDCU UR4, c[0x0][0x3b0] ;  /* 0x00007600ff0477ac */ /* 0x000e620008000800 */
[----:B0-----:R-:W-:-:S02]  /*13b30*/  @P0 IMAD.MOV.U32 R22, RZ, RZ, R58 ;  /* 0x000000ffff160224 */ /* 0x001fc400078e003a */
[----:B------:R-:W-:Y:S01]  /*13b40*/  @P0 IMAD.MOV.U32 R23, RZ, RZ, R59 ;  /* 0x000000ffff170224 */ /* 0x000fe200078e003b */
[----:B------:R-:W-:Y:S01]  /*13b50*/  STL [R1+0x410], R58 ;  /* 0x0004103a01007387 */ /* 0x000fe20000100800 */
[----:B------:R-:W-:Y:S01]  /*13b60*/  @!P2 IMAD.IADD R11, R11, 0x1, -R8 ;  /* 0x000000010b0ba824 */ /* 0x000fe200078e0a08 */
[----:B------:R-:W-:Y:S02]  /*13b70*/  SEL R26, R79, R26, !P5 ;  /* 0x0000001a4f1a7207 */ /* 0x000fe40006800000 */
[----:B------:R-:W-:Y:S01]  /*13b80*/  STL [R1+0x40c], R59 ;  /* 0x00040c3b01007387 */ /* 0x000fe20000100800 */
[----:B------:R-:W-:Y:S01]  /*13b90*/  IMAD R27, R27, UR5, RZ ;  /* 0x000000051b1b7c24 */ /* 0x000fe2000f8e02ff */
[----:B------:R-:W-:Y:S02]  /*13ba0*/  SEL R16, R79, R16, !P5 ;  /* 0x000000104f107207 */ /* 0x000fe40006800000 */
[----:B------:R0:W2:Y:S01]  /*13bb0*/  @P0 LDG.E.U8 R40, desc[UR14][R22.64] ;  /* 0x0000000e16280981 */ /* 0x0000a2000c1e1100 */
[----:B------:R-:W-:Y:S01]  /*13bc0*/  IMAD R26, R26, UR11, RZ ;  /* 0x0000000b1a1a7c24 */ /* 0x000fe2000f8e02ff */
[----:B------:R-:W-:-:S02]  /*13bd0*/  PRMT R38, RZ, 0x7610, R38 ;  /* 0x00007610ff267816 */ /* 0x000fc40000000026 */
[----:B------:R0:W-:Y:S01]  /*13be0*/  STL [R1+0x418], R18 ;  /* 0x0004181201007387 */ /* 0x0001e20000100800 */
[----:B------:R-:W-:Y:S01]  /*13bf0*/  SEL R14, R79, R14, !P5 ;  /* 0x0000000e4f0e7207 */ /* 0x000fe20006800000 */
[----:B-1----:R-:W-:Y:S01]  /*13c00*/  IMAD R16, R16, UR4, RZ ;  /* 0x0000000410107c24 */ /* 0x002fe2000f8e02ff */
[----:B------:R-:W-:Y:S01]  /*13c10*/  PRMT R37, RZ, 0x7610, R37 ;  /* 0x00007610ff257816 */ /* 0x000fe20000000025 */
[----:B------:R-:W1:Y:S01]  /*13c20*/  S2R R21, SR_CgaCtaId ;  /* 0x0000000000157919 */ /* 0x000e620000008800 */
[----:B------:R-:W1:Y:S01]  /*13c30*/  LDCU UR4, c[0x0][0x3b0] ;  /* 0x00007600ff0477ac */ /* 0x000e620008000800 */
[----:B0-----:R-:W-:Y:S02]  /*13c40*/  @P0 IMAD.MOV.U32 R22, RZ, RZ, R18 ;  /* 0x000000ffff160224 */ /* 0x001fe400078e0012 */
[----:B------:R-:W-:Y:S01]  /*13c50*/  @P0 IMAD.MOV.U32 R23, RZ, RZ, R20 ;  /* 0x000000ffff170224 */ /* 0x000fe200078e0014 */
[----:B------:R-:W-:Y:S01]  /*13c60*/  PRMT R36, RZ, 0x7610, R36 ;  /* 0x00007610ff247816 */ /* 0x000fe20000000024 */
[----:B------:R-:W0:Y:S01]  /*13c70*/  LDCU UR5, c[0x0][0x3b0] ;  /* 0x00007600ff0577ac */ /* 0x000e220008000800 */
[C---:B------:R-:W-:Y:S01]  /*13c80*/  IADD3 R18, P2, PT, R28.reuse, R7, RZ ;  /* 0x000000071c127210 */ /* 0x040fe20007f5e0ff */
[----:B------:R0:W-:Y:S01]  /*13c90*/  STL [R1+0x414], R20 ;  /* 0x0004141401007387 */ /* 0x0001e20000100800 */
[----:B------:R-:W-:Y:S01]  /*13ca0*/  PRMT R35, RZ, 0x7610, R35 ;  /* 0x00007610ff237816 */ /* 0x000fe20000000023 */
[----:B------:R-:W1:Y:S01]  /*13cb0*/  LDCU UR11, c[0x0][0x3b0] ;  /* 0x00007600ff0b77ac */ /* 0x000e620008000800 */
[----:B------:R-:W-:-:S02]  /*13cc0*/  LEA.HI.X.SX32 R58, R28, R6, 0x1, P2 ;  /* 0x000000061c3a7211 */ /* 0x000fc400010f0eff */
[----:B------:R-:W-:Y:S01]  /*13cd0*/  IADD3 R69, P2, PT, R27, R7, RZ ;  /* 0x000000071b457210 */ /* 0x000fe20007f5e0ff */
[----:B------:R-:W-:Y:S01]  /*13ce0*/  STL [R1+0x440], R18 ;  /* 0x0004401201007387 */ /* 0x000fe20000100800 */
[----:B0-----:R-:W-:-:S03]  /*13cf0*/  SEL R20, R79, R19, !P5 ;  /* 0x000000134f147207 */ /* 0x001fc60006800000 */
[----:B------:R0:W-:Y:S01]  /*13d00*/  STL [R1+0x43c], R58 ;  /* 0x00043c3a01007387 */ /* 0x0001e20000100800 */
[----:B------:R-:W-:Y:S01]  /*13d10*/  @P0 IMAD.MOV.U32 R19, RZ, RZ, R58 ;  /* 0x000000ffff130224 */ /* 0x000fe200078e003a */
[----:B------:R-:W-:Y:S01]  /*13d20*/  LEA.HI.X.SX32 R74, R27, R6, 0x1, P2 ;  /* 0x000000061b4a7211 */ /* 0x000fe200010f0eff */
[----:B----4-:R-:W-:Y:S01]  /*13d30*/  IMAD R20, R20, UR12, RZ ;  /* 0x0000000c14147c24 */ /* 0x010fe2000f8e02ff */
[----:B------:R-:W-:Y:S01]  /*13d40*/  STL [R1+0x448], R69 ;  /* 0x0004484501007387 */ /* 0x000fe20000100800 */
[----:B------:R-:W-:-:S03]  /*13d50*/  IMAD R14, R14, UR13, RZ ;  /* 0x0000000d0e0e7c24 */ /* 0x000fc6000f8e02ff */
[----:B------:R4:W2:Y:S01]  /*13d60*/  @P0 LDG.E.U8 R38, desc[UR14][R18.64] ;  /* 0x0000000e12260981 */ /* 0x0008a2000c1e1100 */
[----:B0-----:R-:W-:-:S04]  /*13d70*/  IADD3 R58, P2, PT, R26, R7, RZ ;  /* 0x000000071a3a7210 */ /* 0x001fc80007f5e0ff */
[-C--:B------:R-:W-:Y:S02]  /*13d80*/  LEA.HI.X.SX32 R59, R26, R6.reuse, 0x1, P2 ;  /* 0x000000061a3b7211 */ /* 0x080fe400010f0eff */
[C---:B------:R-:W-:Y:S01]  /*13d90*/  IADD3 R72, P2, PT, R20.reuse, R7, RZ ;  /* 0x0000000714487210 */ /* 0x040fe20007f5e0ff */
[----:B------:R0:W-:Y:S01]  /*13da0*/  STL [R1+0x444], R74 ;  /* 0x0004444a01007387 */ /* 0x0001e20000100800 */
[----:B----4-:R-:W-:Y:S02]  /*13db0*/  @P0 IMAD.MOV.U32 R18, RZ, RZ, R69 ;  /* 0x000000ffff120224 */ /* 0x010fe400078e0045 */
[----:B------:R-:W-:Y:S01]  /*13dc0*/  @P0 IMAD.MOV.U32 R19, RZ, RZ, R74 ;  /* 0x000000ffff130224 */ /* 0x000fe200078e004a */
[----:B------:R4:W-:Y:S04]  /*13dd0*/  STL [R1+0x450], R58 ;  /* 0x0004503a01007387 */ /* 0x0009e80000100800 */
[----:B------:R1:W2:Y:S01]  /*13de0*/  @P0 LDG.E.U8 R37, desc[UR14][R18.64] ;  /* 0x0000000e12250981 */ /* 0x0002a2000c1e1100 */
[----:B0-----:R-:W-:-:S02]  /*13df0*/  LEA.HI.X.SX32 R74, R20, R6, 0x1, P2 ;  /* 0x00000006144a7211 */ /* 0x001fc400010f0eff */
[----:B------:R-:W-:-:S04]  /*13e00*/  IADD3 R69, P2, PT, R16, R7, RZ ;  /* 0x0000000710457210 */ /* 0x000fc80007f5e0ff */
[----:B------:R-:W-:Y:S01]  /*13e10*/  LEA.HI.X.SX32 R16, R16, R6, 0x1, P2 ;  /* 0x0000000610107211 */ /* 0x000fe200010f0eff */
[----:B-1----:R-:W-:Y:S01]  /*13e20*/  @P0 IMAD.MOV.U32 R18, RZ, RZ, R58 ;  /* 0x000000ffff120224 */ /* 0x002fe200078e003a */
[----:B----4-:R-:W-:Y:S01]  /*13e30*/  IADD3 R58, P2, PT, R14, R7, RZ ;  /* 0x000000070e3a7210 */ /* 0x010fe20007f5e0ff */
[----:B------:R0:W-:Y:S01]  /*13e40*/  STL [R1+0x44c], R59 ;  /* 0x00044c3b01007387 */ /* 0x0001e20000100800 */
[----:B------:R-:W-:Y:S01]  /*13e50*/  @P0 IMAD.MOV.U32 R19, RZ, RZ, R59 ;  /* 0x000000ffff130224 */ /* 0x000fe200078e003b */
[----:B------:R-:W-:-:S04]  /*13e60*/  SEL R17, R79, R17, !P5 ;  /* 0x000000114f117207 */ /* 0x000fc80006800000 */
[----:B------:R1:W4:Y:S01]  /*13e70*/  @P0 LDG.E.U8 R36, desc[UR14][R18.64] ;  /* 0x0000000e12240981 */ /* 0x000322000c1e1100 */
[-C--:B0-----:R-:W-:Y:S02]  /*13e80*/  LEA.HI.X.SX32 R59, R14, R6.reuse, 0x1, P2 ;  /* 0x000000060e3b7211 */ /* 0x081fe400010f0eff */
[C---:B------:R-:W-:Y:S01]  /*13e90*/  ISETP.GT.U32.AND P2, PT, R8.reuse, R13, PT ;  /* 0x0000000d0800720c */ /* 0x040fe20003f44070 */
[----:B------:R-:W-:Y:S01]  /*13ea0*/  STL [R1+0x458], R72 ;  /* 0x0004584801007387 */ /* 0x000fe20000100800 */
[----:B-1----:R-:W-:Y:S02]  /*13eb0*/  @P0 IMAD.MOV.U32 R18, RZ, RZ, R72 ;  /* 0x000000ffff120224 */ /* 0x002fe400078e0048 */
[----:B------:R-:W-:Y:S01]  /*13ec0*/  @P0 IMAD.MOV.U32 R19, RZ, RZ, R74 ;  /* 0x000000ffff130224 */ /* 0x000fe200078e004a */
[----:B------:R-:W-:Y:S01]  /*13ed0*/  STL [R1+0x454], R74 ;  /* 0x0004544a01007387 */ /* 0x000fe20000100800 */
[----:B------:R-:W-:Y:S01]  /*13ee0*/  IMAD R17, R17, UR4, RZ ;  /* 0x0000000411117c24 */ /* 0x000fe2000f8e02ff */
[----:B------:R-:W0:Y:S02]  /*13ef0*/  LDCU UR4, c[0x0][0x3b0] ;  /* 0x00007600ff0477ac */ /* 0x000e240008000800 */
[----:B------:R-:W-:Y:S04]  /*13f00*/  STL [R1+0x480], R69 ;  /* 0x0004804501007387 */ /* 0x000fe80000100800 */
[----:B------:R-:W-:Y:S01]  /*13f10*/  @!P2 IMAD.IADD R13, R13, 0x1, -R8 ;  /* 0x000000010d0da824 */ /* 0x000fe200078e0a08 */
[----:B------:R1:W2:Y:S04]  /*13f20*/  @P0 LDG.E.U8 R35, desc[UR14][R18.64] ;  /* 0x0000000e12230981 */ /* 0x0002a8000c1e1100 */
[----:B------:R0:W-:Y:S01]  /*13f30*/  STL [R1+0x47c], R16 ;  /* 0x00047c1001007387 */ /* 0x0001e20000100800 */
[----:B------:R-:W-:Y:S01]  /*13f40*/  @!P3 IMAD.MOV R10, RZ, RZ, -R10 ;  /* 0x000000ffff0ab224 */ /* 0x000fe200078e0a0a */
[----:B------:R-:W-:Y:S01]  /*13f50*/  ISETP.GT.U32.AND P2, PT, R8, R13, PT ;  /* 0x0000000d0800720c */ /* 0x000fe20003f44070 */
[----:B-1----:R-:W-:Y:S01]  /*13f60*/  @P0 IMAD.MOV.U32 R19, RZ, RZ, R16 ;  /* 0x000000ffff130224 */ /* 0x002fe200078e0010 */
[----:B0-----:R-:W-:Y:S01]  /*13f70*/  SEL R16, R79, R15, !P5 ;  /* 0x0000000f4f107207 */ /* 0x001fe20006800000 */
[----:B------:R-:W-:Y:S01]  /*13f80*/  @P0 IMAD.MOV.U32 R18, RZ, RZ, R69 ;  /* 0x000000ffff120224 */ /* 0x000fe200078e0045 */
[CC--:B------:R-:W-:Y:S01]  /*13f90*/  IADD3 R69, P3, PT, R17.reuse, R7.reuse, RZ ;  /* 0x0000000711457210 */ /* 0x0c0fe20007f7e0ff */
[----:B------:R-:W-:Y:S01]  /*13fa0*/  @P0 IMAD.MOV.U32 R14, RZ, RZ, R58 ;  /* 0x000000ffff0e0224 */ /* 0x000fe200078e003a */
[----:B------:R-:W-:Y:S01]  /*13fb0*/  PRMT R33, RZ, 0x7610, R33 ;  /* 0x00007610ff217816 */ /* 0x000fe20000000021 */
[----:B------:R-:W-:Y:S01]  /*13fc0*/  IMAD R16, R16, UR5, RZ ;  /* 0x0000000510107c24 */ /* 0x000fe2000f8e02ff */
[----:B------:R-:W-:Y:S01]  /*13fd0*/  LEA.HI.X.SX32 R72, R17, R6, 0x1, P3 ;  /* 0x0000000611487211 */ /* 0x000fe200018f0eff */
[----:B------:R-:W-:Y:S01]  /*13fe0*/  @P0 IMAD.MOV.U32 R15, RZ, RZ, R59 ;  /* 0x000000ffff0f0224 */ /* 0x000fe200078e003b */
[----:B------:R0:W-:Y:S01]  /*13ff0*/  STL [R1+0x488], R58 ;  /* 0x0004883a01007387 */ /* 0x0001e20000100800 */
[----:B------:R-:W-:Y:S01]  /*14000*/  SEL R10, R79, R10, !P5 ;  /* 0x0000000a4f0a7207 */ /* 0x000fe20006800000 */
[----:B------:R-:W-:Y:S01]  /*14010*/  @!P4 IMAD.MOV R11, RZ, RZ, -R11 ;  /* 0x000000ffff0bc224 */ /* 0x000fe200078e0a0b */
[----:B------:R-:W-:Y:S01]  /*14020*/  PRMT R32, RZ, 0x7610, R32 ;  /* 0x00007610ff207816 */ /* 0x000fe20000000020 */
[----:B------:R1:W2:Y:S01]  /*14030*/  @P0 LDG.E.U8 R33, desc[UR14][R14.64] ;  /* 0x0000000e0e210981 */ /* 0x0002a2000c1e1100 */
[----:B------:R-:W3:Y:S01]  /*14040*/  LDCU UR5, c[0x0][0x3b0] ;  /* 0x00007600ff0577ac */ /* 0x000ee20008000800 */
[----:B------:R-:W-:Y:S01]  /*14050*/  IMAD.SHL.U32 R21, R21, 0x80, RZ ;  /* 0x0000008015157824 */ /* 0x000fe200078e00ff */
[----:B0-----:R-:W-:Y:S01]  /*14060*/  IADD3 R58, P3, PT, R16, R7, RZ ;  /* 0x00000007103a7210 */ /* 0x001fe20007f7e0ff */
[----:B------:R0:W-:Y:S01]  /*14070*/  STL [R1+0x484], R59 ;  /* 0x0004843b01007387 */ /* 0x0001e20000100800 */
[----:B------:R-:W-:-:S02]  /*14080*/  IMAD R10, R10, UR11, RZ ;  /* 0x0000000b0a0a7c24 */ /* 0x000fc4000f8e02ff */
[----:B-1----:R-:W-:Y:S02]  /*14090*/  @P0 IMAD.MOV.U32 R14, RZ, RZ, R69 ;  /* 0x000000ffff0e0224 */ /* 0x002fe400078e0045 */
[----:B------:R-:W-:Y:S01]  /*140a0*/  @P0 IMAD.MOV.U32 R15, RZ, RZ, R72 ;  /* 0x000000ffff0f0224 */ /* 0x000fe200078e0048 */
[----:B------:R-:W-:Y:S01]  /*140b0*/  SEL R11, R79, R11, !P5 ;  /* 0x0000000b4f0b7207 */ /* 0x000fe20006800000 */
[----:B------:R-:W-:Y:S01]  /*140c0*/  STL [R1+0x490], R69 ;  /* 0x0004904501007387 */ /* 0x000fe20000100800 */
[----:B------:R-:W-:Y:S01]  /*140d0*/  @!P2 IMAD.IADD R13, R13, 0x1, -R8 ;  /* 0x000000010d0da824 */ /* 0x000fe200078e0a08 */
[----:B0-----:R-:W-:Y:S02]  /*140e0*/  LEA.HI.X.SX32 R59, R16, R6, 0x1, P3 ;  /* 0x00000006103b7211 */ /* 0x001fe400018f0eff */
[----:B------:R-:W-:Y:S01]  /*140f0*/  STL [R1+0x48c], R72 ;  /* 0x00048c4801007387 */ /* 0x000fe20000100800 */
[----:B------:R-:W-:Y:S02]  /*14100*/  ISETP.GT.U32.AND P2, PT, R8, R12, PT ;  /* 0x0000000c0800720c */ /* 0x000fe40003f44070 */
[----:B------:R-:W-:Y:S01]  /*14110*/  LOP3.LUT R21, R21, 0x80, RZ, 0xc0, !PT ;  /* 0x0000008015157812 */ /* 0x000fe200078ec0ff */
[----:B------:R-:W-:Y:S01]  /*14120*/  STL [R1+0x498], R58 ;  /* 0x0004983a01007387 */ /* 0x000fe20000100800 */
[----:B------:R-:W-:Y:S01]  /*14130*/  IMAD R16, R11, UR4, RZ ;  /* 0x000000040b107c24 */ /* 0x000fe2000f8e02ff */
[----:B------:R-:W-:-:S02]  /*14140*/  PRMT R31, RZ, 0x7610, R31 ;  /* 0x00007610ff1f7816 */ /* 0x000fc4000000001f */
[----:B------:R0:W2:Y:S01]  /*14150*/  @P0 LDG.E.U8 R32, desc[UR14][R14.64] ;  /* 0x0000000e0e200981 */ /* 0x0000a2000c1e1100 */
[----:B------:R-:W-:-:S03]  /*14160*/  @!P6 IMAD.MOV R13, RZ, RZ, -R13 ;  /* 0x000000ffff0de224 */ /* 0x000fc600078e0a0d */
[----:B------:R1:W-:Y:S01]  /*14170*/  STL [R1+0x494], R59 ;  /* 0x0004943b01007387 */ /* 0x0003e20000100800 */
[----:B------:R-:W-:Y:S01]  /*14180*/  LOP3.LUT R11, R0, 0x6c, R21, 0xfe, !PT ;  /* 0x0000006c000b7812 */ /* 0x000fe200078efe15 */
[----:B------:R-:W-:Y:S01]  /*14190*/  @!P2 IMAD.IADD R12, R12, 0x1, -R8 ;  /* 0x000000010c0ca824 */ /* 0x000fe200078e0a08 */
[----:B------:R-:W-:Y:S01]  /*141a0*/  PRMT R30, RZ, 0x7610, R30 ;  /* 0x00007610ff1e7816 */ /* 0x000fe2000000001e */
[----:B------:R-:W3:Y:S01]  /*141b0*/  LDCU UR4, c[0x0][0x3b0] ;  /* 0x00007600ff0477ac */ /* 0x000ee20008000800 */
[----:B0-----:R-:W-:Y:S02]  /*141c0*/  @P0 IMAD.MOV.U32 R15, RZ, RZ, R59 ;  /* 0x000000ffff0f0224 */ /* 0x001fe400078e003b */
[----:B------:R-:W-:Y:S01]  /*141d0*/  @P0 IMAD.MOV.U32 R14, RZ, RZ, R58 ;  /* 0x000000ffff0e0224 */ /* 0x000fe200078e003a */
[----:B-1----:R-:W-:Y:S02]  /*141e0*/  IADD3 R59, P3, PT, R10, R7, RZ ;  /* 0x000000070a3b7210 */ /* 0x002fe40007f7e0ff */
[----:B------:R-:W-:-:S02]  /*141f0*/  SEL R13, R79, R13, !P5 ;  /* 0x0000000d4f0d7207 */ /* 0x000fc40006800000 */
[----:B------:R0:W2:Y:S01]  /*14200*/  @P0 LDG.E.U8 R31, desc[UR14][R14.64] ;  /* 0x0000000e0e1f0981 */ /* 0x0000a2000c1e1100 */
[-C--:B------:R-:W-:Y:S02]  /*14210*/  LEA.HI.X.SX32 R69, R10, R6.reuse, 0x1, P3 ;  /* 0x000000060a457211 */ /* 0x080fe400018f0eff */
[C---:B------:R-:W-:Y:S02]  /*14220*/  IADD3 R58, P3, PT, R16.reuse, R7, RZ ;  /* 0x00000007103a7210 */ /* 0x040fe40007f7e0ff */
[----:B------:R-:W-:Y:S01]  /*14230*/  IABS R10, R11 ;  /* 0x0000000b000a7213 */ /* 0x000fe20000000000 */
[----:B------:R1:W-:Y:S01]  /*14240*/  STL [R1+0x4c0], R59 ;  /* 0x0004c03b01007387 */ /* 0x0003e20000100800 */
[----:B0-----:R-:W-:Y:S02]  /*14250*/  @P0 IMAD.MOV.U32 R14, RZ, RZ, R59 ;  /* 0x000000ffff0e0224 */ /* 0x001fe400078e003b */
[----:B------:R-:W-:Y:S01]  /*14260*/  @P0 IMAD.MOV.U32 R15, RZ, RZ, R69 ;  /* 0x000000ffff0f0224 */ /* 0x000fe200078e0045 */
[----:B-1----:R-:W-:Y:S01]  /*14270*/  LEA.HI.X.SX32 R59, R16, R6, 0x1, P3 ;  /* 0x00000006103b7211 */ /* 0x002fe200018f0eff */
[----:B---3--:R-:W-:Y:S01]  /*14280*/  IMAD R16, R13, UR5, RZ ;  /* 0x000000050d107c24 */ /* 0x008fe2000f8e02ff */
[C---:B------:R-:W-:Y:S01]  /*14290*/  ISETP.GT.U32.AND P2, PT, R8.reuse, R12, PT ;  /* 0x0000000c0800720c */ /* 0x040fe20003f44070 */
[----:B------:R-:W-:Y:S01]  /*142a0*/  IMAD.HI.U32 R13, R9, R10, RZ ;  /* 0x0000000a090d7227 */ /* 0x000fe200078e00ff */
[----:B------:R-:W-:Y:S01]  /*142b0*/  STL [R1+0x4bc], R69 ;  /* 0x0004bc4501007387 */ /* 0x000fe20000100800 */
[----:B------:R-:W-:Y:S01]  /*142c0*/  ISETP.GE.AND P3, PT, R29, RZ, PT ;  /* 0x000000ff1d00720c */ /* 0x000fe20003f66270 */
[----:B------:R-:W0:Y:S01]  /*142d0*/  LDCU UR5, c[0x0][0x3b0] ;  /* 0x00007600ff0577ac */ /* 0x000e220008000800 */
[----:B------:R-:W-:Y:S01]  /*142e0*/  IMAD.MOV R13, RZ, RZ, -R13 ;  /* 0x000000ffff0d7224 */ /* 0x000fe200078e0a0d */
[----:B------:R1:W3:Y:S03]  /*142f0*/  @P0 LDG.E.U8 R30, desc[UR14][R14.64] ;  /* 0x0000000e0e1e0981 */ /* 0x0002e6000c1e1100 */
[----:B------:R-:W-:Y:S01]  /*14300*/  IMAD R10, R8, R13, R10 ;  /* 0x0000000d080a7224 */ /* 0x000fe200078e020a */
[----:B------:R0:W-:Y:S01]  /*14310*/  STL [R1+0x4c8], R58 ;  /* 0x0004c83a01007387 */ /* 0x0001e20000100800 */
[----:B-1----:R-:W-:-:S03]  /*14320*/  @P0 IMAD.MOV.U32 R14, RZ, RZ, R58 ;  /* 0x000000ffff0e0224 */ /* 0x002fc600078e003a */
[----:B------:R1:W-:Y:S01]  /*14330*/  STL [R1+0x4c4], R59 ;  /* 0x0004c43b01007387 */ /* 0x0003e20000100800 */
[----:B0-----:R-:W-:Y:S01]  /*14340*/  IADD3 R58, P4, PT, R16, R7, RZ ;  /* 0x00000007103a7210 */ /* 0x001fe20007f9e0ff */
[----:B------:R-:W-:-:S03]  /*14350*/  @P0 IMAD.MOV.U32 R15, RZ, RZ, R59 ;  /* 0x000000ffff0f0224 */ /* 0x000fc600078e003b */
[----:B-1----:R-:W-:Y:S02]  /*14360*/  LEA.HI.X.SX32 R59, R16, R6, 0x1, P4 ;  /* 0x00000006103b7211 */ /* 0x002fe400020f0eff */
[----:B------:R-:W-:Y:S01]  /*14370*/  ISETP.GT.U32.AND P4, PT, R8, R10, PT ;  /* 0x0000000a0800720c */ /* 0x000fe20003f84070 */
[----:B------:R-:W-:Y:S01]  /*14380*/  @!P2 IMAD.IADD R12, R12, 0x1, -R8 ;  /* 0x000000010c0ca824 */ /* 0x000fe200078e0a08 */
[----:B------:R-:W-:-:S03]  /*14390*/  PRMT R28, RZ, 0x7610, R28 ;  /* 0x00007610ff1c7816 */ /* 0x000fc6000000001c */
[----:B------:R-:W-:Y:S01]  /*143a0*/  @!P3 IMAD.MOV R12, RZ, RZ, -R12 ;  /* 0x000000ffff0cb224 */ /* 0x000fe200078e0a0c */
[----:B------:R-:W-:Y:S02]  /*143b0*/  LOP3.LUT R13, R0, 0x6d, R21, 0xfe, !PT ;  /* 0x0000006d000d7812 */ /* 0x000fe400078efe15 */
[----:B------:R0:W2:Y:S01]  /*143c0*/  @P0 LDG.E.U8 R28, desc[UR14][R14.64] ;  /* 0x0000000e0e1c0981 */ /* 0x0000a2000c1e1100 */
[----:B------:R-:W-:Y:S02]  /*143d0*/  PRMT R27, RZ, 0x7610, R27 ;  /* 0x00007610ff1b7816 */ /* 0x000fe4000000001b */
[----:B------:R-:W-:Y:S02]  /*143e0*/  ISETP.GE.AND P2, PT, R11, RZ, PT ;  /* 0x000000ff0b00720c */ /* 0x000fe40003f46270 */
[----:B------:R-:W-:Y:S01]  /*143f0*/  SEL R12, R79, R12, !P5 ;  /* 0x0000000c4f0c7207 */ /* 0x000fe20006800000 */
[----:B------:R-:W-:Y:S01]  /*14400*/  @!P4 IMAD.IADD R10, R10, 0x1, -R8 ;  /* 0x000000010a0ac824 */ /* 0x000fe200078e0a08 */
[----:B------:R-:W-:Y:S01]  /*14410*/  IABS R11, R13 ;  /* 0x0000000d000b7213 */ /* 0x000fe20000000000 */
[----:B0-----:R-:W-:-:S02]  /*14420*/  @P0 IMAD.MOV.U32 R14, RZ, RZ, R58 ;  /* 0x000000ffff0e0224 */ /* 0x001fc400078e003a */
[----:B------:R-:W-:Y:S01]  /*14430*/  @P0 IMAD.MOV.U32 R15, RZ, RZ, R59 ;  /* 0x000000ffff0f0224 */ /* 0x000fe200078e003b */
[----:B------:R-:W-:-:S04]  /*14440*/  ISETP.GT.U32.AND P4, PT, R8, R10, PT ;  /* 0x0000000a0800720c */ /* 0x000fc80003f84070 */
[----:B------:R0:W2:Y:S02]  /*14450*/  @P0 LDG.E.U8 R27, desc[UR14][R14.64] ;  /* 0x0000000e0e1b0981 */ /* 0x0000a4000c1e1100 */
[----:B0-----:R-:W-:Y:S02]  /*14460*/  IMAD R14, R12, UR4, RZ ;  /* 0x000000040c0e7c24 */ /* 0x001fe4000f8e02ff */
[----:B------:R0:W-:Y:S01]  /*14470*/  STL [R1+0x4d0], R58 ;  /* 0x0004d03a01007387 */ /* 0x0001e20000100800 */
[----:B------:R-:W-:Y:S01]  /*14480*/  IMAD.HI.U32 R12, R9, R11, RZ ;  /* 0x0000000b090c7227 */ /* 0x000fe200078e00ff */
[----:B------:R-:W-:Y:S01]  /*14490*/  PRMT R26, RZ, 0x7610, R26 ;  /* 0x00007610ff1a7816 */ /* 0x000fe2000000001a */
[----:B------:R-:W1:Y:S02]  /*144a0*/  LDCU UR4, c[0x0][0x3b0] ;  /* 0x00007600ff0477ac */ /* 0x000e640008000800 */
[----:B------:R-:W-:-:S04]  /*144b0*/  IMAD.MOV R12, RZ, RZ, -R12 ;  /* 0x000000ffff0c7224 */ /* 0x000fc800078e0a0c */
[----:B------:R-:W-:Y:S01]  /*144c0*/  IMAD R11, R8, R12, R11 ;  /* 0x0000000c080b7224 */ /* 0x000fe200078e020b */
[----:B------:R-:W-:Y:S01]  /*144d0*/  IADD3 R29, P3, PT, R14, R7, RZ ;  /* 0x000000070e1d7210 */ /* 0x000fe20007f7e0ff */
[----:B------:R-:W-:-:S03]  /*144e0*/  @!P4 IMAD.IADD R10, R10, 0x1, -R8 ;  /* 0x000000010a0ac824 */ /* 0x000fc600078e0a08 */
[----:B------:R-:W-:Y:S02]  /*144f0*/  ISETP.GT.U32.AND P4, PT, R8, R11, PT ;  /* 0x0000000b0800720c */ /* 0x000fe40003f84070 */
[----:B0-----:R-:W-:Y:S02]  /*14500*/  LEA.HI.X.SX32 R58, R14, R6, 0x1, P3 ;  /* 0x000000060e3a7211 */ /* 0x001fe400018f0eff */
[----:B------:R-:W-:Y:S01]  /*14510*/  LOP3.LUT R12, R0, 0x6e, R21, 0xfe, !PT ;  /* 0x0000006e000c7812 */ /* 0x000fe200078efe15 */
[----:B------:R-:W-:Y:S01]  /*14520*/  @P0 IMAD.MOV.U32 R14, RZ, RZ, R29 ;  /* 0x000000ffff0e0224 */ /* 0x000fe200078e001d */
[----:B------:R-:W-:Y:S01]  /*14530*/  ISETP.GE.AND P3, PT, R13, RZ, PT ;  /* 0x000000ff0d00720c */ /* 0x000fe20003f66270 */
[----:B------:R-:W-:Y:S01]  /*14540*/  @P0 IMAD.MOV.U32 R15, RZ, RZ, R58 ;  /* 0x000000ffff0f0224 */ /* 0x000fe200078e003a */
[----:B------:R-:W-:Y:S01]  /*14550*/  IABS R13, R12 ;  /* 0x0000000c000d7213 */ /* 0x000fe20000000000 */
[----:B------:R-:W-:-:S03]  /*14560*/  @!P2 IMAD.MOV R10, RZ, RZ, -R10 ;  /* 0x000000ffff0aa224 */ /* 0x000fc600078e0a0a */
[----:B------:R0:W2:Y:S01]  /*14570*/  @P0 LDG.E.U8 R26, desc[UR14][R14.64] ;  /* 0x0000000e0e1a0981 */ /* 0x0000a2000c1e1100 */
[----:B------:R-:W-:-:S05]  /*14580*/  @!P4 IMAD.IADD R11, R11, 0x1, -R8 ;  /* 0x000000010b0bc824 */ /* 0x000fca00078e0a08 */
[----:B------:R-:W-:Y:S02]  /*14590*/  ISETP.GT.U32.AND P4, PT, R8, R11, PT ;  /* 0x0000000b0800720c */ /* 0x000fe40003f84070 */
[----:B0-----:R-:W-:Y:S01]  /*145a0*/  SEL R14, R79, R10, !P5 ;  /* 0x0000000a4f0e7207 */ /* 0x001fe20006800000 */
[----:B------:R-:W-:-:S04]  /*145b0*/  IMAD.MOV.U32 R10, RZ, RZ, R13 ;  /* 0x000000ffff0a7224 */ /* 0x000fc800078e000d */
[----:B------:R-:W-:-:S04]  /*145c0*/  IMAD.HI.U32 R13, R9, R10, RZ ;  /* 0x0000000a090d7227 */ /* 0x000fc800078e00ff */
[----:B------:R-:W-:Y:S02]  /*145d0*/  IMAD.MOV R13, RZ, RZ, -R13 ;  /* 0x000000ffff0d7224 */ /* 0x000fe400078e0a0d */
[----:B-1----:R-:W-:Y:S01]  /*145e0*/  IMAD R14, R14, UR4, RZ ;  /* 0x000000040e0e7c24 */ /* 0x002fe2000f8e02ff */
[----:B------:R-:W-:Y:S01]  /*145f0*/  STL [R1+0x4cc], R59 ;  /* 0x0004cc3b01007387 */ /* 0x000fe20000100800 */
[C---:B------:R-:W-:Y:S01]  /*14600*/  IMAD R10, R8.reuse, R13, R10 ;  /* 0x0000000d080a7224 */ /* 0x040fe200078e020a */
[----:B------:R-:W-:Y:S01]  /*14610*/  PRMT R25, RZ, 0x7610, R25 ;  /* 0x00007610ff197816 */ /* 0x000fe20000000019 */
[----:B------:R-:W-:Y:S01]  /*14620*/  @!P4 IMAD.IADD R11, R11, 0x1, -R8 ;  /* 0x000000010b0bc824 */ /* 0x000fe200078e0a08 */
[----:B------:R0:W-:Y:S01]  /*14630*/  STL [R1+0x4d8], R29 ;  /* 0x0004d81d01007387 */ /* 0x0001e20000100800 */
[----:B------:R-:W1:Y:S01]  /*14640*/  LDCU UR4, c[0x0][0x3b0] ;  /* 0x00007600ff0477ac */ /* 0x000e620008000800 */
[----:B------:R-:W-:Y:S02]  /*14650*/  ISETP.GT.U32.AND P4, PT, R8, R10, PT ;  /* 0x0000000a0800720c */ /* 0x000fe40003f84070 */
[----:B------:R0:W-:Y:S02]  /*14660*/  STL [R1+0x4d4], R58 ;  /* 0x0004d43a01007387 */ /* 0x0001e40000100800 */
[----:B0-----:R-:W-:-:S04]  /*14670*/  IADD3 R29, P2, PT, R14, R7, RZ ;  /* 0x000000070e1d7210 */ /* 0x001fc80007f5e0ff */
[----:B------:R-:W-:Y:S02]  /*14680*/  LEA.HI.X.SX32 R58, R14, R6, 0x1, P2 ;  /* 0x000000060e3a7211 */ /* 0x000fe400010f0eff */
[----:B------:R-:W-:Y:S02]  /*14690*/  ISETP.GE.AND P2, PT, R12, RZ, PT ;  /* 0x000000ff0c00720c */ /* 0x000fe40003f46270 */
[----:B------:R-:W-:Y:S01]  /*146a0*/  LOP3.LUT R12, R0, 0x6f, R21, 0xfe, !PT ;  /* 0x0000006f000c7812 */ /* 0x000fe200078efe15 */
[----:B------:R-:W-:Y:S02]  /*146b0*/  @P0 IMAD.MOV.U32 R14, RZ, RZ, R29 ;  /* 0x000000ffff0e0224 */ /* 0x000fe400078e001d */
[----:B------:R-:W-:Y:S01]  /*146c0*/  @P0 IMAD.MOV.U32 R15, RZ, RZ, R58 ;  /* 0x000000ffff0f0224 */ /* 0x000fe200078e003a */
[----:B------:R-:W-:Y:S01]  /*146d0*/  IABS R13, R12 ;  /* 0x0000000c000d7213 */ /* 0x000fe20000000000 */
[----:B------:R-:W-:Y:S02]  /*146e0*/  @!P3 IMAD.MOV R11, RZ, RZ, -R11 ;  /* 0x000000ffff0bb224 */ /* 0x000fe400078e0a0b */
[----:B------:R-:W-:Y:S01]  /*146f0*/  @!P4 IMAD.IADD R10, R10, 0x1, -R8 ;  /* 0x000000010a0ac824 */ /* 0x000fe200078e0a08 */
[----:B------:R0:W2:Y:S04]  /*14700*/  @P0 LDG.E.U8 R25, desc[UR14][R14.64] ;  /* 0x0000000e0e190981 */ /* 0x0000a8000c1e1100 */
[----:B------:R-:W-:-:S02]  /*14710*/  ISETP.GT.U32.AND P4, PT, R8, R10, PT ;  /* 0x0000000a0800720c */ /* 0x000fc40003f84070 */
[----:B0-----:R-:W-:Y:S01]  /*14720*/  SEL R14, R79, R11, !P5 ;  /* 0x0000000b4f0e7207 */ /* 0x001fe20006800000 */
[----:B------:R-:W-:-:S04]  /*14730*/  IMAD.MOV.U32 R11, RZ, RZ, R13 ;  /* 0x000000ffff0b7224 */ /* 0x000fc800078e000d */
[----:B------:R-:W-:-:S04]  /*14740*/  IMAD.HI.U32 R13, R9, R11, RZ ;  /* 0x0000000b090d7227 */ /* 0x000fc800078e00ff */
[----:B------:R-:W-:Y:S02]  /*14750*/  IMAD.MOV R13, RZ, RZ, -R13 ;  /* 0x000000ffff0d7224 */ /* 0x000fe400078e0a0d */
[----:B-1----:R-:W-:Y:S01]  /*14760*/  IMAD R14, R14, UR4, RZ ;  /* 0x000000040e0e7c24 */ /* 0x002fe2000f8e02ff */
[----:B------:R0:W-:Y:S01]  /*14770*/  STL [R1+0x500], R29 ;  /* 0x0005001d01007387 */ /* 0x0001e20000100800 */
[----:B------:R-:W-:Y:S01]  /*14780*/  IMAD R11, R8, R13, R11 ;  /* 0x0000000d080b7224 */ /* 0x000fe200078e020b */
[----:B------:R-:W-:Y:S01]  /*14790*/  PRMT R24, RZ, 0x7610, R24 ;  /* 0x00007610ff187816 */ /* 0x000fe20000000018 */
[----:B------:R-:W-:Y:S01]  /*147a0*/  @!P4 IMAD.IADD R10, R10, 0x1, -R8 ;  /* 0x000000010a0ac824 */ /* 0x000fe200078e0a08 */
[----:B------:R1:W-:Y:S01]  /*147b0*/  STL [R1+0x4fc], R58 ;  /* 0x0004fc3a01007387 */ /* 0x0003e20000100800 */
[----:B------:R-:W4:Y:S01]  /*147c0*/  LDCU UR4, c[0x0][0x3b0] ;  /* 0x00007600ff0477ac */ /* 0x000f220008000800 */
[----:B------:R-:W-:Y:S02]  /*147d0*/  ISETP.GT.U32.AND P4, PT, R8, R11, PT ;  /* 0x0000000b0800720c */ /* 0x000fe40003f84070 */
[----:B0-----:R-:W-:-:S04]  /*147e0*/  IADD3 R29, P3, PT, R14, R7, RZ ;  /* 0x000000070e1d7210 */ /* 0x001fc80007f7e0ff */
[----:B-1----:R-:W-:Y:S02]  /*147f0*/  LEA.HI.X.SX32 R58, R14, R6, 0x1, P3 ;  /* 0x000000060e3a7211 */ /* 0x002fe400018f0eff */
        /* <DEDUP_REMOVED lines=13> */
[----:B----4-:R-:W-:Y:S01]  /*148d0*/  IMAD R14, R14, UR4, RZ ;  /* 0x000000040e0e7c24 */ /* 0x010fe2000f8e02ff */
[----:B------:R0:W-:Y:S01]  /*148e0*/  STL [R1+0x508], R29 ;  /* 0x0005081d01007387 */ /* 0x0001e20000100800 */
[C---:B------:R-:W-:Y:S01]  /*148f0*/  IMAD R10, R8.reuse, R13, R10 ;  /* 0x0000000d080a7224 */ /* 0x040fe200078e020a */
[----:B------:R-:W-:Y:S01]  /*14900*/  PRMT R39, RZ, 0x7610, R39 ;  /* 0x00007610ff277816 */ /* 0x000fe20000000027 */
[----:B------:R-:W-:Y:S01]  /*14910*/  @!P4 IMAD.IADD R11, R11, 0x1, -R8 ;  /* 0x000000010b0bc824 */ /* 0x000fe200078e0a08 */
[----:B------:R1:W-:Y:S01]  /*14920*/  STL [R1+0x504], R58 ;  /* 0x0005043a01007387 */ /* 0x0003e20000100800 */
[----:B------:R-:W4:Y:S01]  /*14930*/  LDCU UR4, c[0x0][0x3b0] ;  /* 0x00007600ff0477ac */ /* 0x000f220008000800 */
[----:B------:R-:W-:Y:S02]  /*14940*/  ISETP.GT.U32.AND P4, PT, R8, R10, PT ;  /* 0x0000000a0800720c */ /* 0x000fe40003f84070 */
[----:B------:R4:W2:Y:S01]  /*14950*/  @P0 LDG.E.U8 R39, desc[UR14][R22.64] ;  /* 0x0000000e16270981 */ /* 0x0008a2000c1e1100 */
[----:B0-----:R-:W-:-:S04]  /*14960*/  IADD3 R29, P2, PT, R14, R7, RZ ;  /* 0x000000070e1d7210 */ /* 0x001fc80007f5e0ff */
[----:B-1----:R-:W-:Y:S02]  /*14970*/  LEA.HI.X.SX32 R58, R14, R6, 0x1, P2 ;  /* 0x000000060e3a7211 */ /* 0x002fe400010f0eff */
[----:B------:R-:W-:Y:S02]  /*14980*/  ISETP.GE.AND P2, PT, R12, RZ, PT ;  /* 0x000000ff0c00720c */ /* 0x000fe40003f46270 */
[----:B------:R-:W-:Y:S01]  /*14990*/  LOP3.LUT R12, R0, 0x75, R21, 0xfe, !PT ;  /* 0x00000075000c7812 */ /* 0x000fe200078efe15 */
[----:B------:R-:W-:Y:S01]  /*149a0*/  @P0 IMAD.MOV.U32 R14, RZ, RZ, R29 ;  /* 0x000000ffff0e0224 */ /* 0x000fe200078e001d */
[----:B----4-:R-:W-:Y:S01]  /*149b0*/  PRMT R23, RZ, 0x7610, R23 ;  /* 0x00007610ff177816 */ /* 0x010fe20000000017 */
[----:B------:R-:W-:Y:S01]  /*149c0*/  @P0 IMAD.MOV.U32 R15, RZ, RZ, R58 ;  /* 0x000000ffff0f0224 */ /* 0x000fe200078e003a */
[----:B------:R-:W-:Y:S01]  /*149d0*/  IABS R13, R12 ;  /* 0x0000000c000d7213 */ /* 0x000fe20000000000 */
[----:B------:R-:W-:Y:S02]  /*149e0*/  @!P3 IMAD.MOV R11, RZ, RZ, -R11 ;  /* 0x000000ffff0bb224 */ /* 0x000fe400078e0a0b */
[----:B------:R-:W-:Y:S01]  /*149f0*/  @!P4 IMAD.IADD R10, R10, 0x1, -R8 ;  /* 0x000000010a0ac824 */ /* 0x000fe200078e0a08 */
[----:B------:R0:W4:Y:S04]  /*14a00*/  @P0 LDG.E.U8 R23, desc[UR14][R14.64] ;  /* 0x0000000e0e170981 */ /* 0x000128000c1e1100 */
[----:B------:R-:W-:-:S02]  /*14a10*/  ISETP.GT.U32.AND P4, PT, R8, R10, PT ;  /* 0x0000000a0800720c */ /* 0x000fc40003f84070 */
[----:B0-----:R-:W-:Y:S01]  /*14a20*/  SEL R14, R79, R11, !P5 ;  /* 0x0000000b4f0e7207 */ /* 0x001fe20006800000 */
[----:B------:R-:W-:-:S04]  /*14a30*/  IMAD.MOV.U32 R11, RZ, RZ, R13 ;  /* 0x000000ffff0b7224 */ /* 0x000fc800078e000d */
[----:B------:R-:W-:-:S04]  /*14a40*/  IMAD.HI.U32 R13, R9, R11, RZ ;  /* 0x0000000b090d7227 */ /* 0x000fc800078e00ff */
[----:B------:R-:W-:Y:S02]  /*14a50*/  IMAD.MOV R13, RZ, RZ, -R13 ;  /* 0x000000ffff0d7224 */ /* 0x000fe400078e0a0d */
[----:B------:R-:W-:Y:S01]  /*14a60*/  IMAD R14, R14, UR4, RZ ;  /* 0x000000040e0e7c24 */ /* 0x000fe2000f8e02ff */
[----:B------:R0:W-:Y:S01]  /*14a70*/  STL [R1+0x510], R29 ;  /* 0x0005101d01007387 */ /* 0x0001e20000100800 */
[----:B------:R-:W-:Y:S01]  /*14a80*/  IMAD R11, R8, R13, R11 ;  /* 0x0000000d080b7224 */ /* 0x000fe200078e020b */
[----:B------:R-:W-:Y:S01]  /*14a90*/  PRMT R22, RZ, 0x7610, R22 ;  /* 0x00007610ff167816 */ /* 0x000fe20000000016 */
[----:B------:R-:W-:Y:S01]  /*14aa0*/  @!P4 IMAD.IADD R10, R10, 0x1, -R8 ;  /* 0x000000010a0ac824 */ /* 0x000fe200078e0a08 */
[----:B------:R1:W-:Y:S01]  /*14ab0*/  STL [R1+0x50c], R58 ;  /* 0x00050c3a01007387 */ /* 0x0003e20000100800 */
[----:B------:R-:W3:Y:S01]  /*14ac0*/  LDCU UR4, c[0x0][0x3b0] ;  /* 0x00007600ff0477ac */ /* 0x000ee20008000800 */
        /* <DEDUP_REMOVED lines=16> */
[----:B---3--:R-:W-:Y:S01]  /*14bd0*/  IMAD R14, R14, UR4, RZ ;  /* 0x000000040e0e7c24 */ /* 0x008fe2000f8e02ff */
[----:B------:R0:W-:Y:S01]  /*14be0*/  STL [R1+0x518], R29 ;  /* 0x0005181d01007387 */ /* 0x0001e20000100800 */
[C---:B------:R-:W-:Y:S01]  /*14bf0*/  IMAD R10, R8.reuse, R13, R10 ;  /* 0x0000000d080a7224 */ /* 0x040fe200078e020a */
        /* <DEDUP_REMOVED lines=22> */
[----:B------:R-:W-:Y:S01]  /*14d60*/  IMAD R11, R8, R13, R11 ;  /* 0x0000000d080b7224 */ /* 0x000fe200078e020b */
[----:B------:R-:W-:Y:S01]  /*14d70*/  PRMT R34, RZ, 0x7610, R34 ;  /* 0x00007610ff227816 */ /* 0x000fe20000000022 */
[----:B------:R-:W-:Y:S01]  /*14d80*/  @!P4 IMAD.IADD R10, R10, 0x1, -R8 ;  /* 0x000000010a0ac824 */ /* 0x000fe200078e0a08 */
[----:B------:R1:W-:Y:S01]  /*14d90*/  STL [R1+0x53c], R58 ;  /* 0x00053c3a01007387 */ /* 0x0003e20000100800 */
[----:B------:R-:W3:Y:S01]  /*14da0*/  LDCU UR4, c[0x0][0x3b0] ;  /* 0x00007600ff0477ac */ /* 0x000ee20008000800 */
[----:B------:R-:W-:Y:S02]  /*14db0*/  ISETP.GT.U32.AND P4, PT, R8, R11, PT ;  /* 0x0000000b0800720c */ /* 0x000fe40003f84070 */
[----:B------:R3:W2:Y:S01]  /*14dc0*/  @P0 LDG.E.U8 R34, desc[UR14][R18.64] ;  /* 0x0000000e12220981 */ /* 0x0006a2000c1e1100 */
[----:B0-----:R-:W-:-:S04]  /*14dd0*/  IADD3 R29, P3, PT, R14, R7, RZ ;  /* 0x000000070e1d7210 */ /* 0x001fc80007f7e0ff */
[----:B-1----:R-:W-:Y:S02]  /*14de0*/  LEA.HI.X.SX32 R58, R14, R6, 0x1, P3 ;  /* 0x000000060e3a7211 */ /* 0x002fe400018f0eff */
[----:B------:R-:W-:Y:S02]  /*14df0*/  ISETP.GE.AND P3, PT, R12, RZ, PT ;  /* 0x000000ff0c00720c */ /* 0x000fe40003f66270 */
[----:B------:R-:W-:Y:S01]  /*14e00*/  LOP3.LUT R12, R0, 0x7d, R21, 0xfe, !PT ;  /* 0x0000007d000c7812 */ /* 0x000fe200078efe15 */
[----:B------:R-:W-:Y:S01]  /*14e10*/  @P0 IMAD.MOV.U32 R14, RZ, RZ, R29 ;  /* 0x000000ffff0e0224 */ /* 0x000fe200078e001d */
[----:B---3--:R-:W-:Y:S01]  /*14e20*/  PRMT R19, RZ, 0x7610, R19 ;  /* 0x00007610ff137816 */ /* 0x008fe20000000013 */
[----:B------:R-:W-:Y:S01]  /*14e30*/  @P0 IMAD.MOV.U32 R15, RZ, RZ, R58 ;  /* 0x000000ffff0f0224 */ /* 0x000fe200078e003a */
[----:B------:R-:W-:Y:S01]  /*14e40*/  IABS R13, R12 ;  /* 0x0000000c000d7213 */ /* 0x000fe20000000000 */
[----:B------:R-:W-:Y:S02]  /*14e50*/  @!P2 IMAD.MOV R10, RZ, RZ, -R10 ;  /* 0x000000ffff0aa224 */ /* 0x000fe400078e0a0a */
[----:B------:R-:W-:Y:S01]  /*14e60*/  @!P4 IMAD.IADD R11, R11, 0x1, -R8 ;  /* 0x000000010b0bc824 */ /* 0x000fe200078e0a08 */
[----:B------:R0:W3:Y:S04]  /*14e70*/  @P0 LDG.E.U8 R19, desc[UR14][R14.64] ;  /* 0x0000000e0e130981 */ /* 0x0000e8000c1e1100 */
[----:B------:R-:W-:-:S02]  /*14e80*/  ISETP.GT.U32.AND P2, PT, R8, R11, PT ;  /* 0x0000000b0800720c */ /* 0x000fc40003f44070 */
[----:B0-----:R-:W-:Y:S01]  /*14e90*/  SEL R14, R79, R10, !P5 ;  /* 0x0000000a4f0e7207 */ /* 0x001fe20006800000 */
[----:B------:R-:W-:-:S04]  /*14ea0*/  IMAD.MOV.U32 R10, RZ, RZ, R13 ;  /* 0x000000ffff0a7224 */ /* 0x000fc800078e000d */
[----:B------:R-:W-:-:S04]  /*14eb0*/  IMAD.HI.U32 R13, R9, R10, RZ ;  /* 0x0000000a090d7227 */ /* 0x000fc800078e00ff */
[----:B------:R-:W-:-:S04]  /*14ec0*/  IMAD.MOV R13, RZ, RZ, -R13 ;  /* 0x000000ffff0d7224 */ /* 0x000fc800078e0a0d */
[----:B------:R-:W-:Y:S02]  /*14ed0*/  IMAD R10, R8, R13, R10 ;  /* 0x0000000d080a7224 */ /* 0x000fe400078e020a */
[----:B------:R-:W-:Y:S01]  /*14ee0*/  IMAD R14, R14, UR4, RZ ;  /* 0x000000040e0e7c24 */ /* 0x000fe2000f8e02ff */
[----:B------:R-:W0:Y:S01]  /*14ef0*/  LDCU UR4, c[0x0][0x3b0] ;  /* 0x00007600ff0477ac */ /* 0x000e220008000800 */
[----:B------:R-:W-:Y:S01]  /*14f00*/  @!P2 IMAD.IADD R11, R11, 0x1, -R8 ;  /* 0x000000010b0ba824 */ /* 0x000fe200078e0a08 */
[----:B------:R-:W-:-:S03]  /*14f10*/  ISETP.GT.U32.AND P2, PT, R8, R10, PT ;  /* 0x0000000a0800720c */ /* 0x000fc60003f44070 */
[----:B------:R-:W-:Y:S01]  /*14f20*/  @!P3 IMAD.MOV R11, RZ, RZ, -R11 ;  /* 0x000000ffff0bb224 */ /* 0x000fe200078e0a0b */
[----:B------:R1:W-:Y:S04]  /*14f30*/  STL [R1+0x548], R29 ;  /* 0x0005481d01007387 */ /* 0x0003e80000100800 */
[----:B------:R-:W-:-:S05]  /*14f40*/  SEL R11, R79, R11, !P5 ;  /* 0x0000000b4f0b7207 */ /* 0x000fca0006800000 */
[----:B------:R-:W-:Y:S01]  /*14f50*/  @!P2 IMAD.IADD R10, R10, 0x1, -R8 ;  /* 0x000000010a0aa824 */ /* 0x000fe200078e0a08 */
[-C--:B-1----:R-:W-:Y:S01]  /*14f60*/  IADD3 R29, P4, PT, R14, R7.reuse, RZ ;  /* 0x000000070e1d7210 */ /* 0x082fe20007f9e0ff */
[----:B0-----:R-:W-:Y:S01]  /*14f70*/  IMAD R11, R11, UR4, RZ ;  /* 0x000000040b0b7c24 */ /* 0x001fe2000f8e02ff */
[----:B------:R0:W-:Y:S02]  /*14f80*/  STL [R1+0x544], R58 ;  /* 0x0005443a01007387 */ /* 0x0001e40000100800 */
[----:B------:R-:W-:Y:S01]  /*14f90*/  ISETP.GT.U32.AND P2, PT, R8, R10, PT ;  /* 0x0000000a0800720c */ /* 0x000fe20003f44070 */
[----:B------:R-:W1:Y:S01]  /*14fa0*/  LDCU UR4, c[0x0][0x3b0] ;  /* 0x00007600ff0477ac */ /* 0x000e620008000800 */
[----:B------:R-:W-:Y:S01]  /*14fb0*/  ISETP.GE.AND P3, PT, R12, RZ, PT ;  /* 0x000000ff0c00720c */ /* 0x000fe20003f66270 */
[----:B------:R0:W-:Y:S02]  /*14fc0*/  STL [R1+0x550], R29 ;  /* 0x0005501d01007387 */ /* 0x0001e40000100800 */
[----:B0-----:R-:W-:Y:S01]  /*14fd0*/  LEA.HI.X.SX32 R58, R14, R6, 0x1, P4 ;  /* 0x000000060e3a7211 */ /* 0x001fe200020f0eff */
[----:B------:R-:W-:Y:S01]  /*14fe0*/  @P0 IMAD.MOV.U32 R14, RZ, RZ, R29 ;  /* 0x000000ffff0e0224 */ /* 0x000fe200078e001d */
[----:B------:R-:W-:-:S03]  /*14ff0*/  IADD3 R29, P4, PT, R11, R7, RZ ;  /* 0x000000070b1d7210 */ /* 0x000fc60007f9e0ff */
[----:B------:R0:W-:Y:S01]  /*15000*/  STL [R1+0x54c], R58 ;  /* 0x00054c3a01007387 */ /* 0x0001e20000100800 */
[----:B------:R-:W-:Y:S01]  /*15010*/  @P0 IMAD.MOV.U32 R15, RZ, RZ, R58 ;  /* 0x000000ffff0f0224 */ /* 0x000fe200078e003a */
[----:B------:R-:W-:Y:S01]  /*15020*/  PRMT R17, RZ, 0x7610, R17 ;  /* 0x00007610ff117816 */ /* 0x000fe20000000011 */
[----:B------:R-:W-:Y:S02]  /*15030*/  @!P2 IMAD.IADD R10, R10, 0x1, -R8 ;  /* 0x000000010a0aa824 */ /* 0x000fe400078e0a08 */
[----:B------:R-:W-:Y:S01]  /*15040*/  @P0 IMAD.MOV.U32 R12, RZ, RZ, R29 ;  /* 0x000000ffff0c0224 */ /* 0x000fe200078e001d */
[----:B0-----:R-:W-:Y:S02]  /*15050*/  LEA.HI.X.SX32 R58, R11, R6, 0x1, P4 ;  /* 0x000000060b3a7211 */ /* 0x001fe400020f0eff */
[----:B------:R-:W-:-:S03]  /*15060*/  LOP3.LUT R11, R0, 0xd, R21, 0xfe, !PT ;  /* 0x0000000d000b7812 */ /* 0x000fc600078efe15 */
[----:B------:R-:W-:Y:S02]  /*15070*/  @P0 IMAD.MOV.U32 R13, RZ, RZ, R58 ;  /* 0x000000ffff0d0224 */ /* 0x000fe400078e003a */
[----:B------:R-:W-:-:S03]  /*15080*/  @!P3 IMAD.MOV R10, RZ, RZ, -R10 ;  /* 0x000000ffff0ab224 */ /* 0x000fc600078e0a0a */
[----:B------:R0:W3:Y:S01]  /*15090*/  @P0 LDG.E.U8 R17, desc[UR14][R12.64] ;  /* 0x0000000e0c110981 */ /* 0x0000e2000c1e1100 */
[----:B------:R-:W-:Y:S02]  /*150a0*/  PRMT R18, RZ, 0x7610, R18 ;  /* 0x00007610ff127816 */ /* 0x000fe40000000012 */
[----:B------:R-:W-:-:S04]  /*150b0*/  PRMT R16, RZ, 0x7610, R16 ;  /* 0x00007610ff107816 */ /* 0x000fc80000000010 */
[----:B------:R1:W4:Y:S01]  /*150c0*/  @P0 LDG.E.U8 R18, desc[UR14][R14.64] ;  /* 0x0000000e0e120981 */ /* 0x000322000c1e1100 */
[----:B0-----:R-:W-:Y:S02]  /*150d0*/  IABS R12, R11 ;  /* 0x0000000b000c7213 */ /* 0x001fe40000000000 */
[----:B------:R-:W-:-:S03]  /*150e0*/  SEL R13, R79, R10, !P5 ;  /* 0x0000000a4f0d7207 */ /* 0x000fc60006800000 */
[----:B------:R-:W-:-:S04]  /*150f0*/  IMAD.HI.U32 R10, R9, R12, RZ ;  /* 0x0000000c090a7227 */ /* 0x000fc800078e00ff */
[----:B-1----:R-:W-:Y:S01]  /*15100*/  IMAD R13, R13, UR4, RZ ;  /* 0x000000040d0d7c24 */ /* 0x002fe2000f8e02ff */
[----:B------:R-:W-:Y:S01]  /*15110*/  STL [R1+0x578], R29 ;  /* 0x0005781d01007387 */ /* 0x000fe20000100800 */
[----:B------:R-:W-:Y:S01]  /*15120*/  IMAD.MOV R10, RZ, RZ, -R10 ;  /* 0x000000ffff0a7224 */ /* 0x000fe200078e0a0a */
[----:B------:R-:W0:Y:S02]  /*15130*/  LDCU UR4, c[0x0][0x3b0] ;  /* 0x00007600ff0477ac */ /* 0x000e240008000800 */
[----:B------:R-:W-:Y:S01]  /*15140*/  IADD3 R14, P2, PT, R13, R7, RZ ;  /* 0x000000070d0e7210 */ /* 0x000fe20007f5e0ff */
[----:B------:R-:W-:-:S03]  /*15150*/  IMAD R12, R8, R10, R12 ;  /* 0x0000000a080c7224 */ /* 0x000fc600078e020c */
[----:B------:R-:W-:Y:S02]  /*15160*/  LEA.HI.X.SX32 R15, R13, R6, 0x1, P2 ;  /* 0x000000060d0f7211 */ /* 0x000fe400010f0eff */
[----:B------:R-:W-:Y:S01]  /*15170*/  ISETP.GT.U32.AND P3, PT, R8, R12, PT ;  /* 0x0000000c0800720c */ /* 0x000fe20003f64070 */
[----:B------:R-:W-:Y:S04]  /*15180*/  STL [R1+0x574], R58 ;  /* 0x0005743a01007387 */ /* 0x000fe80000100800 */
[----:B------:R1:W-:Y:S04]  /*15190*/  STL [R1+0x580], R14 ;  /* 0x0005800e01007387 */ /* 0x0003e80000100800 */
[----:B------:R0:W-:Y:S04]  /*151a0*/  STL [R1+0x57c], R15 ;  /* 0x00057c0f01007387 */ /* 0x0001e80000100800 */
[----:B------:R1:W4:Y:S01]  /*151b0*/  @P0 LDG.E.U8 R16, desc[UR14][R14.64] ;  /* 0x0000000e0e100981 */ /* 0x000322000c1e1100 */
[----:B------:R-:W-:Y:S01]  /*151c0*/  ISETP.GE.AND P2, PT, R11, RZ, PT ;  /* 0x000000ff0b00720c */ /* 0x000fe20003f46270 */
[----:B------:R-:W-:Y:S01]  /*151d0*/  @!P3 IMAD.IADD R12, R12, 0x1, -R8 ;  /* 0x000000010c0cb824 */ /* 0x000fe200078e0a08 */
[----:B-1----:R-:W-:-:S02]  /*151e0*/  LOP3.LUT R14, R0, 0x7f, R21, 0xfe, !PT ;  /* 0x0000007f000e7812 */ /* 0x002fc400078efe15 */
[C-C-:B0-----:R-:W-:Y:S02]  /*151f0*/  LOP3.LUT R15, R0.reuse, 0x77, R21.reuse, 0xfe, !PT ;  /* 0x00000077000f7812 */ /* 0x141fe400078efe15 */
[----:B------:R-:W-:Y:S02]  /*15200*/  LOP3.LUT R21, R0, 0x7e, R21, 0xfe, !PT ;  /* 0x0000007e00157812 */ /* 0x000fe400078efe15 */
[----:B------:R-:W-:Y:S02]  /*15210*/  IABS R10, R14 ;  /* 0x0000000e000a7213 */ /* 0x000fe40000000000 */
[----:B------:R-:W-:Y:S02]  /*15220*/  IABS R11, R15 ;  /* 0x0000000f000b7213 */ /* 0x000fe40000000000 */
[----:B------:R-:W-:Y:S01]  /*15230*/  IABS R13, R21 ;  /* 0x00000015000d7213 */ /* 0x000fe20000000000 */
[----:B------:R-:W-:-:S04]  /*15240*/  IMAD.HI.U32 R29, R9, R10, RZ ;  /* 0x0000000a091d7227 */ /* 0x000fc800078e00ff */
[----:B------:R-:W-:Y:S01]  /*15250*/  IMAD.HI.U32 R58, R9, R11, RZ ;  /* 0x0000000b093a7227 */ /* 0x000fe200078e00ff */
[----:B------:R-:W-:-:S03]  /*15260*/  ISETP.GT.U32.AND P3, PT, R8, R12, PT ;  /* 0x0000000c0800720c */ /* 0x000fc60003f64070 */
[----:B------:R-:W-:-:S04]  /*15270*/  IMAD.HI.U32 R9, R9, R13, RZ ;  /* 0x0000000d09097227 */ /* 0x000fc800078e00ff */
[----:B------:R-:W-:Y:S02]  /*15280*/  IMAD.MOV R29, RZ, RZ, -R29 ;  /* 0x000000ffff1d7224 */ /* 0x000fe400078e0a1d */
[----:B------:R-:W-:Y:S02]  /*15290*/  IMAD.MOV R59, RZ, RZ, -R58 ;  /* 0x000000ffff3b7224 */ /* 0x000fe400078e0a3a */
[----:B------:R-:W-:Y:S02]  /*152a0*/  IMAD.MOV R58, RZ, RZ, -R9 ;  /* 0x000000ffff3a7224 */ /* 0x000fe400078e0a09 */
[C---:B------:R-:W-:Y:S02]  /*152b0*/  IMAD R9, R8.reuse, R29, R10 ;  /* 0x0000001d08097224 */ /* 0x040fe400078e020a */
[----:B------:R-:W-:Y:S02]  /*152c0*/  IMAD R10, R8, R58, R13 ;  /* 0x0000003a080a7224 */ /* 0x000fe400078e020d */
[----:B------:R-:W-:-:S03]  /*152d0*/  @!P3 IMAD.IADD R12, R12, 0x1, -R8 ;  /* 0x000000010c0cb824 */ /* 0x000fc600078e0a08 */
[C---:B------:R-:W-:Y:S02]  /*152e0*/  ISETP.GT.U32.AND P6, PT, R8.reuse, R10, PT ;  /* 0x0000000a0800720c */ /* 0x040fe40003fc4070 */
[C---:B------:R-:W-:Y:S01]  /*152f0*/  ISETP.GT.U32.AND P3, PT, R8.reuse, R9, PT ;  /* 0x000000090800720c */ /* 0x040fe20003f64070 */
[----:B------:R-:W-:Y:S02]  /*15300*/  IMAD R11, R8, R59, R11 ;  /* 0x0000003b080b7224 */ /* 0x000fe400078e020b */
[----:B------:R-:W-:-:S03]  /*15310*/  @!P2 IMAD.MOV R12, RZ, RZ, -R12 ;  /* 0x000000ffff0ca224 */ /* 0x000fc600078e0a0c */
[----:B------:R-:W-:Y:S02]  /*15320*/  ISETP.GT.U32.AND P4, PT, R8, R11, PT ;  /* 0x0000000b0800720c */ /* 0x000fe40003f84070 */
[----:B------:R-:W-:-:S03]  /*15330*/  SEL R12, R79, R12, !P5 ;  /* 0x0000000c4f0c7207 */ /* 0x000fc60006800000 */
[--C-:B------:R-:W-:Y:S02]  /*15340*/  @!P6 IMAD.IADD R10, R10, 0x1, -R8.reuse ;  /* 0x000000010a0ae824 */ /* 0x100fe400078e0a08 */
[----:B------:R-:W-:-:S03]  /*15350*/  @!P3 IMAD.IADD R9, R9, 0x1, -R8 ;  /* 0x000000010909b824 */ /* 0x000fc600078e0a08 */
[----:B------:R-:W-:Y:S01]  /*15360*/  ISETP.GT.U32.AND P3, PT, R8, R10, PT ;  /* 0x0000000a0800720c */ /* 0x000fe20003f64070 */
[----:B------:R-:W-:Y:S01]  /*15370*/  IMAD R12, R12, UR10, RZ ;  /* 0x0000000a0c0c7c24 */ /* 0x000fe2000f8e02ff */
[----:B------:R-:W-:Y:S01]  /*15380*/  ISETP.GE.AND P2, PT, R21, RZ, PT ;  /* 0x000000ff1500720c */ /* 0x000fe20003f46270 */
[----:B------:R-:W-:Y:S01]  /*15390*/  @!P4 IMAD.IADD R11, R11, 0x1, -R8 ;  /* 0x000000010b0bc824 */ /* 0x000fe200078e0a08 */
[----:B------:R-:W-:Y:S02]  /*153a0*/  ISETP.GT.U32.AND P6, PT, R8, R9, PT ;  /* 0x000000090800720c */ /* 0x000fe40003fc4070 */
[----:B------:R-:W-:-:S04]  /*153b0*/  IADD3 R69, P4, PT, R12, R7, RZ ;  /* 0x000000070c457210 */ /* 0x000fc80007f9e0ff */
[----:B------:R-:W-:Y:S02]  /*153c0*/  LEA.HI.X.SX32 R72, R12, R6, 0x1, P4 ;  /* 0x000000060c487211 */ /* 0x000fe400020f0eff */
[----:B------:R-:W-:Y:S01]  /*153d0*/  ISETP.GT.U32.AND P4, PT, R8, R11, PT ;  /* 0x0000000b0800720c */ /* 0x000fe20003f84070 */
[----:B------:R-:W-:Y:S01]  /*153e0*/  @!P3 IMAD.IADD R10, R10, 0x1, -R8 ;  /* 0x000000010a0ab824 */ /* 0x000fe200078e0a08 */
[----:B------:R-:W-:-:S03]  /*153f0*/  ISETP.GE.AND P3, PT, R15, RZ, PT ;  /* 0x000000ff0f00720c */ /* 0x000fc60003f66270 */
[----:B------:R-:W-:Y:S02]  /*15400*/  @!P2 IMAD.MOV R10, RZ, RZ, -R10 ;  /* 0x000000ffff0aa224 */ /* 0x000fe400078e0a0a */
[----:B------:R-:W-:Y:S01]  /*15410*/  @!P6 IMAD.IADD R9, R9, 0x1, -R8 ;  /* 0x000000010909e824 */ /* 0x000fe200078e0a08 */
[----:B------:R-:W-:Y:S02]  /*15420*/  ISETP.GE.AND P6, PT, R14, RZ, PT ;  /* 0x000000ff0e00720c */ /* 0x000fe40003fc6270 */
[----:B------:R-:W-:-:S03]  /*15430*/  SEL R10, R79, R10, !P5 ;  /* 0x0000000a4f0a7207 */ /* 0x000fc60006800000 */
[----:B------:R-:W-:Y:S02]  /*15440*/  @!P4 IMAD.IADD R11, R11, 0x1, -R8 ;  /* 0x000000010b0bc824 */ /* 0x000fe400078e0a08 */
[----:B------:R-:W-:Y:S01]  /*15450*/  IMAD R10, R10, UR5, RZ ;  /* 0x000000050a0a7c24 */ /* 0x000fe2000f8e02ff */
[----:B------:R-:W0:Y:S01]  /*15460*/  LDCU UR5, c[0x0][0x3b0] ;  /* 0x00007600ff0577ac */ /* 0x000e220008000800 */
[----:B------:R-:W-:-:S04]  /*15470*/  @!P3 IMAD.MOV R11, RZ, RZ, -R11 ;  /* 0x000000ffff0bb224 */ /* 0x000fc800078e0a0b */
[----:B------:R-:W-:Y:S01]  /*15480*/  @!P6 IMAD.MOV R9, RZ, RZ, -R9 ;  /* 0x000000ffff09e224 */ /* 0x000fe200078e0a09 */
[C---:B------:R-:W-:Y:S02]  /*15490*/  SEL R11, R79.reuse, R11, !P5 ;  /* 0x0000000b4f0b7207 */ /* 0x040fe40006800000 */
[C---:B------:R-:W-:Y:S02]  /*154a0*/  IADD3 R21, P2, PT, R10.reuse, R7, RZ ;  /* 0x000000070a157210 */ /* 0x040fe40007f5e0ff */
[----:B------:R-:W-:Y:S01]  /*154b0*/  SEL R9, R79, R9, !P5 ;  /* 0x000000094f097207 */ /* 0x000fe20006800000 */
[----:B------:R-:W-:Y:S01]  /*154c0*/  IMAD R13, R11, UR4, RZ ;  /* 0x000000040b0d7c24 */ /* 0x000fe2000f8e02ff */
[----:B------:R-:W-:Y:S01]  /*154d0*/  PRMT R12, RZ, 0x7610, R12 ;  /* 0x00007610ff0c7816 */ /* 0x000fe2000000000c */
[----:B------:R-:W-:Y:S01]  /*154e0*/  @P0 IMAD.MOV.U32 R58, RZ, RZ, R69 ;  /* 0x000000ffff3a0224 */ /* 0x000fe200078e0045 */
[----:B------:R-:W-:Y:S01]  /*154f0*/  LEA.HI.X.SX32 R29, R10, R6, 0x1, P2 ;  /* 0x000000060a1d7211 */ /* 0x000fe200010f0eff */
[----:B------:R-:W-:Y:S01]  /*15500*/  @P0 IMAD.MOV.U32 R59, RZ, RZ, R72 ;  /* 0x000000ffff3b0224 */ /* 0x000fe200078e0048 */
[----:B------:R-:W-:Y:S01]  /*15510*/  IADD3 R15, P2, PT, R13, R7, RZ ;  /* 0x000000070d0f7210 */ /* 0x000fe20007f5e0ff */
[----:B------:R-:W-:Y:S01]  /*15520*/  STL [R1+0x1f0], R69 ;  /* 0x0001f04501007387 */ /* 0x000fe20000100800 */
[----:B0-----:R-:W-:Y:S01]  /*15530*/  IMAD R14, R9, UR5, RZ ;  /* 0x00000005090e7c24 */ /* 0x001fe2000f8e02ff */
[----:B------:R-:W-:Y:S01]  /*15540*/  PRMT R8, RZ, 0x7610, R8 ;  /* 0x00007610ff087816 */ /* 0x000fe20000000008 */
[----:B------:R-:W-:Y:S01]  /*15550*/  @P0 IMAD.MOV.U32 R10, RZ, RZ, R21 ;  /* 0x000000ffff0a0224 */ /* 0x000fe200078e0015 */
[----:B------:R-:W-:Y:S01]  /*15560*/  STL [R1+0x1ec], R72 ;  /* 0x0001ec4801007387 */ /* 0x000fe20000100800 */
[----:B------:R-:W-:-:S03]  /*15570*/  @P0 IMAD.MOV.U32 R11, RZ, RZ, R29 ;  /* 0x000000ffff0b0224 */ /* 0x000fc600078e001d */
[----:B------:R0:W-:Y:S04]  /*15580*/  STL [R1+0x23c], R21 ;  /* 0x00023c1501007387 */ /* 0x0001e80000100800 */
[----:B------:R-:W4:Y:S01]  /*15590*/  @P0 LDG.E.U8 R12, desc[UR14][R58.64] ;  /* 0x0000000e3a0c0981 */ /* 0x000f22000c1e1100 */
[----:B------:R-:W-:-:S03]  /*155a0*/  PRMT R9, RZ, 0x7610, R9 ;  /* 0x00007610ff097816 */ /* 0x000fc60000000009 */
[----:B------:R1:W4:Y:S01]  /*155b0*/  @P0 LDG.E.U8 R8, desc[UR14][R10.64] ;  /* 0x0000000e0a080981 */ /* 0x000322000c1e1100 */
[----:B0-----:R-:W-:Y:S02]  /*155c0*/  LEA.HI.X.SX32 R21, R13, R6, 0x1, P2 ;  /* 0x000000060d157211 */ /* 0x001fe400010f0eff */
[----:B------:R-:W-:-:S04]  /*155d0*/  IADD3 R7, P2, PT, R14, R7, RZ ;  /* 0x000000070e077210 */ /* 0x000fc80007f5e0ff */
[----:B------:R-:W-:Y:S01]  /*155e0*/  LEA.HI.X.SX32 R13, R14, R6, 0x1, P2 ;  /* 0x000000060e0d7211 */ /* 0x000fe200010f0eff */
[----:B-1----:R-:W-:Y:S02]  /*155f0*/  @P0 IMAD.MOV.U32 R10, RZ, RZ, R15 ;  /* 0x000000ffff0a0224 */ /* 0x002fe400078e000f */
[----:B------:R-:W-:Y:S01]  /*15600*/  @P0 IMAD.MOV.U32 R11, RZ, RZ, R21 ;  /* 0x000000ffff0b0224 */ /* 0x000fe200078e0015 */
[----:B------:R-:W-:-:S04]  /*15610*/  PRMT R6, RZ, 0x7610, R6 ;  /* 0x00007610ff067816 */ /* 0x000fc80000000006 */
[----:B------:R0:W4:Y:S02]  /*15620*/  @P0 LDG.E.U8 R9, desc[UR14][R10.64] ;  /* 0x0000000e0a090981 */ /* 0x000124000c1e1100 */
[----:B0-----:R-:W-:Y:S02]  /*15630*/  @P0 IMAD.MOV.U32 R10, RZ, RZ, R7 ;  /* 0x000000ffff0a0224 */ /* 0x001fe400078e0007 */
[----:B------:R-:W-:-:S05]  /*15640*/  @P0 IMAD.MOV.U32 R11, RZ, RZ, R13 ;  /* 0x000000ffff0b0224 */ /* 0x000fca00078e000d */
[----:B------:R-:W4:Y:S04]  /*15650*/  @P0 LDG.E.U8 R6, desc[UR14][R10.64] ;  /* 0x0000000e0a060981 */ /* 0x000f28000c1e1100 */
[----:B--2---:R0:W-:Y:S04]  /*15660*/  STS.U8 [R77+UR6+0x5e00], R50 ;  /* 0x005e00324d007988 */ /* 0x0041e80008000006 */
[----:B------:R0:W-:Y:S04]  /*15670*/  STS.U8 [R77+UR6+0x6200], R46 ;  /* 0x0062002e4d007988 */ /* 0x0001e80008000006 */
[----:B------:R0:W-:Y:S04]  /*15680*/  STS.U8 [R77+UR6+0x6600], R42 ;  /* 0x0066002a4d007988 */ /* 0x0001e80008000006 */
[----:B------:R0:W-:Y:S04]  /*15690*/  STS.U8 [R77+UR6+0x6a00], R38 ;  /* 0x006a00264d007988 */ /* 0x0001e80008000006 */
[----:B------:R0:W-:Y:S04]  /*156a0*/  STS.U8 [R77+UR6+0x6e00], R34 ;  /* 0x006e00224d007988 */ /* 0x0001e80008000006 */
[----:B------:R0:W-:Y:S04]  /*156b0*/  STS.U8 [R77+UR6+0x7200], R30 ;  /* 0x0072001e4d007988 */ /* 0x0001e80008000006 */
[----:B------:R0:W-:Y:S01]  /*156c0*/  STS.U8 [R77+UR6+0x7600], R25 ;  /* 0x007600194d007988 */ /* 0x0001e20008000006 */
[----:B------:R-:W1:Y:S03]  /*156d0*/  S2R R84, SR_CgaCtaId ;  /* 0x0000000000547919 */ /* 0x000e660000008800 */
[----:B------:R0:W-:Y:S04]  /*156e0*/  STS.U8 [R77+UR6+0x7a00], R20 ;  /* 0x007a00144d007988 */ /* 0x0001e80008000006 */
[----:B------:R0:W-:Y:S01]  /*156f0*/  STL [R1+0x238], R29 ;  /* 0x0002381d01007387 */ /* 0x0001e20000100800 */
[----:B-1----:R-:W-:-:S02]  /*15700*/  LOP3.LUT P0, RZ, R84, UR9, RZ, 0xfc, !PT ;  /* 0x0000000954ff7c12 */ /* 0x002fc4000f80fcff */
[----:B------:R-:W1:Y:S01]  /*15710*/  LDC R84, c[0x0][0x3a0] ;  /* 0x0000e800ff547b82 */ /* 0x000e620000000800 */
[----:B---3--:R0:W-:Y:S04]  /*15720*/  STS.U8 [R77+UR6+0x7e00], R17 ;  /* 0x007e00114d007988 */ /* 0x0081e80008000006 */
[----:B------:R0:W-:Y:S01]  /*15730*/  STS.U8 [R76+UR6+0x4280], R75 ;  /* 0x0042804b4c007988 */ /* 0x0001e20008000006 */
[----:B-1----:R-:W-:-:S03]  /*15740*/  VIADD R84, R84, 0x7f ;  /* 0x0000007f54547836 */ /* 0x002fc60000000000 */
[----:B------:R0:W-:Y:S04]  /*15750*/  STL [R1+0x234], R15 ;  /* 0x0002340f01007387 */ /* 0x0001e80000100800 */
[----:B------:R0:W-:Y:S04]  /*15760*/  STL [R1+0x228], R21 ;  /* 0x0002281501007387 */ /* 0x0001e80000100800 */
[----:B------:R0:W-:Y:S04]  /*15770*/  STL [R1+0x230], R7 ;  /* 0x0002300701007387 */ /* 0x0001e80000100800 */
[----:B------:R0:W-:Y:S01]  /*15780*/  STL [R1+0x22c], R13 ;  /* 0x00022c0d01007387 */ /* 0x0001e20000100800 */
[----:B------:R-:W-:-:S02]  /*15790*/  ISETP.LT.OR P2, PT, R84, 0x80, P0 ;  /* 0x000000805400780c */ /* 0x000fc40000741670 */
[----:B------:R-:W-:Y:S01]  /*157a0*/  ISETP.GE.AND P3, PT, R84, 0x100, PT ;  /* 0x000001005400780c */ /* 0x000fe20003f66270 */
[----:B----4-:R0:W-:Y:S04]  /*157b0*/  STS.U8 [R76+UR6+0x4680], R12 ;  /* 0x0046800c4c007988 */ /* 0x0101e80008000006 */
[----:B------:R0:W-:Y:S04]  /*157c0*/  STS.U8 [R76+UR6+0x4a80], R67 ;  /* 0x004a80434c007988 */ /* 0x0001e80008000006 */
        /* <DEDUP_REMOVED lines=44> */
[----:B------:R0:W-:Y:S01]  /*15a90*/  STS.U8 [R88+UR6+0x7f80], R6 ;  /* 0x007f800658007988 */ /* 0x0001e20008000006 */
[----:B------:R1:W-:Y:S06]  /*15aa0*/  MEMBAR.ALL.CTA ;  /* 0x0000000000007992 */ /* 0x0003ec0000008000 */
[----:B-1----:R-:W1:Y:S02]  /*15ab0*/  FENCE.VIEW.ASYNC.S ;  /* 0x00000000000073c6 */ /* 0x002e640000000000 */
[----:B-1----:R-:W-:Y:S06]  /*15ac0*/  BAR.SYNC.DEFER_BLOCKING 0x0 ;  /* 0x0000000000007b1d */ /* 0x002fec0000010000 */
[----:B------:R-:W-:-:S00]  /*15ad0*/  MEMBAR.ALL.CTA ;  /* 0x0000000000007992 */ /* 0x000fc00000008000 */
[----:B------:R-:W-:Y:S06]  /*15ae0*/  MEMBAR.ALL.GPU ;  /* 0x0000000000007992 */ /* 0x000fec000000a000 */
[----:B------:R-:W-:-:S00]  /*15af0*/  ERRBAR ;  /* 0x00000000000079ab */ /* 0x000fc00000000000 */
[----:B------:R-:W-:Y:S08]  /*15b00*/  CGAERRBAR ;  /* 0x00000000000075ab */ /* 0x000ff00000000000 */
[----:B------:R-:W-:Y:S06]  /*15b10*/  UCGABAR_ARV ;  /* 0x00000000000079c7 */ /* 0x000fec0008000000 */
[----:B------:R-:W-:Y:S01]  /*15b20*/  UCGABAR_WAIT ;  /* 0x0000000000007dc7 */ /* 0x000fe20008000000 */
[----:B------:R-:W-:Y:S01]  /*15b30*/  CCTL.IVALL ;  /* 0x00000000ff00798f */ /* 0x000fe20002000000 */
[----:B0-----:R-:W-:Y:S05]  /*15b40*/  @P2 BRA `(.L_x_12) ;  /* 0x00000000007c2947 */ /* 0x001fea0003800000 */
[----:B------:R-:W-:Y:S02]  /*15b50*/  UIADD3 UR4, UPT, UPT, UR6, 0x4000, URZ ;  /* 0x0000400006047890 */ /* 0x000fe4000fffe0ff */
[----:B------:R-:W-:Y:S02]  /*15b60*/  USHF.R.U32.HI UR10, URZ, 0x4, UR6 ;  /* 0x00000004ff0a7899 */ /* 0x000fe40008011606 */
[----:B------:R-:W-:Y:S02]  /*15b70*/  USHF.R.U32.HI UR4, URZ, 0x4, UR4 ;  /* 0x00000004ff047899 */ /* 0x000fe40008011604 */
[----:B------:R-:W-:Y:S02]  /*15b80*/  USGXT.U32 UR10, UR10, 0xe ;  /* 0x0000000e0a0a789a */ /* 0x000fe40008000000 */
[----:B------:R-:W-:Y:S02]  /*15b90*/  USGXT.U32 UR12, UR4, 0xe ;  /* 0x0000000e040c789a */ /* 0x000fe40008000000 */
[----:B------:R-:W-:-:S02]  /*15ba0*/  UIADD3 UR26, UP1, UPT, UR10, 0x100, URZ ;  /* 0x000001000a1a7890 */ /* 0x000fc4000ff3e0ff */
[----:B------:R-:W-:Y:S01]  /*15bb0*/  UIADD3 UR24, UP2, UPT, UR12, 0x2, URZ ;  /* 0x000000020c187890 */ /* 0x000fe2000ff5e0ff */
[----:B------:R-:W-:Y:S01]  /*15bc0*/  UMOV UR4, URZ ;  /* 0x000000ff00047c82 */ /* 0x000fe20008000000 */
[----:B------:R-:W-:Y:S01]  /*15bd0*/  UMOV UR28, 0x0 ;  /* 0x00000000001c7882 */ /* 0x000fe20000000000 */
[----:B------:R-:W-:Y:S02]  /*15be0*/  UIADD3.X UR27, UPT, UPT, UR4, 0x40004040, URZ, UP1, !UPT ;  /* 0x40004040041b7890 */ /* 0x000fe40008ffe4ff */
[----:B------:R-:W-:Y:S02]  /*15bf0*/  UIADD3.X UR25, UPT, UPT, UR4, 0x40004040, URZ, UP2, !UPT ;  /* 0x4000404004197890 */ /* 0x000fe400097fe4ff */
[----:B------:R-:W-:Y:S02]  /*15c00*/  UIADD3.64 UR4, UPT, UPT, UR26, 0x100, URZ ;  /* 0x000001001a047897 */ /* 0x000fe4000fffe0ff */
[----:B------:R-:W-:Y:S02]  /*15c10*/  UIADD3.64 UR18, UPT, UPT, UR24, 0x2, URZ ;  /* 0x0000000218127897 */ /* 0x000fe4000fffe0ff */
[----:B------:R-:W-:-:S02]  /*15c20*/  UIADD3.64 UR20, UPT, UPT, UR26, 0x200, URZ ;  /* 0x000002001a147897 */ /* 0x000fc4000fffe0ff */
[----:B------:R-:W-:Y:S01]  /*15c30*/  UIADD3.64 UR22, UPT, UPT, UR24, 0x4, URZ ;  /* 0x0000000418167897 */ /* 0x000fe2000fffe0ff */
[----:B------:R-:W-:Y:S01]  /*15c40*/  UMOV UR29, 0x10408010 ;  /* 0x10408010001d7882 */ /* 0x000fe20000000000 */
[----:B------:R-:W-:Y:S01]  /*15c50*/  UMOV UR11, 0x40004040 ;  /* 0x40004040000b7882 */ /* 0x000fe20000000000 */
[----:B------:R-:W-:Y:S01]  /*15c60*/  UMOV UR13, 0x40004040 ;  /* 0x40004040000d7882 */ /* 0x000fe20000000000 */
[----:B------:R-:W-:Y:S01]  /*15c70*/  UMOV UR30, 0x0 ;  /* 0x00000000001e7882 */ /* 0x000fe20000000000 */
[----:B------:R-:W-:Y:S01]  /*15c80*/  UMOV UR31, 0x10408010 ;  /* 0x10408010001f7882 */ /* 0x000fe20000000000 */
[----:B------:R-:W-:Y:S01]  /*15c90*/  UMOV UR32, 0x0 ;  /* 0x0000000000207882 */ /* 0x000fe20000000000 */
[----:B------:R-:W-:Y:S01]  /*15ca0*/  UMOV UR33, 0x10408010 ;  /* 0x1040801000217882 */ /* 0x000fe20000000000 */
[----:B------:R0:W-:Y:S01]  /*15cb0*/  UTCQMMA.2CTA gdesc[UR10], gdesc[UR12], tmem[UR16], tmem[UR28], idesc[UR29], !UPT ;  /* 0x00ff1c0c0a0075ea */ /* 0x0001e2000fa00310 */
[----:B------:R-:W-:Y:S01]  /*15cc0*/  UMOV UR34, 0x0 ;  /* 0x0000000000227882 */ /* 0x000fe20000000000 */
[----:B------:R-:W-:Y:S01]  /*15cd0*/  UMOV UR35, 0x10408010 ;  /* 0x1040801000237882 */ /* 0x000fe20000000000 */
[----:B------:R0:W-:Y:S01]  /*15ce0*/  UTCQMMA.2CTA gdesc[UR26], gdesc[UR24], tmem[UR16], tmem[UR30], idesc[UR31], UPT ;  /* 0x00ff1e181a0075ea */ /* 0x0001e2000ba00310 */
[----:B------:R-:W-:Y:S01]  /*15cf0*/  UMOV UR9, 0x3 ;  /* 0x0000000300097882 */ /* 0x000fe20000000000 */
[----:B------:R0:W-:Y:S01]  /*15d00*/  UTCQMMA.2CTA gdesc[UR4], gdesc[UR18], tmem[UR16], tmem[UR32], idesc[UR33], UPT ;  /* 0x00ff2012040075ea */ /* 0x0001e2000ba00310 */
[----:B------:R0:W-:Y:S01]  /*15d10*/  UTCQMMA.2CTA gdesc[UR20], gdesc[UR22], tmem[UR16], tmem[UR34], idesc[UR35], UPT ;  /* 0x00ff2216140075ea */ /* 0x0001e2000ba00310 */
[----:B------:R0:W-:Y:S01]  /*15d20*/  UTCBAR.2CTA.MULTICAST [UR8], URZ, UR9 ;  /* 0x000000ff080073e9 */ /* 0x0001e20008200809 */
[----:B------:R-:W-:Y:S01]  /*15d30*/  NOP ;  /* 0x0000000000007918 */ /* 0x000fe20000000000 */
.L_x_12:
[----:B0-----:R-:W-:Y:S01]  /*15d40*/  UMOV UR4, URZ ;  /* 0x000000ff00047c82 */ /* 0x001fe20008000000 */
[----:B------:R-:W-:Y:S05]  /*15d50*/  @!P3 BRA `(.L_x_13) ;  /* 0x000000d000a4b947 */ /* 0x000fea0003800000 */
[----:B------:R-:W-:Y:S01]  /*15d60*/  SHF.R.S32.HI R6, RZ, 0x1f, R84 ;  /* 0x0000001fff067819 */ /* 0x000fe20000011454 */
[----:B------:R-:W-:Y:S01]  /*15d70*/  UIADD3 UR4, UPT, UPT, UR6, 0x8000, URZ ;  /* 0x0000800006047890 */ /* 0x000fe2000fffe0ff */
[----:B-----5:R-:W-:Y:S01]  /*15d80*/  IMAD.SHL.U32 R4, R4, 0x80, RZ ;  /* 0x0000008004047824 */ /* 0x020fe200078e00ff */
[----:B------:R-:W-:Y:S01]  /*15d90*/  UIADD3 UR5, UPT, UPT, UR6, 0xc000, URZ ;  /* 0x0000c00006057890 */ /* 0x000fe2000fffe0ff */
[----:B------:R-:W-:Y:S01]  /*15da0*/  LEA.HI R6, R6, R84, RZ, 0x7 ;  /* 0x0000005406067211 */ /* 0x000fe200078f38ff */
[----:B------:R-:W-:Y:S01]  /*15db0*/  USHF.R.U32.HI UR4, URZ, 0x4, UR4 ;  /* 0x00000004ff047899 */ /* 0x000fe20008011604 */
[----:B------:R-:W-:Y:S01]  /*15dc0*/  IMAD.SHL.U32 R5, R5, 0x80, RZ ;  /* 0x0000008005057824 */ /* 0x000fe200078e00ff */
[----:B------:R-:W-:Y:S01]  /*15dd0*/  USHF.R.U32.HI UR5, URZ, 0x4, UR5 ;  /* 0x00000004ff057899 */ /* 0x000fe20008011605 */
[----:B------:R-:W-:Y:S01]  /*15de0*/  SHF.R.S32.HI R6, RZ, 0x7, R6 ;  /* 0x00000007ff067819 */ /* 0x000fe20000011406 */
[----:B------:R-:W-:Y:S01]  /*15df0*/  USGXT.U32 UR10, UR4, 0xe ;  /* 0x0000000e040a789a */ /* 0x000fe20008000000 */
[----:B------:R-:W-:Y:S01]  /*15e00*/  IMAD.MOV.U32 R8, RZ, RZ, RZ ;  /* 0x000000ffff087224 */ /* 0x000fe200078e00ff */
[----:B------:R-:W-:Y:S01]  /*15e10*/  USGXT.U32 UR12, UR5, 0xe ;  /* 0x0000000e050c789a */ /* 0x000fe20008000000 */
[----:B------:R-:W-:Y:S01]  /*15e20*/  VIMNMX R6, PT, PT, R6, 0x2, !PT ;  /* 0x0000000206067848 */ /* 0x000fe20007fe0100 */
[----:B------:R-:W-:Y:S01]  /*15e30*/  UIADD3 UR28, UP1, UPT, UR10, 0x100, URZ ;  /* 0x000001000a1c7890 */ /* 0x000fe2000ff3e0ff */
[----:B------:R-:W-:Y:S01]  /*15e40*/  SHF.R.S32.HI R7, RZ, 0x1f, R5 ;  /* 0x0000001fff077819 */ /* 0x000fe20000011405 */
[----:B------:R-:W-:-:S02]  /*15e50*/  UIADD3 UR26, UP2, UPT, UR12, 0x2, URZ ;  /* 0x000000020c1a7890 */ /* 0x000fc4000ff5e0ff */
[----:B------:R-:W-:Y:S01]  /*15e60*/  VIADD R6, R6, 0xfffffffe ;  /* 0xfffffffe06067836 */ /* 0x000fe20000000000 */
[----:B------:R-:W-:Y:S01]  /*15e70*/  UMOV UR4, URZ ;  /* 0x000000ff00047c82 */ /* 0x000fe20008000000 */
[----:B------:R-:W-:Y:S01]  /*15e80*/  UMOV UR5, URZ ;  /* 0x000000ff00057c82 */ /* 0x000fe20008000000 */
[----:B------:R-:W-:Y:S02]  /*15e90*/  UIADD3.X UR29, UPT, UPT, UR4, 0x40004040, URZ, UP1, !UPT ;  /* 0x40004040041d7890 */ /* 0x000fe40008ffe4ff */
[----:B------:R0:W-:Y:S01]  /*15ea0*/  STL [R1+0x8f4], R6 ;  /* 0x0008f40601007387 */ /* 0x0001e20000100800 */
[----:B------:R-:W-:Y:S01]  /*15eb0*/  UIADD3.X UR27, UPT, UPT, UR5, 0x40004040, URZ, UP2, !UPT ;  /* 0x40004040051b7890 */ /* 0x000fe200097fe4ff */
[----:B------:R-:W-:Y:S02]  /*15ec0*/  UMOV UR9, 0x1 ;  /* 0x0000000100097882 */ /* 0x000fe40000000000 */
[----:B------:R1:W-:Y:S01]  /*15ed0*/  STL [R1+0x8e8], RZ ;  /* 0x0008e8ff01007387 */ /* 0x0003e20000100800 */
[----:B------:R-:W-:-:S02]  /*15ee0*/  UIADD3.64 UR18, UPT, UPT, UR28, 0x100, URZ ;  /* 0x000001001c127897 */ /* 0x000fc4000fffe0ff */
[----:B------:R-:W-:Y:S02]  /*15ef0*/  UIADD3.64 UR20, UPT, UPT, UR26, 0x2, URZ ;  /* 0x000000021a147897 */ /* 0x000fe4000fffe0ff */
[----:B------:R-:W-:Y:S01]  /*15f00*/  UIADD3.64 UR22, UPT, UPT, UR28, 0x200, URZ ;  /* 0x000002001c167897 */ /* 0x000fe2000fffe0ff */
[----:B0-----:R-:W-:Y:S01]  /*15f10*/  SHF.R.S32.HI R6, RZ, 0x1f, R4 ;  /* 0x0000001fff067819 */ /* 0x001fe20000011404 */
[----:B------:R-:W-:-:S12]  /*15f20*/  UIADD3.64 UR24, UPT, UPT, UR26, 0x4, URZ ;  /* 0x000000041a187897 */ /* 0x000fd8000fffe0ff */
.L_x_16:
[----:B------:R-:W2:Y:S01]  /*15f30*/  LDL R11, [R1+0x8e8] ;  /* 0x0008e800010b7983 */ /* 0x000ea20000100800 */
[----:B------:R-:W-:Y:S01]  /*15f40*/  IMAD.U32 R8, R8, -0x80000000, RZ ;  /* 0x8000000008087824 */ /* 0x000fe200078e00ff */
[----:B0-----:R-:W0:Y:S02]  /*15f50*/  LDC R52, c[0x0][0x3a0] ;  /* 0x0000e800ff347b82 */ /* 0x001e240000000800 */
[----:B------:R-:W3:Y:S04]  /*15f60*/  LDL.LU R10, [R1+0xf4] ;  /* 0x0000f400010a7983 */ /* 0x000ee80000300800 */
[----:B------:R-:W4:Y:S01]  /*15f70*/  LDL.LU R9, [R1+0xf0] ;  /* 0x0000f00001097983 */ /* 0x000f220000300800 */
[----:B------:R-:W-:Y:S01]  /*15f80*/  PRMT R24, RZ, 0x7610, R24 ;  /* 0x00007610ff187816 */ /* 0x000fe20000000018 */
[----:B-----5:R-:W5:Y:S01]  /*15f90*/  SYNCS.PHASECHK.TRANS64.TRYWAIT P4, [UR8], R8 ;  /* 0x00000008ff0075a7 */ /* 0x020f620008081108 */
[----:B--2---:R-:W-:Y:S01]  /*15fa0*/  VIADD R11, R11, 0x1 ;  /* 0x000000010b0b7836 */ /* 0x004fe20000000000 */
[----:B---3--:R-:W-:-:S04]  /*15fb0*/  IADD3 R10, P5, PT, R4, R10, RZ ;  /* 0x0000000a040a7210 */ /* 0x008fc80007fbe0ff */
[----:B------:R2:W-:Y:S01]  /*15fc0*/  STL [R1+0x8ec], R11 ;  /* 0x0008ec0b01007387 */ /* 0x0005e20000100800 */
[----:B0-----:R-:W-:Y:S02]  /*15fd0*/  IMAD R52, R11, -0x80, R52 ;  /* 0xffffff800b347824 */ /* 0x001fe400078e0234 */
[----:B----4-:R-:W-:-:S03]  /*15fe0*/  IMAD.X R9, R6, 0x1, R9, P5 ;  /* 0x0000000106097824 */ /* 0x010fc600028e0609 */
[C---:B------:R-:W-:Y:S02]  /*15ff0*/  ISETP.GT.AND P3, PT, R52.reuse, 0x1, PT ;  /* 0x000000013400780c */ /* 0x040fe40003f64270 */
[----:B------:R-:W-:Y:S01]  /*16000*/  ISETP.GT.AND P2, PT, R52, 0x2, PT ;  /* 0x000000023400780c */ /* 0x000fe20003f44270 */
[----:B------:R2:W-:Y:S04]  /*16010*/  STL [R1+0xf0], R9 ;  /* 0x0000f00901007387 */ /* 0x0005e80000100800 */
[----:B------:R2:W-:Y:S01]  /*16020*/  STL [R1+0xf4], R10 ;  /* 0x0000f40a01007387 */ /* 0x0005e20000100800 */
[----:B-----5:R-:W-:Y:S07]  /*16030*/  @!P4 BRA `(.L_x_14) ;  /* 0x00000178006cc947 */ /* 0x020fee0003800000 */
.L_x_24:
[----:B------:R-:W3:Y:S04]  /*16040*/  LDL R8, [R1+0xf0] ;  /* 0x0000f00001087983 */ /* 0x000ee80000100800 */
[----:B--2---:R-:W3:Y:S04]  /*16050*/  LDL R9, [R1+0xf4] ;  /* 0x0000f40001097983 */ /* 0x004ee80000100800 */
[----:B------:R0:W-:Y:S04]  /*16060*/  STL [R1+0xa34], R49 ;  /* 0x000a343101007387 */ /* 0x0001e80000100800 */
[----:B0-----:R-:W2:Y:S04]  /*16070*/  LDL.LU R49, [R1+0x104] ;  /* 0x0001040001317983 */ /* 0x001ea80000300800 */
[----:B------:R-:W-:Y:S04]  /*16080*/  STL [R1+0xa30], R81 ;  /* 0x000a305101007387 */ /* 0x000fe80000100800 */
[----:B------:R-:W-:Y:S04]  /*16090*/  STL [R1+0xa2c], R19 ;  /* 0x000a2c1301007387 */ /* 0x000fe80000100800 */
[----:B------:R0:W-:Y:S04]  /*160a0*/  STL [R1+0xa28], R32 ;  /* 0x000a282001007387 */ /* 0x0001e80000100800 */
[----:B0-----:R-:W4:Y:S04]  /*160b0*/  LDL.LU R32, [R1+0x10c] ;  /* 0x00010c0001207983 */ /* 0x001f280000300800 */
[----:B------:R-:W-:Y:S04]  /*160c0*/  STL [R1+0xa24], R51 ;  /* 0x000a243301007387 */ /* 0x000fe80000100800 */
[----:B------:R0:W-:Y:S04]  /*160d0*/  STL [R1+0xa20], R15 ;  /* 0x000a200f01007387 */ /* 0x0001e80000100800 */
[----:B0-----:R-:W4:Y:S04]  /*160e0*/  LDL.LU R15, [R1+0xfc] ;  /* 0x0000fc00010f7983 */ /* 0x001f280000300800 */
        /* <DEDUP_REMOVED lines=22> */
[----:B------:R0:W-:Y:S04]  /*16250*/  STL [R1+0x9c8], R93 ;  /* 0x0009c85d01007387 */ /* 0x0001e80000100800 */
        /* <DEDUP_REMOVED lines=28> */
[----:B------:R-:W-:-:S03]  /*16420*/  PRMT R40, RZ, 0x7610, R40 ;  /* 0x00007610ff287816 */ /* 0x000fc60000000028 */
[----:B------:R-:W-:Y:S04]  /*16430*/  STL [R1+0x954], R56 ;  /* 0x0009543801007387 */ /* 0x000fe80000100800 */
[----:B------:R-:W-:Y:S04]  /*16440*/  STL [R1+0x950], R54 ;  /* 0x0009503601007387 */ /* 0x000fe80000100800 */
[----:B------:R-:W-:Y:S04]  /*16450*/  STL [R1+0x8fc], R0 ;  /* 0x0008fc0001007387 */ /* 0x000fe80000100800 */
[----:B0-----:R-:W4:Y:S04]  /*16460*/  LDL.LU R93, [R1+0x108] ;  /* 0x00010800015d7983 */ /* 0x001f280000300800 */
[----:B------:R-:W4:Y:S01]  /*16470*/  LDL.LU R83, [R1+0x114] ;  /* 0x0001140001537983 */ /* 0x000f220000300800 */
[----:B---3--:R-:W-:-:S04]  /*16480*/  @P3 LOP3.LUT R9, R9, R8, RZ, 0x3c, !PT ;  /* 0x0000000809093212 */ /* 0x008fc800078e3cff */
[----:B------:R-:W-:-:S04]  /*16490*/  @P3 LOP3.LUT R8, R9, R8, RZ, 0x3c, !PT ;  /* 0x0000000809083212 */ /* 0x000fc800078e3cff */
[----:B------:R-:W-:-:S05]  /*164a0*/  @P3 LOP3.LUT R9, R9, R8, RZ, 0x3c, !PT ;  /* 0x0000000809093212 */ /* 0x000fca00078e3cff */
[----:B------:R0:W3:Y:S01]  /*164b0*/  @P3 LDG.E.U8 R24, desc[UR14][R8.64] ;  /* 0x0000000e08183981 */ /* 0x0000e2000c1e1100 */
[C---:B--2---:R-:W-:Y:S02]  /*164c0*/  IADD3 R49, P6, PT, R4.reuse, R49, RZ ;  /* 0x0000003104317210 */ /* 0x044fe40007fde0ff */
[C---:B----4-:R-:W-:Y:S02]  /*164d0*/  IADD3 R32, P3, PT, R4.reuse, R32, RZ ;  /* 0x0000002004207210 */ /* 0x050fe40007f7e0ff */
[----:B------:R-:W-:-:S05]  /*164e0*/  IADD3 R15, P4, PT, R4, R15, RZ ;  /* 0x0000000f040f7210 */ /* 0x000fca0007f9e0ff */
[----:B0-----:R-:W-:Y:S01]  /*164f0*/  @P2 IMAD.MOV.U32 R8, RZ, RZ, R15 ;  /* 0x000000ffff082224 */ /* 0x001fe200078e000f */
[----:B------:R0:W-:Y:S01]  /*16500*/  STL [R1+0xfc], R15 ;  /* 0x0000fc0f01007387 */ /* 0x0001e20000100800 */
[----:B------:R-:W-:-:S04]  /*16510*/  IMAD.X R89, R6, 0x1, R89, P4 ;  /* 0x0000000106597824 */ /* 0x000fc800020e0659 */
[----:B------:R-:W-:Y:S01]  /*16520*/  @P2 IMAD.MOV.U32 R9, RZ, RZ, R89 ;  /* 0x000000ffff092224 */ /* 0x000fe200078e0059 */
[----:B------:R2:W-:Y:S04]  /*16530*/  STL [R1+0xf8], R89 ;  /* 0x0000f85901007387 */ /* 0x0005e80000100800 */
[----:B0-----:R-:W4:Y:S04]  /*16540*/  LDL.LU R15, [R1+0x11c] ;  /* 0x00011c00010f7983 */ /* 0x001f280000300800 */
[----:B------:R0:W-:Y:S04]  /*16550*/  STL [R1+0x104], R49 ;  /* 0x0001043101007387 */ /* 0x0001e80000100800 */
[----:B--2---:R-:W2:Y:S04]  /*16560*/  LDL.LU R89, [R1+0x124] ;  /* 0x0001240001597983 */ /* 0x004ea80000300800 */
[----:B------:R1:W2:Y:S04]  /*16570*/  @P2 LDG.E.U8 R40, desc[UR14][R8.64] ;  /* 0x0000000e08282981 */ /* 0x0002a8000c1e1100 */
[----:B------:R-:W-:Y:S01]  /*16580*/  STL [R1+0x10c], R32 ;  /* 0x00010c2001007387 */ /* 0x000fe20000100800 */
[----:B-1----:R-:W-:-:S03]  /*16590*/  IMAD.MOV.U32 R9, RZ, RZ, R49 ;  /* 0x000000ffff097224 */ /* 0x002fc600078e0031 */
[----:B0-----:R-:W2:Y:S04]  /*165a0*/  LDL.LU R49, [R1+0xa34] ;  /* 0x000a340001317983 */ /* 0x001ea80000300800 */
[----:B------:R-:W2:Y:S01]  /*165b0*/  LDL.LU R8, [R1+0x100] ;  /* 0x0001000001087983 */ /* 0x000ea20000300800 */
[C---:B------:R-:W-:Y:S02]  /*165c0*/  ISETP.GT.AND P5, PT, R52.reuse, 0x3, PT ;  /* 0x000000033400780c */ /* 0x040fe40003fa4270 */
[----:B------:R-:W-:Y:S02]  /*165d0*/  ISETP.GT.AND P4, PT, R52, 0x4, PT ;  /* 0x000000043400780c */ /* 0x000fe40003f84270 */
[----:B------:R-:W-:Y:S02]  /*165e0*/  PRMT R67, RZ, 0x7610, R67 ;  /* 0x00007610ff437816 */ /* 0x000fe40000000043 */
[----:B------:R-:W-:Y:S01]  /*165f0*/  PRMT R58, RZ, 0x7610, R58 ;  /* 0x00007610ff3a7816 */ /* 0x000fe2000000003a */
[----:B------:R-:W-:Y:S01]  /*16600*/  IMAD.X R93, R6, 0x1, R93, P3 ;  /* 0x00000001065d7824 */ /* 0x000fe200018e065d */
[----:B------:R-:W-:Y:S01]  /*16610*/  IADD3 R83, P2, PT, R4, R83, RZ ;  /* 0x0000005304537210 */ /* 0x000fe20007f5e0ff */
[----:B--2---:R-:W-:-:S05]  /*16620*/  IMAD.X R8, R6, 0x1, R8, P6 ;  /* 0x0000000106087824 */ /* 0x004fca00030e0608 */
[-C--:B------:R-:W-:Y:S01]  /*16630*/  @P5 LOP3.LUT R9, R9, R8.reuse, RZ, 0x3c, !PT ;  /* 0x0000000809095212 */ /* 0x080fe200078e3cff */
[----:B------:R0:W-:Y:S03]  /*16640*/  STL [R1+0x100], R8 ;  /* 0x0001000801007387 */ /* 0x0001e60000100800 */
[----:B0-----:R-:W-:-:S04]  /*16650*/  @P5 LOP3.LUT R8, R9, R8, RZ, 0x3c, !PT ;  /* 0x0000000809085212 */ /* 0x001fc800078e3cff */
[----:B------:R-:W-:Y:S01]  /*16660*/  @P5 LOP3.LUT R9, R9, R8, RZ, 0x3c, !PT ;  /* 0x0000000809095212 */ /* 0x000fe200078e3cff */
[----:B------:R0:W-:Y:S04]  /*16670*/  STL [R1+0x108], R93 ;  /* 0x0001085d01007387 */ /* 0x0001e80000100800 */
[----:B------:R1:W2:Y:S02]  /*16680*/  @P5 LDG.E.U8 R67, desc[UR14][R8.64] ;  /* 0x0000000e08435981 */ /* 0x0002a4000c1e1100 */
[----:B-1----:R-:W-:Y:S02]  /*16690*/  @P4 IMAD.MOV.U32 R8, RZ, RZ, R32 ;  /* 0x000000ffff084224 */ /* 0x002fe400078e0020 */
[----:B------:R-:W-:Y:S02]  /*166a0*/  @P4 IMAD.MOV.U32 R9, RZ, RZ, R93 ;  /* 0x000000ffff094224 */ /* 0x000fe400078e005d */
[----:B0-----:R-:W2:Y:S04]  /*166b0*/  LDL.LU R93, [R1+0x120] ;  /* 0x00012000015d7983 */ /* 0x001ea80000300800 */
[----:B------:R-:W2:Y:S04]  /*166c0*/  LDL.LU R32, [R1+0x12c] ;  /* 0x00012c0001207983 */ /* 0x000ea80000300800 */
[----:B------:R-:W-:Y:S04]  /*166d0*/  STL [R1+0x114], R83 ;  /* 0x0001145301007387 */ /* 0x000fe80000100800 */
[----:B------:R0:W2:Y:S04]  /*166e0*/  @P4 LDG.E.U8 R58, desc[UR14][R8.64] ;  /* 0x0000000e083a4981 */ /* 0x0000a8000c1e1100 */
[----:B------:R-:W2:Y:S01]  /*166f0*/  LDL.LU R9, [R1+0x110] ;  /* 0x0001100001097983 */ /* 0x000ea20000300800 */
[----:B------:R-:W-:-:S02]  /*16700*/  ISETP.GT.AND P3, PT, R52, 0x5, PT ;  /* 0x000000053400780c */ /* 0x000fc40003f64270 */
[----:B------:R-:W-:Y:S02]  /*16710*/  PRMT R19, RZ, 0x7610, R19 ;  /* 0x00007610ff137816 */ /* 0x000fe40000000013 */
[----:B----4-:R-:W-:-:S09]  /*16720*/  IADD3 R15, P6, PT, R4, R15, RZ ;  /* 0x0000000f040f7210 */ /* 0x010fd20007fde0ff */
[----:B0-----:R-:W-:Y:S02]  /*16730*/  @P3 IMAD.MOV.U32 R8, RZ, RZ, R83 ;  /* 0x000000ffff083224 */ /* 0x001fe400078e0053 */
[----:B--2---:R-:W-:-:S05]  /*16740*/  IMAD.X R9, R6, 0x1, R9, P2 ;  /* 0x0000000106097824 */ /* 0x004fca00010e0609 */
[----:B------:R0:W-:Y:S04]  /*16750*/  STL [R1+0x110], R9 ;  /* 0x0001100901007387 */ /* 0x0001e80000100800 */
[----:B------:R0:W2:Y:S04]  /*16760*/  @P3 LDG.E.U8 R19, desc[UR14][R8.64] ;  /* 0x0000000e08133981 */ /* 0x0000a8000c1e1100 */
[----:B------:R-:W-:Y:S04]  /*16770*/  STL [R1+0x11c], R15 ;  /* 0x00011c0f01007387 */ /* 0x000fe80000100800 */
[----:B------:R-:W4:Y:S01]  /*16780*/  LDL.LU R8, [R1+0x118] ;  /* 0x0001180001087983 */ /* 0x000f220000300800 */
[----:B------:R-:W-:Y:S01]  /*16790*/  ISETP.GT.AND P4, PT, R52, 0x6, PT ;  /* 0x000000063400780c */ /* 0x000fe20003f84270 */
[----:B0-----:R-:W-:Y:S01]  /*167a0*/  IMAD.MOV.U32 R9, RZ, RZ, R15 ;  /* 0x000000ffff097224 */ /* 0x001fe200078e000f */
[----:B------:R-:W-:Y:S01]  /*167b0*/  IADD3 R89, P5, PT, R4, R89, RZ ;  /* 0x0000005904597210 */ /* 0x000fe20007fbe0ff */
[----:B------:R-:W3:Y:S01]  /*167c0*/  LDL.LU R83, [R1+0x128] ;  /* 0x0001280001537983 */ /* 0x000ee20000300800 */
[----:B------:R-:W-:-:S03]  /*167d0*/  ISETP.GT.AND P2, PT, R52, 0x7, PT ;  /* 0x000000073400780c */ /* 0x000fc60003f44270 */
[----:B------:R-:W-:Y:S01]  /*167e0*/  STL [R1+0x124], R89 ;  /* 0x0001245901007387 */ /* 0x000fe20000100800 */
[----:B------:R-:W-:Y:S01]  /*167f0*/  PRMT R81, RZ, 0x7610, R81 ;  /* 0x00007610ff517816 */ /* 0x000fe20000000051 */
[C---:B------:R-:W-:Y:S01]  /*16800*/  IMAD.X R93, R6.reuse, 0x1, R93, P5 ;  /* 0x00000001065d7824 */ /* 0x040fe200028e065d */
[----:B------:R-:W-:Y:S01]  /*16810*/  PRMT R34, RZ, 0x7610, R34 ;  /* 0x00007610ff227816 */ /* 0x000fe20000000022 */
[----:B--2---:R0:W-:Y:S01]  /*16820*/  STL [R1+0xd4], R19 ;  /* 0x0000d41301007387 */ /* 0x0041e20000100800 */
[----:B----4-:R-:W-:-:S03]  /*16830*/  IMAD.X R8, R6, 0x1, R8, P6 ;  /* 0x0000000106087824 */ /* 0x010fc600030e0608 */
[----:B0-----:R-:W2:Y:S02]  /*16840*/  LDL.LU R19, [R1+0x134] ;  /* 0x0001340001137983 */ /* 0x001ea40000300800 */
[-C--:B------:R-:W-:Y:S02]  /*16850*/  @P4 LOP3.LUT R9, R9, R8.reuse, RZ, 0x3c, !PT ;  /* 0x0000000809094212 */ /* 0x080fe400078e3cff */
[----:B------:R-:W4:Y:S04]  /*16860*/  LDL.LU R15, [R1+0x13c] ;  /* 0x00013c00010f7983 */ /* 0x000f280000300800 */
[----:B------:R0:W-:Y:S02]  /*16870*/  STL [R1+0x118], R8 ;  /* 0x0001180801007387 */ /* 0x0001e40000100800 */
[----:B0-----:R-:W-:-:S04]  /*16880*/  @P4 LOP3.LUT R8, R9, R8, RZ, 0x3c, !PT ;  /* 0x0000000809084212 */ /* 0x001fc800078e3cff */
[----:B------:R-:W-:-:S05]  /*16890*/  @P4 LOP3.LUT R9, R9, R8, RZ, 0x3c, !PT ;  /* 0x0000000809094212 */ /* 0x000fca00078e3cff */
[----:B------:R0:W4:Y:S02]  /*168a0*/  @P4 LDG.E.U8 R81, desc[UR14][R8.64] ;  /* 0x0000000e08514981 */ /* 0x000124000c1e1100 */
[----:B0-----:R-:W-:Y:S02]  /*168b0*/  @P2 IMAD.MOV.U32 R8, RZ, RZ, R89 ;  /* 0x000000ffff082224 */ /* 0x001fe400078e0059 */
[----:B------:R-:W-:-:S05]  /*168c0*/  @P2 IMAD.MOV.U32 R9, RZ, RZ, R93 ;  /* 0x000000ffff092224 */ /* 0x000fca00078e005d */
[----:B------:R0:W4:Y:S01]  /*168d0*/  @P2 LDG.E.U8 R34, desc[UR14][R8.64] ;  /* 0x0000000e08222981 */ /* 0x000122000c1e1100 */
[----:B------:R-:W-:Y:S02]  /*168e0*/  ISETP.GT.AND P3, PT, R52, 0x8, PT ;  /* 0x000000083400780c */ /* 0x000fe40003f64270 */
[----:B------:R-:W-:Y:S01]  /*168f0*/  IADD3 R32, P5, PT, R4, R32, RZ ;  /* 0x0000002004207210 */ /* 0x000fe20007fbe0ff */
[----:B------:R-:W-:Y:S01]  /*16900*/  STL [R1+0x120], R93 ;  /* 0x0001205d01007387 */ /* 0x000fe20000100800 */
[----:B------:R-:W-:-:S03]  /*16910*/  PRMT R14, RZ, 0x7610, R14 ;  /* 0x00007610ff0e7816 */ /* 0x000fc6000000000e */
[----:B---3--:R-:W-:-:S06]  /*16920*/  IMAD.X R83, R6, 0x1, R83, P5 ;  /* 0x0000000106537824 */ /* 0x008fcc00028e0653 */
[----:B0-----:R-:W-:Y:S02]  /*16930*/  @P3 IMAD.MOV.U32 R8, RZ, RZ, R32 ;  /* 0x000000ffff083224 */ /* 0x001fe400078e0020 */
[----:B------:R-:W-:-:S05]  /*16940*/  @P3 IMAD.MOV.U32 R9, RZ, RZ, R83 ;  /* 0x000000ffff093224 */ /* 0x000fca00078e0053 */
[----:B------:R0:W3:Y:S01]  /*16950*/  @P3 LDG.E.U8 R14, desc[UR14][R8.64] ;  /* 0x0000000e080e3981 */ /* 0x0000e2000c1e1100 */
[C---:B--2---:R-:W-:Y:S02]  /*16960*/  IADD3 R19, P6, PT, R4.reuse, R19, RZ ;  /* 0x0000001304137210 */ /* 0x044fe40007fde0ff */
[----:B----4-:R-:W-:-:S03]  /*16970*/  IADD3 R15, P5, PT, R4, R15, RZ ;  /* 0x0000000f040f7210 */ /* 0x010fc60007fbe0ff */
[----:B0-----:R-:W-:Y:S01]  /*16980*/  IMAD.MOV.U32 R9, RZ, RZ, R19 ;  /* 0x000000ffff097224 */ /* 0x001fe200078e0013 */
[----:B------:R0:W-:Y:S04]  /*16990*/  STL [R1+0xd0], R81 ;  /* 0x0000d05101007387 */ /* 0x0001e80000100800 */
[----:B0-----:R-:W2:Y:S04]  /*169a0*/  LDL.LU R81, [R1+0xa30] ;  /* 0x000a300001517983 */ /* 0x001ea80000300800 */
[----:B------:R-:W4:Y:S04]  /*169b0*/  LDL.LU R89, [R1+0x138] ;  /* 0x0001380001597983 */ /* 0x000f280000300800 */
[----:B------:R-:W-:Y:S04]  /*169c0*/  STL [R1+0x12c], R32 ;  /* 0x00012c2001007387 */ /* 0x000fe80000100800 */
[----:B------:R0:W-:Y:S04]  /*169d0*/  STL [R1+0xcc], R34 ;  /* 0x0000cc2201007387 */ /* 0x0001e80000100800 */
[----:B0-----:R-:W2:Y:S04]  /*169e0*/  LDL.LU R34, [R1+0x144] ;  /* 0x0001440001227983 */ /* 0x001ea80000300800 */
[----:B------:R0:W-:Y:S04]  /*169f0*/  STL [R1+0x128], R83 ;  /* 0x0001285301007387 */ /* 0x0001e80000100800 */
[----:B0-----:R-:W3:Y:S04]  /*16a00*/  LDL.LU R83, [R1+0x140] ;  /* 0x0001400001537983 */ /* 0x001ee80000300800 */
[----:B------:R0:W-:Y:S04]  /*16a10*/  STL [R1+0x134], R19 ;  /* 0x0001341301007387 */ /* 0x0001e80000100800 */
[----:B------:R-:W3:Y:S04]  /*16a20*/  LDL.LU R32, [R1+0x14c] ;  /* 0x00014c0001207983 */ /* 0x000ee80000300800 */
[----:B------:R-:W-:Y:S04]  /*16a30*/  STL [R1+0x13c], R15 ;  /* 0x00013c0f01007387 */ /* 0x000fe80000100800 */
[----:B------:R-:W3:Y:S04]  /*16a40*/  LDL.LU R93, [R1+0x154] ;  /* 0x00015400015d7983 */ /* 0x000ee80000300800 */
[----:B0-----:R-:W3:Y:S04]  /*16a50*/  LDL.LU R19, [R1+0xa2c] ;  /* 0x000a2c0001137983 */ /* 0x001ee80000300800 */
[----:B------:R-:W3:Y:S01]  /*16a60*/  LDL.LU R8, [R1+0x130] ;  /* 0x0001300001087983 */ /* 0x000ee20000300800 */
[----:B------:R-:W-:-:S02]  /*16a70*/  ISETP.GT.AND P4, PT, R52, 0x9, PT ;  /* 0x000000093400780c */ /* 0x000fc40003f84270 */
[C---:B------:R-:W-:Y:S02]  /*16a80*/  ISETP.GT.AND P2, PT, R52.reuse, 0xa, PT ;  /* 0x0000000a3400780c */ /* 0x040fe40003f44270 */
[----:B------:R-:W-:Y:S02]  /*16a90*/  PRMT R27, RZ, 0x7610, R27 ;  /* 0x00007610ff1b7816 */ /* 0x000fe4000000001b */
[----:B------:R-:W-:Y:S02]  /*16aa0*/  ISETP.GT.AND P3, PT, R52, 0xb, PT ;  /* 0x0000000b3400780c */ /* 0x000fe40003f64270 */
[----:B------:R-:W-:Y:S02]  /*16ab0*/  PRMT R43, RZ, 0x7610, R43 ;  /* 0x00007610ff2b7816 */ /* 0x000fe4000000002b */
[----:B------:R-:W-:Y:S01]  /*16ac0*/  PRMT R69, RZ, 0x7610, R69 ;  /* 0x00007610ff457816 */ /* 0x000fe20000000045 */
[----:B----4-:R-:W-:Y:S01]  /*16ad0*/  IMAD.X R89, R6, 0x1, R89, P5 ;  /* 0x0000000106597824 */ /* 0x010fe200028e0659 */
[----:B--2---:R-:W-:-:S05]  /*16ae0*/  IADD3 R34, P5, PT, R4, R34, RZ ;  /* 0x0000002204227210 */ /* 0x004fca0007fbe0ff */
[C---:B---3--:R-:W-:Y:S02]  /*16af0*/  IMAD.X R83, R6.reuse, 0x1, R83, P5 ;  /* 0x0000000106537824 */ /* 0x048fe400028e0653 */
[----:B------:R-:W-:-:S05]  /*16b00*/  IMAD.X R8, R6, 0x1, R8, P6 ;  /* 0x0000000106087824 */ /* 0x000fca00030e0608 */
[-C--:B------:R-:W-:Y:S01]  /*16b10*/  @P4 LOP3.LUT R9, R9, R8.reuse, RZ, 0x3c, !PT ;  /* 0x0000000809094212 */ /* 0x080fe200078e3cff */
[----:B------:R0:W-:Y:S03]  /*16b20*/  STL [R1+0x130], R8 ;  /* 0x0001300801007387 */ /* 0x0001e60000100800 */
[----:B0-----:R-:W-:-:S04]  /*16b30*/  @P4 LOP3.LUT R8, R9, R8, RZ, 0x3c, !PT ;  /* 0x0000000809084212 */ /* 0x001fc800078e3cff */
[----:B------:R-:W-:-:S05]  /*16b40*/  @P4 LOP3.LUT R9, R9, R8, RZ, 0x3c, !PT ;  /* 0x0000000809094212 */ /* 0x000fca00078e3cff */
[----:B------:R0:W2:Y:S01]  /*16b50*/  @P4 LDG.E.U8 R27, desc[UR14][R8.64] ;  /* 0x0000000e081b4981 */ /* 0x0000a2000c1e1100 */
[----:B------:R-:W-:-:S03]  /*16b60*/  IADD3 R32, P6, PT, R4, R32, RZ ;  /* 0x0000002004207210 */ /* 0x000fc60007fde0ff */
[----:B------:R1:W-:Y:S01]  /*16b70*/  STL [R1+0x138], R89 ;  /* 0x0001385901007387 */ /* 0x0003e20000100800 */
[----:B0-----:R-:W-:Y:S02]  /*16b80*/  @P2 IMAD.MOV.U32 R8, RZ, RZ, R15 ;  /* 0x000000ffff082224 */ /* 0x001fe400078e000f */
[----:B------:R-:W-:Y:S01]  /*16b90*/  @P2 IMAD.MOV.U32 R9, RZ, RZ, R89 ;  /* 0x000000ffff092224 */ /* 0x000fe200078e0059 */
[----:B------:R-:W3:Y:S01]  /*16ba0*/  LDL.LU R15, [R1+0x150] ;  /* 0x00015000010f7983 */ /* 0x000ee20000300800 */
[----:B------:R-:W-:-:S03]  /*16bb0*/  IADD3 R93, P5, PT, R4, R93, RZ ;  /* 0x0000005d045d7210 */ /* 0x000fc60007fbe0ff */
[----:B------:R0:W4:Y:S04]  /*16bc0*/  @P2 LDG.E.U8 R43, desc[UR14][R8.64] ;  /* 0x0000000e082b2981 */ /* 0x000128000c1e1100 */
[----:B-1----:R-:W2:Y:S04]  /*16bd0*/  LDL.LU R89, [R1+0x15c] ;  /* 0x00015c0001597983 */ /* 0x002ea80000300800 */
[----:B------:R1:W-:Y:S01]  /*16be0*/  STL [R1+0x144], R34 ;  /* 0x0001442201007387 */ /* 0x0003e20000100800 */
[----:B0-----:R-:W-:Y:S02]  /*16bf0*/  @P3 IMAD.MOV.U32 R8, RZ, RZ, R34 ;  /* 0x000000ffff083224 */ /* 0x001fe400078e0022 */
[----:B------:R-:W-:Y:S01]  /*16c00*/  @P3 IMAD.MOV.U32 R9, RZ, RZ, R83 ;  /* 0x000000ffff093224 */ /* 0x000fe200078e0053 */
[----:B------:R0:W-:Y:S04]  /*16c10*/  STL [R1+0x140], R83 ;  /* 0x0001405301007387 */ /* 0x0001e80000100800 */
[----:B------:R0:W2:Y:S04]  /*16c20*/  @P3 LDG.E.U8 R69, desc[UR14][R8.64] ;  /* 0x0000000e08453981 */ /* 0x0000a8000c1e1100 */
[----:B-1----:R-:W2:Y:S04]  /*16c30*/  LDL.LU R34, [R1+0x164] ;  /* 0x0001640001227983 */ /* 0x002ea80000300800 */
[----:B------:R1:W-:Y:S01]  /*16c40*/  STL [R1+0x14c], R32 ;  /* 0x00014c2001007387 */ /* 0x0003e20000100800 */
[----:B0-----:R-:W-:-:S03]  /*16c50*/  IMAD.MOV.U32 R9, RZ, RZ, R32 ;  /* 0x000000ffff097224 */ /* 0x001fc600078e0020 */
[----:B------:R-:W2:Y:S04]  /*16c60*/  LDL.LU R83, [R1+0x16c] ;  /* 0x00016c0001537983 */ /* 0x000ea80000300800 */
[----:B------:R-:W-:Y:S04]  /*16c70*/  STL [R1+0x154], R93 ;  /* 0x0001545d01007387 */ /* 0x000fe80000100800 */
[----:B-1----:R-:W2:Y:S04]  /*16c80*/  LDL.LU R32, [R1+0xa28] ;  /* 0x000a280001207983 */ /* 0x002ea80000300800 */
[----:B------:R-:W2:Y:S01]  /*16c90*/  LDL.LU R8, [R1+0x148] ;  /* 0x0001480001087983 */ /* 0x000ea20000300800 */
[----:B------:R-:W-:-:S02]  /*16ca0*/  ISETP.GT.AND P4, PT, R52, 0xc, PT ;  /* 0x0000000c3400780c */ /* 0x000fc40003f84270 */
[----:B------:R-:W-:Y:S01]  /*16cb0*/  PRMT R51, RZ, 0x7610, R51 ;  /* 0x00007610ff337816 */ /* 0x000fe20000000033 */
[----:B--2---:R-:W-:-:S10]  /*16cc0*/  IMAD.X R8, R6, 0x1, R8, P6 ;  /* 0x0000000106087824 */ /* 0x004fd400030e0608 */
[-C--:B------:R-:W-:Y:S01]  /*16cd0*/  @P4 LOP3.LUT R9, R9, R8.reuse, RZ, 0x3c, !PT ;  /* 0x0000000809094212 */ /* 0x080fe200078e3cff */
[----:B------:R0:W-:Y:S03]  /*16ce0*/  STL [R1+0x148], R8 ;  /* 0x0001480801007387 */ /* 0x0001e60000100800 */
[----:B0-----:R-:W-:-:S04]  /*16cf0*/  @P4 LOP3.LUT R8, R9, R8, RZ, 0x3c, !PT ;  /* 0x0000000809084212 */ /* 0x001fc800078e3cff */
[----:B------:R-:W-:-:S05]  /*16d00*/  @P4 LOP3.LUT R9, R9, R8, RZ, 0x3c, !PT ;  /* 0x0000000809094212 */ /* 0x000fca00078e3cff */
[----:B------:R0:W2:Y:S01]  /*16d10*/  @P4 LDG.E.U8 R51, desc[UR14][R8.64] ;  /* 0x0000000e08334981 */ /* 0x0000a2000c1e1100 */
[----:B------:R-:W-:Y:S01]  /*16d20*/  ISETP.GT.AND P2, PT, R52, 0xd, PT ;  /* 0x0000000d3400780c */ /* 0x000fe20003f44270 */
[----:B---3--:R-:W-:Y:S01]  /*16d30*/  IMAD.X R15, R6, 0x1, R15, P5 ;  /* 0x00000001060f7824 */ /* 0x008fe200028e060f */
[----:B------:R-:W-:-:S04]  /*16d40*/  PRMT R55, RZ, 0x7610, R55 ;  /* 0x00007610ff377816 */ /* 0x000fc80000000037 */
[----:B------:R-:W-:Y:S01]  /*16d50*/  STL [R1+0x150], R15 ;  /* 0x0001500f01007387 */ /* 0x000fe20000100800 */
[----:B0-----:R-:W-:-:S06]  /*16d60*/  IMAD.MOV.U32 R9, RZ, RZ, R15 ;  /* 0x000000ffff097224 */ /* 0x001fcc00078e000f */
[----:B------:R-:W-:-:S05]  /*16d70*/  @P2 IMAD.MOV.U32 R8, RZ, RZ, R93 ;  /* 0x000000ffff082224 */ /* 0x000fca00078e005d */
[----:B------:R-:W3:Y:S04]  /*16d80*/  @P2 LDG.E.U8 R55, desc[UR14][R8.64] ;  /* 0x0000000e08372981 */ /* 0x000ee8000c1e1100 */
[----:B--2---:R0:W-:Y:S04]  /*16d90*/  STL [R1+0xc8], R51 ;  /* 0x0000c83301007387 */ /* 0x0041e80000100800 */
[----:B0-----:R-:W2:Y:S04]  /*16da0*/  LDL.LU R51, [R1+0xa24] ;  /* 0x000a240001337983 */ /* 0x001ea80000300800 */
[----:B------:R-:W2:Y:S04]  /*16db0*/  LDL.LU R15, [R1+0xa20] ;  /* 0x000a2000010f7983 */ /* 0x000ea80000300800 */
[----:B------:R-:W2:Y:S01]  /*16dc0*/  LDL.LU R9, [R1+0x158] ;  /* 0x0001580001097983 */ /* 0x000ea20000300800 */
[----:B------:R-:W-:-:S02]  /*16dd0*/  ISETP.GT.AND P3, PT, R52, 0xe, PT ;  /* 0x0000000e3400780c */ /* 0x000fc40003f64270 */
[C---:B------:R-:W-:Y:S01]  /*16de0*/  IADD3 R89, P5, PT, R4.reuse, R89, RZ ;  /* 0x0000005904597210 */ /* 0x040fe20007fbe0ff */
[----:B------:R-:W4:Y:S01]  /*16df0*/  LDL.LU R93, [R1+0x168] ;  /* 0x00016800015d7983 */ /* 0x000f220000300800 */
[----:B------:R-:W-:Y:S02]  /*16e00*/  PRMT R53, RZ, 0x7610, R53 ;  /* 0x00007610ff357816 */ /* 0x000fe40000000035 */
[----:B------:R-:W-:Y:S01]  /*16e10*/  IADD3 R34, P6, PT, R4, R34, RZ ;  /* 0x0000002204227210 */ /* 0x000fe20007fde0ff */
[----:B------:R-:W-:Y:S04]  /*16e20*/  STL [R1+0x15c], R89 ;  /* 0x00015c5901007387 */ /* 0x000fe80000100800 */
[----:B---3--:R0:W-:Y:S02]  /*16e30*/  STL [R1+0xc4], R55 ;  /* 0x0000c43701007387 */ /* 0x0081e40000100800 */
[----:B------:R-:W-:-:S02]  /*16e40*/  @P3 IMAD.MOV.U32 R8, RZ, RZ, R89 ;  /* 0x000000ffff083224 */ /* 0x000fc400078e0059 */
[----:B0-----:R-:W3:Y:S01]  /*16e50*/  LDL.LU R55, [R1+0x174] ;  /* 0x0001740001377983 */ /* 0x001ee20000300800 */
[----:B--2---:R-:W-:-:S05]  /*16e60*/  IMAD.X R9, R6, 0x1, R9, P5 ;  /* 0x0000000106097824 */ /* 0x004fca00028e0609 */
[----:B------:R0:W-:Y:S04]  /*16e70*/  STL [R1+0x158], R9 ;  /* 0x0001580901007387 */ /* 0x0001e80000100800 */
[----:B------:R0:W2:Y:S04]  /*16e80*/  @P3 LDG.E.U8 R53, desc[UR14][R8.64] ;  /* 0x0000000e08353981 */ /* 0x0000a8000c1e1100 */
[----:B------:R-:W-:Y:S04]  /*16e90*/  STL [R1+0x164], R34 ;  /* 0x0001642201007387 */ /* 0x000fe80000100800 */
[----:B------:R-:W3:Y:S01]  /*16ea0*/  LDL.LU R8, [R1+0x160] ;  /* 0x0001600001087983 */ /* 0x000ee20000300800 */
[----:B------:R-:W-:Y:S01]  /*16eb0*/  ISETP.GT.AND P4, PT, R52, 0xf, PT ;  /* 0x0000000f3400780c */ /* 0x000fe20003f84270 */
[----:B0-----:R-:W-:Y:S01]  /*16ec0*/  IMAD.MOV.U32 R9, RZ, RZ, R34 ;  /* 0x000000ffff097224 */ /* 0x001fe200078e0022 */
[----:B------:R-:W-:Y:S01]  /*16ed0*/  IADD3 R83, P5, PT, R4, R83, RZ ;  /* 0x0000005304537210 */ /* 0x000fe20007fbe0ff */
[----:B------:R-:W4:Y:S04]  /*16ee0*/  LDL.LU R89, [R1+0x170] ;  /* 0x0001700001597983 */ /* 0x000f280000300800 */
[----:B------:R-:W-:Y:S01]  /*16ef0*/  STL [R1+0x16c], R83 ;  /* 0x00016c5301007387 */ /* 0x000fe20000100800 */
[----:B------:R-:W-:-:S03]  /*16f00*/  PRMT R35, RZ, 0x7610, R35 ;  /* 0x00007610ff237816 */ /* 0x000fc60000000023 */
[----:B--2---:R0:W-:Y:S01]  /*16f10*/  STL [R1+0xc0], R53 ;  /* 0x0000c03501007387 */ /* 0x0041e20000100800 */
[----:B---3--:R-:W-:-:S03]  /*16f20*/  IMAD.X R8, R6, 0x1, R8, P6 ;  /* 0x0000000106087824 */ /* 0x008fc600030e0608 */
[----:B0-----:R-:W2:Y:S02]  /*16f30*/  LDL.LU R53, [R1+0x17c] ;  /* 0x00017c0001357983 */ /* 0x001ea40000300800 */
[-C--:B------:R-:W-:Y:S02]  /*16f40*/  @P4 LOP3.LUT R9, R9, R8.reuse, RZ, 0x3c, !PT ;  /* 0x0000000809094212 */ /* 0x080fe400078e3cff */
[----:B------:R-:W3:Y:S04]  /*16f50*/  LDL.LU R34, [R1+0x584] ;  /* 0x0005840001227983 */ /* 0x000ee80000300800 */
[----:B------:R0:W-:Y:S02]  /*16f60*/  STL [R1+0x160], R8 ;  /* 0x0001600801007387 */ /* 0x0001e40000100800 */
[----:B0-----:R-:W-:-:S04]  /*16f70*/  @P4 LOP3.LUT R8, R9, R8, RZ, 0x3c, !PT ;  /* 0x0000000809084212 */ /* 0x001fc800078e3cff */
[----:B------:R-:W-:-:S05]  /*16f80*/  @P4 LOP3.LUT R9, R9, R8, RZ, 0x3c, !PT ;  /* 0x0000000809094212 */ /* 0x000fca00078e3cff */
[----:B------:R0:W3:Y:S01]  /*16f90*/  @P4 LDG.E.U8 R35, desc[UR14][R8.64] ;  /* 0x0000000e08234981 */ /* 0x0000e2000c1e1100 */
[C---:B------:R-:W-:Y:S02]  /*16fa0*/  ISETP.GT.AND P2, PT, R52.reuse, 0x10, PT ;  /* 0x000000103400780c */ /* 0x040fe40003f44270 */
[----:B------:R-:W-:Y:S01]  /*16fb0*/  ISETP.GT.AND P3, PT, R52, 0x11, PT ;  /* 0x000000113400780c */ /* 0x000fe20003f64270 */
[----:B----4-:R-:W-:Y:S01]  /*16fc0*/  IMAD.X R93, R6, 0x1, R93, P5 ;  /* 0x00000001065d7824 */ /* 0x010fe200028e065d */
[----:B------:R-:W-:Y:S02]  /*16fd0*/  IADD3 R55, P5, PT, R4, R55, RZ ;  /* 0x0000003704377210 */ /* 0x000fe40007fbe0ff */
[----:B------:R-:W-:Y:S02]  /*16fe0*/  PRMT R13, RZ, 0x7610, R13 ;  /* 0x00007610ff0d7816 */ /* 0x000fe4000000000d */
[----:B------:R-:W-:Y:S01]  /*16ff0*/  STL [R1+0x168], R93 ;  /* 0x0001685d01007387 */ /* 0x000fe20000100800 */
[----:B------:R-:W-:-:S04]  /*17000*/  IMAD.X R89, R6, 0x1, R89, P5 ;  /* 0x0000000106597824 */ /* 0x000fc800028e0659 */
[----:B0-----:R-:W-:Y:S02]  /*17010*/  @P2 IMAD.MOV.U32 R8, RZ, RZ, R83 ;  /* 0x000000ffff082224 */ /* 0x001fe400078e0053 */
[----:B------:R-:W-:Y:S01]  /*17020*/  @P2 IMAD.MOV.U32 R9, RZ, RZ, R93 ;  /* 0x000000ffff092224 */ /* 0x000fe200078e005d */
[----:B------:R-:W-:-:S04]  /*17030*/  PRMT R26, RZ, 0x7610, R26 ;  /* 0x00007610ff1a7816 */ /* 0x000fc8000000001a */
[----:B------:R0:W4:Y:S02]  /*17040*/  @P2 LDG.E.U8 R13, desc[UR14][R8.64] ;  /* 0x0000000e080d2981 */ /* 0x000124000c1e1100 */
[----:B0-----:R-:W-:Y:S02]  /*17050*/  @P3 IMAD.MOV.U32 R8, RZ, RZ, R55 ;  /* 0x000000ffff083224 */ /* 0x001fe400078e0037 */
[----:B------:R-:W-:-:S05]  /*17060*/  @P3 IMAD.MOV.U32 R9, RZ, RZ, R89 ;  /* 0x000000ffff093224 */ /* 0x000fca00078e0059 */
[----:B------:R0:W4:Y:S01]  /*17070*/  @P3 LDG.E.U8 R26, desc[UR14][R8.64] ;  /* 0x0000000e081a3981 */ /* 0x000122000c1e1100 */
[C---:B--2---:R-:W-:Y:S02]  /*17080*/  IADD3 R53, P6, PT, R4.reuse, R53, RZ ;  /* 0x0000003504357210 */ /* 0x044fe40007fde0ff */
[----:B---3--:R-:W-:-:S03]  /*17090*/  IADD3 R34, P5, PT, R4, R34, RZ ;  /* 0x0000002204227210 */ /* 0x008fc60007fbe0ff */
[----:B0-----:R-:W-:Y:S01]  /*170a0*/  IMAD.MOV.U32 R9, RZ, RZ, R53 ;  /* 0x000000ffff097224 */ /* 0x001fe200078e0035 */
[----:B------:R0:W-:Y:S04]  /*170b0*/  STL [R1+0xbc], R35 ;  /* 0x0000bc2301007387 */ /* 0x0001e80000100800 */
[----:B0-----:R-:W2:Y:S04]  /*170c0*/  LDL.LU R35, [R1+0xa1c] ;  /* 0x000a1c0001237983 */ /* 0x001ea80000300800 */
[----:B------:R-:W3:Y:S04]  /*170d0*/  LDL.LU R93, [R1+0x180] ;  /* 0x00018000015d7983 */ /* 0x000ee80000300800 */
[----:B------:R-:W2:Y:S04]  /*170e0*/  LDL.LU R83, [R1+0x58c] ;  /* 0x00058c0001537983 */ /* 0x000ea80000300800 */
[----:B------:R0:W-:Y:S04]  /*170f0*/  STL [R1+0x174], R55 ;  /* 0x0001743701007387 */ /* 0x0001e80000100800 */
[----:B------:R1:W-:Y:S04]  /*17100*/  STL [R1+0x170], R89 ;  /* 0x0001705901007387 */ /* 0x0003e80000100800 */
[----:B0-----:R-:W4:Y:S04]  /*17110*/  LDL.LU R55, [R1+0x594] ;  /* 0x0005940001377983 */ /* 0x001f280000300800 */
[----:B------:R0:W-:Y:S04]  /*17120*/  STL [R1+0x17c], R53 ;  /* 0x00017c3501007387 */ /* 0x0001e80000100800 */
[----:B-1----:R-:W4:Y:S04]  /*17130*/  LDL.LU R89, [R1+0x59c] ;  /* 0x00059c0001597983 */ /* 0x002f280000300800 */
[----:B------:R-:W-:Y:S04]  /*17140*/  STL [R1+0x584], R34 ;  /* 0x0005842201007387 */ /* 0x000fe80000100800 */
[----:B0-----:R-:W4:Y:S04]  /*17150*/  LDL.LU R53, [R1+0xa18] ;  /* 0x000a180001357983 */ /* 0x001f280000300800 */
[----:B------:R-:W4:Y:S01]  /*17160*/  LDL.LU R8, [R1+0x178] ;  /* 0x0001780001087983 */ /* 0x000f220000300800 */
[----:B------:R-:W-:-:S02]  /*17170*/  ISETP.GT.AND P4, PT, R52, 0x12, PT ;  /* 0x000000123400780c */ /* 0x000fc40003f84270 */
[----:B------:R-:W-:Y:S02]  /*17180*/  ISETP.GT.AND P2, PT, R52, 0x13, PT ;  /* 0x000000133400780c */ /* 0x000fe40003f44270 */
[----:B------:R-:W-:Y:S02]  /*17190*/  PRMT R42, RZ, 0x7610, R42 ;  /* 0x00007610ff2a7816 */ /* 0x000fe4000000002a */
[----:B------:R-:W-:Y:S01]  /*171a0*/  PRMT R71, RZ, 0x7610, R71 ;  /* 0x00007610ff477816 */ /* 0x000fe20000000047 */
[----:B---3--:R-:W-:Y:S01]  /*171b0*/  IMAD.X R93, R6, 0x1, R93, P5 ;  /* 0x00000001065d7824 */ /* 0x008fe200028e065d */
[----:B--2---:R-:W-:Y:S01]  /*171c0*/  IADD3 R83, P5, PT, R4, R83, RZ ;  /* 0x0000005304537210 */ /* 0x004fe20007fbe0ff */
[----:B----4-:R-:W-:-:S05]  /*171d0*/  IMAD.X R8, R6, 0x1, R8, P6 ;  /* 0x0000000106087824 */ /* 0x010fca00030e0608 */
[-C--:B------:R-:W-:Y:S01]  /*171e0*/  @P4 LOP3.LUT R9, R9, R8.reuse, RZ, 0x3c, !PT ;  /* 0x0000000809094212 */ /* 0x080fe200078e3cff */
[----:B------:R0:W-:Y:S03]  /*171f0*/  STL [R1+0x178], R8 ;  /* 0x0001780801007387 */ /* 0x0001e60000100800 */
[----:B0-----:R-:W-:-:S04]  /*17200*/  @P4 LOP3.LUT R8, R9, R8, RZ, 0x3c, !PT ;  /* 0x0000000809084212 */ /* 0x001fc800078e3cff */
[----:B------:R-:W-:Y:S01]  /*17210*/  @P4 LOP3.LUT R9, R9, R8, RZ, 0x3c, !PT ;  /* 0x0000000809094212 */ /* 0x000fe200078e3cff */
[----:B------:R0:W-:Y:S04]  /*17220*/  STL [R1+0x180], R93 ;  /* 0x0001805d01007387 */ /* 0x0001e80000100800 */
[----:B------:R1:W2:Y:S02]  /*17230*/  @P4 LDG.E.U8 R42, desc[UR14][R8.64] ;  /* 0x0000000e082a4981 */ /* 0x0002a4000c1e1100 */
[----:B-1----:R-:W-:Y:S02]  /*17240*/  @P2 IMAD.MOV.U32 R8, RZ, RZ, R34 ;  /* 0x000000ffff082224 */ /* 0x002fe400078e0022 */
[----:B------:R-:W-:Y:S01]  /*17250*/  @P2 IMAD.MOV.U32 R9, RZ, RZ, R93 ;  /* 0x000000ffff092224 */ /* 0x000fe200078e005d */
[----:B------:R-:W3:Y:S04]  /*17260*/  LDL.LU R34, [R1+0x598] ;  /* 0x0005980001227983 */ /* 0x000ee80000300800 */
[----:B0-----:R-:W4:Y:S04]  /*17270*/  LDL.LU R93, [R1+0x5a4] ;  /* 0x0005a400015d7983 */ /* 0x001f280000300800 */
[----:B------:R0:W2:Y:S04]  /*17280*/  @P2 LDG.E.U8 R71, desc[UR14][R8.64] ;  /* 0x0000000e08472981 */ /* 0x0000a8000c1e1100 */
[----:B------:R1:W-:Y:S01]  /*17290*/  STL [R1+0x58c], R83 ;  /* 0x00058c5301007387 */ /* 0x0003e20000100800 */
[----:B0-----:R-:W-:-:S03]  /*172a0*/  IMAD.MOV.U32 R9, RZ, RZ, R83 ;  /* 0x000000ffff097224 */ /* 0x001fc600078e0053 */
[----:B-1----:R-:W2:Y:S04]  /*172b0*/  LDL.LU R83, [R1+0xa14] ;  /* 0x000a140001537983 */ /* 0x002ea80000300800 */
[----:B------:R-:W2:Y:S01]  /*172c0*/  LDL.LU R8, [R1+0x588] ;  /* 0x0005880001087983 */ /* 0x000ea20000300800 */
[----:B------:R-:W-:Y:S02]  /*172d0*/  ISETP.GT.AND P3, PT, R52, 0x14, PT ;  /* 0x000000143400780c */ /* 0x000fe40003f64270 */
[----:B------:R-:W-:Y:S02]  /*172e0*/  PRMT R85, RZ, 0x7610, R85 ;  /* 0x00007610ff557816 */ /* 0x000fe40000000055 */
[----:B------:R-:W-:Y:S01]  /*172f0*/  IADD3 R55, P6, PT, R4, R55, RZ ;  /* 0x0000003704377210 */ /* 0x000fe20007fde0ff */
[----:B--2---:R-:W-:-:S08]  /*17300*/  IMAD.X R8, R6, 0x1, R8, P5 ;  /* 0x0000000106087824 */ /* 0x004fd000028e0608 */
[-C--:B------:R-:W-:Y:S01]  /*17310*/  @P3 LOP3.LUT R9, R9, R8.reuse, RZ, 0x3c, !PT ;  /* 0x0000000809093212 */ /* 0x080fe200078e3cff */
[----:B------:R0:W-:Y:S03]  /*17320*/  STL [R1+0x588], R8 ;  /* 0x0005880801007387 */ /* 0x0001e60000100800 */
[----:B0-----:R-:W-:-:S04]  /*17330*/  @P3 LOP3.LUT R8, R9, R8, RZ, 0x3c, !PT ;  /* 0x0000000809083212 */ /* 0x001fc800078e3cff */
[----:B------:R-:W-:Y:S01]  /*17340*/  @P3 LOP3.LUT R9, R9, R8, RZ, 0x3c, !PT ;  /* 0x0000000809093212 */ /* 0x000fe200078e3cff */
[----:B------:R0:W-:Y:S04]  /*17350*/  STL [R1+0x594], R55 ;  /* 0x0005943701007387 */ /* 0x0001e80000100800 */
[----:B------:R1:W2:Y:S04]  /*17360*/  @P3 LDG.E.U8 R85, desc[UR14][R8.64] ;  /* 0x0000000e08553981 */ /* 0x0002a8000c1e1100 */
[----:B------:R-:W3:Y:S01]  /*17370*/  LDL.LU R8, [R1+0x590] ;  /* 0x0005900001087983 */ /* 0x000ee20000300800 */
[----:B------:R-:W-:Y:S01]  /*17380*/  ISETP.GT.AND P4, PT, R52, 0x15, PT ;  /* 0x000000153400780c */ /* 0x000fe20003f84270 */
[----:B-1----:R-:W-:Y:S01]  /*17390*/  IMAD.MOV.U32 R9, RZ, RZ, R55 ;  /* 0x000000ffff097224 */ /* 0x002fe200078e0037 */
[----:B------:R-:W-:Y:S01]  /*173a0*/  IADD3 R89, P5, PT, R4, R89, RZ ;  /* 0x0000005904597210 */ /* 0x000fe20007fbe0ff */
[----:B0-----:R-:W4:Y:S04]  /*173b0*/  LDL.LU R55, [R1+0x5ac] ;  /* 0x0005ac0001377983 */ /* 0x001f280000300800 */
[----:B------:R-:W-:Y:S01]  /*173c0*/  STL [R1+0x59c], R89 ;  /* 0x00059c5901007387 */ /* 0x000fe20000100800 */
[----:B------:R-:W-:-:S03]  /*173d0*/  PRMT R18, RZ, 0x7610, R18 ;  /* 0x00007610ff127816 */ /* 0x000fc60000000012 */
[----:B--2---:R0:W-:Y:S01]  /*173e0*/  STL [R1+0xb8], R85 ;  /* 0x0000b85501007387 */ /* 0x0041e20000100800 */
[----:B---3--:R-:W-:-:S03]  /*173f0*/  IMAD.X R8, R6, 0x1, R8, P6 ;  /* 0x0000000106087824 */ /* 0x008fc600030e0608 */
[----:B0-----:R-:W2:Y:S02]  /*17400*/  LDL.LU R85, [R1+0x5b4] ;  /* 0x0005b40001557983 */ /* 0x001ea40000300800 */
[-C--:B------:R-:W-:Y:S02]  /*17410*/  @P4 LOP3.LUT R9, R9, R8.reuse, RZ, 0x3c, !PT ;  /* 0x0000000809094212 */ /* 0x080fe400078e3cff */
[----:B------:R0:W-:Y:S02]  /*17420*/  STL [R1+0x590], R8 ;  /* 0x0005900801007387 */ /* 0x0001e40000100800 */
[----:B0-----:R-:W-:-:S04]  /*17430*/  @P4 LOP3.LUT R8, R9, R8, RZ, 0x3c, !PT ;  /* 0x0000000809084212 */ /* 0x001fc800078e3cff */
[----:B------:R-:W-:-:S05]  /*17440*/  @P4 LOP3.LUT R9, R9, R8, RZ, 0x3c, !PT ;  /* 0x0000000809094212 */ /* 0x000fca00078e3cff */
[----:B------:R0:W3:Y:S01]  /*17450*/  @P4 LDG.E.U8 R18, desc[UR14][R8.64] ;  /* 0x0000000e08124981 */ /* 0x0000e2000c1e1100 */
[----:B------:R-:W-:Y:S01]  /*17460*/  ISETP.GT.AND P2, PT, R52, 0x16, PT ;  /* 0x000000163400780c */ /* 0x000fe20003f44270 */
[----:B------:R-:W-:Y:S01]  /*17470*/  IMAD.X R34, R6, 0x1, R34, P5 ;  /* 0x0000000106227824 */ /* 0x000fe200028e0622 */
[----:B------:R-:W-:-:S04]  /*17480*/  PRMT R20, RZ, 0x7610, R20 ;  /* 0x00007610ff147816 */ /* 0x000fc80000000014 */
[----:B------:R-:W-:Y:S01]  /*17490*/  STL [R1+0x598], R34 ;  /* 0x0005982201007387 */ /* 0x000fe20000100800 */
[----:B0-----:R-:W-:-:S06]  /*174a0*/  IMAD.MOV.U32 R9, RZ, RZ, R34 ;  /* 0x000000ffff097224 */ /* 0x001fcc00078e0022 */
[----:B------:R-:W-:-:S05]  /*174b0*/  @P2 IMAD.MOV.U32 R8, RZ, RZ, R89 ;  /* 0x000000ffff082224 */ /* 0x000fca00078e0059 */
[----:B------:R0:W2:Y:S04]  /*174c0*/  @P2 LDG.E.U8 R20, desc[UR14][R8.64] ;  /* 0x0000000e08142981 */ /* 0x0000a8000c1e1100 */
[----:B---3--:R1:W-:Y:S04]  /*174d0*/  STL [R1+0xb4], R18 ;  /* 0x0000b41201007387 */ /* 0x0083e80000100800 */
[----:B-1----:R-:W3:Y:S04]  /*174e0*/  LDL.LU R18, [R1+0xa10] ;  /* 0x000a100001127983 */ /* 0x002ee80000300800 */
[----:B------:R-:W2:Y:S04]  /*174f0*/  LDL.LU R34, [R1+0xa0c] ;  /* 0x000a0c0001227983 */ /* 0x000ea80000300800 */
[----:B------:R-:W2:Y:S01]  /*17500*/  LDL.LU R9, [R1+0x5a0] ;  /* 0x0005a00001097983 */ /* 0x000ea20000300800 */
[----:B------:R-:W-:-:S02]  /*17510*/  ISETP.GT.AND P3, PT, R52, 0x17, PT ;  /* 0x000000173400780c */ /* 0x000fc40003f64270 */
[----:B----4-:R-:W-:Y:S01]  /*17520*/  IADD3 R93, P5, PT, R4, R93, RZ ;  /* 0x0000005d045d7210 */ /* 0x010fe20007fbe0ff */
[----:B------:R-:W4:Y:S01]  /*17530*/  LDL.LU R89, [R1+0x5b0] ;  /* 0x0005b00001597983 */ /* 0x000f220000300800 */
[----:B------:R-:W-:-:S09]  /*17540*/  PRMT R90, RZ, 0x7610, R90 ;  /* 0x00007610ff5a7816 */ /* 0x000fd2000000005a */
[----:B0-----:R-:W-:Y:S01]  /*17550*/  @P3 IMAD.MOV.U32 R8, RZ, RZ, R93 ;  /* 0x000000ffff083224 */ /* 0x001fe200078e005d */
[----:B------:R-:W-:Y:S01]  /*17560*/  IADD3 R55, P6, PT, R4, R55, RZ ;  /* 0x0000003704377210 */ /* 0x000fe20007fde0ff */
[----:B------:R-:W-:Y:S01]  /*17570*/  STL [R1+0x5a4], R93 ;  /* 0x0005a45d01007387 */ /* 0x000fe20000100800 */
[----:B--2---:R-:W-:-:S05]  /*17580*/  IMAD.X R9, R6, 0x1, R9, P5 ;  /* 0x0000000106097824 */ /* 0x004fca00028e0609 */
[----:B------:R0:W2:Y:S04]  /*17590*/  @P3 LDG.E.U8 R90, desc[UR14][R8.64] ;  /* 0x0000000e085a3981 */ /* 0x0000a8000c1e1100 */
[----:B------:R1:W-:Y:S04]  /*175a0*/  STL [R1+0xb0], R20 ;  /* 0x0000b01401007387 */ /* 0x0003e80000100800 */
[----:B-1----:R-:W3:Y:S04]  /*175b0*/  LDL.LU R20, [R1+0x5bc] ;  /* 0x0005bc0001147983 */ /* 0x002ee80000300800 */
[----:B------:R0:W-:Y:S04]  /*175c0*/  STL [R1+0x5a0], R9 ;  /* 0x0005a00901007387 */ /* 0x0001e80000100800 */
[----:B------:R-:W-:Y:S04]  /*175d0*/  STL [R1+0x5ac], R55 ;  /* 0x0005ac3701007387 */ /* 0x000fe80000100800 */
[----:B------:R-:W3:Y:S01]  /*175e0*/  LDL.LU R8, [R1+0x5a8] ;  /* 0x0005a80001087983 */ /* 0x000ee20000300800 */
[----:B------:R-:W-:Y:S01]  /*175f0*/  IADD3 R85, P5, PT, R4, R85, RZ ;  /* 0x0000005504557210 */ /* 0x000fe20007fbe0ff */
[----:B0-----:R-:W-:-:S02]  /*17600*/  IMAD.MOV.U32 R9, RZ, RZ, R55 ;  /* 0x000000ffff097224 */ /* 0x001fc400078e0037 */
[----:B--2---:R0:W-:Y:S04]  /*17610*/  STL [R1+0xac], R90 ;  /* 0x0000ac5a01007387 */ /* 0x0041e80000100800 */
[----:B0-----:R-:W2:Y:S04]  /*17620*/  LDL.LU R90, [R1+0x5b8] ;  /* 0x0005b800015a7983 */ /* 0x001ea80000300800 */
[----:B------:R-:W-:Y:S04]  /*17630*/  STL [R1+0x5b4], R85 ;  /* 0x0005b45501007387 */ /* 0x000fe80000100800 */
[----:B------:R-:W2:Y:S04]  /*17640*/  LDL.LU R55, [R1+0x5c4] ;  /* 0x0005c40001377983 */ /* 0x000ea80000300800 */
[----:B------:R-:W2:Y:S01]  /*17650*/  LDL.LU R93, [R1+0x5cc] ;  /* 0x0005cc00015d7983 */ /* 0x000ea20000300800 */
[----:B------:R-:W-:Y:S01]  /*17660*/  ISETP.GT.AND P4, PT, R52, 0x18, PT ;  /* 0x000000183400780c */ /* 0x000fe20003f84270 */
[----:B---3--:R-:W-:Y:S01]  /*17670*/  IMAD.X R8, R6, 0x1, R8, P6 ;  /* 0x0000000106087824 */ /* 0x008fe200030e0608 */
[----:B------:R-:W-:-:S04]  /*17680*/  ISETP.GT.AND P2, PT, R52, 0x19, PT ;  /* 0x000000193400780c */ /* 0x000fc80003f44270 */
[----:B------:R0:W-:Y:S07]  /*17690*/  STL [R1+0x5a8], R8 ;  /* 0x0005a80801007387 */ /* 0x0001ee0000100800 */
[-C--:B------:R-:W-:Y:S02]  /*176a0*/  @P4 LOP3.LUT R9, R9, R8.reuse, RZ, 0x3c, !PT ;  /* 0x0000000809094212 */ /* 0x080fe400078e3cff */
[----:B------:R-:W-:Y:S02]  /*176b0*/  PRMT R12, RZ, 0x7610, R12 ;  /* 0x00007610ff0c7816 */ /* 0x000fe4000000000c */
[----:B0-----:R-:W-:-:S02]  /*176c0*/  @P4 LOP3.LUT R8, R9, R8, RZ, 0x3c, !PT ;  /* 0x0000000809084212 */ /* 0x001fc400078e3cff */
[----:B------:R-:W-:Y:S02]  /*176d0*/  ISETP.GT.AND P3, PT, R52, 0x1a, PT ;  /* 0x0000001a3400780c */ /* 0x000fe40003f64270 */
[----:B------:R-:W-:Y:S01]  /*176e0*/  @P4 LOP3.LUT R9, R9, R8, RZ, 0x3c, !PT ;  /* 0x0000000809094212 */ /* 0x000fe200078e3cff */
[----:B----4-:R-:W-:Y:S01]  /*176f0*/  IMAD.X R89, R6, 0x1, R89, P5 ;  /* 0x0000000106597824 */ /* 0x010fe200028e0659 */
[----:B------:R-:W-:Y:S02]  /*17700*/  IADD3 R20, P5, PT, R4, R20, RZ ;  /* 0x0000001404147210 */ /* 0x000fe40007fbe0ff */
[----:B------:R-:W-:Y:S01]  /*17710*/  PRMT R29, RZ, 0x7610, R29 ;  /* 0x00007610ff1d7816 */ /* 0x000fe2000000001d */
[----:B------:R0:W3:Y:S01]  /*17720*/  @P4 LDG.E.U8 R12, desc[UR14][R8.64] ;  /* 0x0000000e080c4981 */ /* 0x0000e2000c1e1100 */
[----:B------:R-:W-:-:S03]  /*17730*/  PRMT R45, RZ, 0x7610, R45 ;  /* 0x00007610ff2d7816 */ /* 0x000fc6000000002d */
[----:B------:R1:W-:Y:S01]  /*17740*/  STL [R1+0x5b0], R89 ;  /* 0x0005b05901007387 */ /* 0x0003e20000100800 */
[----:B0-----:R-:W-:Y:S02]  /*17750*/  @P2 IMAD.MOV.U32 R8, RZ, RZ, R85 ;  /* 0x000000ffff082224 */ /* 0x001fe400078e0055 */
[----:B------:R-:W-:Y:S01]  /*17760*/  @P2 IMAD.MOV.U32 R9, RZ, RZ, R89 ;  /* 0x000000ffff092224 */ /* 0x000fe200078e0059 */
[----:B------:R-:W4:Y:S04]  /*17770*/  LDL.LU R85, [R1+0x5c8] ;  /* 0x0005c80001557983 */ /* 0x000f280000300800 */
[----:B------:R0:W3:Y:S04]  /*17780*/  @P2 LDG.E.U8 R29, desc[UR14][R8.64] ;  /* 0x0000000e081d2981 */ /* 0x0000e8000c1e1100 */
[----:B-1----:R-:W3:Y:S04]  /*17790*/  LDL.LU R89, [R1+0x5d4] ;  /* 0x0005d40001597983 */ /* 0x002ee80000300800 */
[----:B------:R1:W-:Y:S01]  /*177a0*/  STL [R1+0x5bc], R20 ;  /* 0x0005bc1401007387 */ /* 0x0003e20000100800 */
[----:B0-----:R-:W-:-:S02]  /*177b0*/  @P3 IMAD.MOV.U32 R8, RZ, RZ, R20 ;  /* 0x000000ffff083224 */ /* 0x001fc400078e0014 */
[----:B--2---:R-:W-:-:S04]  /*177c0*/  IMAD.X R90, R6, 0x1, R90, P5 ;  /* 0x00000001065a7824 */ /* 0x004fc800028e065a */
[----:B------:R-:W-:Y:S01]  /*177d0*/  @P3 IMAD.MOV.U32 R9, RZ, RZ, R90 ;  /* 0x000000ffff093224 */ /* 0x000fe200078e005a */
[----:B------:R0:W-:Y:S01]  /*177e0*/  STL [R1+0x5b8], R90 ;  /* 0x0005b85a01007387 */ /* 0x0001e20000100800 */
[----:B------:R-:W-:-:S03]  /*177f0*/  IADD3 R55, P6, PT, R4, R55, RZ ;  /* 0x0000003704377210 */ /* 0x000fc60007fde0ff */
[----:B-1----:R-:W2:Y:S01]  /*17800*/  LDL.LU R20, [R1+0x5dc] ;  /* 0x0005dc0001147983 */ /* 0x002ea20000300800 */
[----:B------:R-:W-:-:S03]  /*17810*/  IADD3 R93, P5, PT, R4, R93, RZ ;  /* 0x0000005d045d7210 */ /* 0x000fc60007fbe0ff */
[----:B------:R1:W-:Y:S04]  /*17820*/  STL [R1+0x5c4], R55 ;  /* 0x0005c43701007387 */ /* 0x0003e80000100800 */
[----:B0-----:R-:W2:Y:S04]  /*17830*/  LDL.LU R90, [R1+0x5e4] ;  /* 0x0005e400015a7983 */ /* 0x001ea80000300800 */
[----:B------:R0:W2:Y:S04]  /*17840*/  @P3 LDG.E.U8 R45, desc[UR14][R8.64] ;  /* 0x0000000e082d3981 */ /* 0x0000a8000c1e1100 */
[----:B------:R-:W-:Y:S01]  /*17850*/  STL [R1+0x5cc], R93 ;  /* 0x0005cc5d01007387 */ /* 0x000fe20000100800 */
[----:B0-----:R-:W-:-:S03]  /*17860*/  IMAD.MOV.U32 R9, RZ, RZ, R55 ;  /* 0x000000ffff097224 */ /* 0x001fc600078e0037 */
[----:B-1----:R-:W2:Y:S04]  /*17870*/  LDL.LU R55, [R1+0xa08] ;  /* 0x000a080001377983 */ /* 0x002ea80000300800 */
[----:B------:R-:W2:Y:S01]  /*17880*/  LDL.LU R8, [R1+0x5c0] ;  /* 0x0005c00001087983 */ /* 0x000ea20000300800 */
[C---:B------:R-:W-:Y:S02]  /*17890*/  ISETP.GT.AND P4, PT, R52.reuse, 0x1b, PT ;  /* 0x0000001b3400780c */ /* 0x040fe40003f84270 */
[----:B------:R-:W-:Y:S02]  /*178a0*/  ISETP.GT.AND P2, PT, R52, 0x1c, PT ;  /* 0x0000001c3400780c */ /* 0x000fe40003f44270 */
[----:B------:R-:W-:Y:S02]  /*178b0*/  PRMT R73, RZ, 0x7610, R73 ;  /* 0x00007610ff497816 */ /* 0x000fe40000000049 */
[----:B------:R-:W-:Y:S01]  /*178c0*/  PRMT R57, RZ, 0x7610, R57 ;  /* 0x00007610ff397816 */ /* 0x000fe20000000039 */
[----:B----4-:R-:W-:-:S02]  /*178d0*/  IMAD.X R85, R6, 0x1, R85, P5 ;  /* 0x0000000106557824 */ /* 0x010fc400028e0655 */
[----:B--2---:R-:W-:-:S05]  /*178e0*/  IMAD.X R8, R6, 0x1, R8, P6 ;  /* 0x0000000106087824 */ /* 0x004fca00030e0608 */
[-C--:B------:R-:W-:Y:S01]  /*178f0*/  @P4 LOP3.LUT R9, R9, R8.reuse, RZ, 0x3c, !PT ;  /* 0x0000000809094212 */ /* 0x080fe200078e3cff */
[----:B------:R0:W-:Y:S03]  /*17900*/  STL [R1+0x5c0], R8 ;  /* 0x0005c00801007387 */ /* 0x0001e60000100800 */
[----:B0-----:R-:W-:-:S04]  /*17910*/  @P4 LOP3.LUT R8, R9, R8, RZ, 0x3c, !PT ;  /* 0x0000000809084212 */ /* 0x001fc800078e3cff */
[----:B------:R-:W-:-:S05]  /*17920*/  @P4 LOP3.LUT R9, R9, R8, RZ, 0x3c, !PT ;  /* 0x0000000809094212 */ /* 0x000fca00078e3cff */
[----:B------:R0:W2:Y:S04]  /*17930*/  @P4 LDG.E.U8 R73, desc[UR14][R8.64] ;  /* 0x0000000e08494981 */ /* 0x0000a8000c1e1100 */
[----:B------:R1:W-:Y:S01]  /*17940*/  STL [R1+0x5c8], R85 ;  /* 0x0005c85501007387 */ /* 0x0003e20000100800 */
[----:B0-----:R-:W-:Y:S02]  /*17950*/  IMAD.MOV.U32 R9, RZ, RZ, R85 ;  /* 0x000000ffff097224 */ /* 0x001fe400078e0055 */
[----:B------:R-:W-:Y:S01]  /*17960*/  @P2 IMAD.MOV.U32 R8, RZ, RZ, R93 ;  /* 0x000000ffff082224 */ /* 0x000fe200078e005d */
[----:B-1----:R-:W4:Y:S04]  /*17970*/  LDL.LU R85, [R1+0xa04] ;  /* 0x000a040001557983 */ /* 0x002f280000300800 */
[----:B------:R0:W2:Y:S04]  /*17980*/  @P2 LDG.E.U8 R57, desc[UR14][R8.64] ;  /* 0x0000000e08392981 */ /* 0x0000a8000c1e1100 */
[----:B------:R-:W4:Y:S01]  /*17990*/  LDL.LU R9, [R1+0x5d0] ;  /* 0x0005d00001097983 */ /* 0x000f220000300800 */
[----:B------:R-:W-:-:S02]  /*179a0*/  ISETP.GT.AND P3, PT, R52, 0x1d, PT ;  /* 0x0000001d3400780c */ /* 0x000fc40003f64270 */
[C---:B---3--:R-:W-:Y:S01]  /*179b0*/  IADD3 R89, P5, PT, R4.reuse, R89, RZ ;  /* 0x0000005904597210 */ /* 0x048fe20007fbe0ff */
[----:B------:R-:W3:Y:S01]  /*179c0*/  LDL.LU R93, [R1+0x5e0] ;  /* 0x0005e000015d7983 */ /* 0x000ee20000300800 */
[----:B------:R-:W-:Y:S02]  /*179d0*/  PRMT R37, RZ, 0x7610, R37 ;  /* 0x00007610ff257816 */ /* 0x000fe40000000025 */
[----:B------:R-:W-:Y:S01]  /*179e0*/  IADD3 R20, P6, PT, R4, R20, RZ ;  /* 0x0000001404147210 */ /* 0x000fe20007fde0ff */
[----:B------:R-:W-:Y:S06]  /*179f0*/  STL [R1+0x5d4], R89 ;  /* 0x0005d45901007387 */ /* 0x000fec0000100800 */
[----:B0-----:R-:W-:Y:S01]  /*17a00*/  @P3 IMAD.MOV.U32 R8, RZ, RZ, R89 ;  /* 0x000000ffff083224 */ /* 0x001fe200078e0059 */
[----:B--2---:R0:W-:Y:S01]  /*17a10*/  STL [R1+0xa8], R57 ;  /* 0x0000a83901007387 */ /* 0x0041e20000100800 */
[----:B----4-:R-:W-:-:S03]  /*17a20*/  IMAD.X R9, R6, 0x1, R9, P5 ;  /* 0x0000000106097824 */ /* 0x010fc600028e0609 */
[----:B0-----:R-:W2:Y:S04]  /*17a30*/  LDL.LU R57, [R1+0x5ec] ;  /* 0x0005ec0001397983 */ /* 0x001ea80000300800 */
[----:B------:R0:W-:Y:S04]  /*17a40*/  STL [R1+0x5d0], R9 ;  /* 0x0005d00901007387 */ /* 0x0001e80000100800 */
[----:B------:R0:W4:Y:S04]  /*17a50*/  @P3 LDG.E.U8 R37, desc[UR14][R8.64] ;  /* 0x0000000e08253981 */ /* 0x000128000c1e1100 */
[----:B------:R-:W-:Y:S04]  /*17a60*/  STL [R1+0x5dc], R20 ;  /* 0x0005dc1401007387 */ /* 0x000fe80000100800 */
[----:B------:R-:W2:Y:S01]  /*17a70*/  LDL.LU R8, [R1+0x5d8] ;  /* 0x0005d80001087983 */ /* 0x000ea20000300800 */
[----:B------:R-:W-:Y:S01]  /*17a80*/  ISETP.GT.AND P4, PT, R52, 0x1e, PT ;  /* 0x0000001e3400780c */ /* 0x000fe20003f84270 */
[----:B0-----:R-:W-:Y:S01]  /*17a90*/  IMAD.MOV.U32 R9, RZ, RZ, R20 ;  /* 0x000000ffff097224 */ /* 0x001fe200078e0014 */
[----:B------:R-:W-:Y:S01]  /*17aa0*/  IADD3 R90, P5, PT, R4, R90, RZ ;  /* 0x0000005a045a7210 */ /* 0x000fe20007fbe0ff */
[----:B------:R-:W2:Y:S01]  /*17ab0*/  LDL.LU R89, [R1+0x5e8] ;  /* 0x0005e80001597983 */ /* 0x000ea20000300800 */
[----:B------:R-:W-:-:S03]  /*17ac0*/  ISETP.GT.AND P2, PT, R52, 0x1f, PT ;  /* 0x0000001f3400780c */ /* 0x000fc60003f44270 */
[----:B------:R-:W-:Y:S01]  /*17ad0*/  STL [R1+0x5e4], R90 ;  /* 0x0005e45a01007387 */ /* 0x000fe20000100800 */
[----:B------:R-:W-:Y:S01]  /*17ae0*/  PRMT R21, RZ, 0x7610, R21 ;  /* 0x00007610ff157816 */ /* 0x000fe20000000015 */
[C---:B---3--:R-:W-:Y:S01]  /*17af0*/  IMAD.X R93, R6.reuse, 0x1, R93, P5 ;  /* 0x00000001065d7824 */ /* 0x048fe200028e065d */
[----:B------:R-:W-:Y:S01]  /*17b00*/  PRMT R23, RZ, 0x7610, R23 ;  /* 0x00007610ff177816 */ /* 0x000fe20000000017 */
[----:B----4-:R0:W-:Y:S01]  /*17b10*/  STL [R1+0xa4], R37 ;  /* 0x0000a42501007387 */ /* 0x0101e20000100800 */
[----:B--2---:R-:W-:-:S03]  /*17b20*/  IMAD.X R8, R6, 0x1, R8, P6 ;  /* 0x0000000106087824 */ /* 0x004fc600030e0608 */
[----:B0-----:R-:W2:Y:S02]  /*17b30*/  LDL.LU R37, [R1+0x5f4] ;  /* 0x0005f40001257983 */ /* 0x001ea40000300800 */
[-C--:B------:R-:W-:Y:S02]  /*17b40*/  @P4 LOP3.LUT R9, R9, R8.reuse, RZ, 0x3c, !PT ;  /* 0x0000000809094212 */ /* 0x080fe400078e3cff */
[----:B------:R-:W3:Y:S04]  /*17b50*/  LDL.LU R20, [R1+0x5fc] ;  /* 0x0005fc0001147983 */ /* 0x000ee80000300800 */
        /* <DEDUP_REMOVED lines=11> */
[----:B------:R-:W-:-:S06]  /*17c10*/  IMAD.X R89, R6, 0x1, R89, P5 ;  /* 0x0000000106597824 */ /* 0x000fcc00028e0659 */
[----:B0-----:R-:W-:Y:S02]  /*17c20*/  @P3 IMAD.MOV.U32 R8, RZ, RZ, R57 ;  /* 0x000000ffff083224 */ /* 0x001fe400078e0039 */
[----:B------:R-:W-:-:S05]  /*17c30*/  @P3 IMAD.MOV.U32 R9, RZ, RZ, R89 ;  /* 0x000000ffff093224 */ /* 0x000fca00078e0059 */
[----:B------:R0:W4:Y:S01]  /*17c40*/  @P3 LDG.E.U8 R11, desc[UR14][R8.64] ;  /* 0x0000000e080b3981 */ /* 0x000122000c1e1100 */
[C---:B--2---:R-:W-:Y:S02]  /*17c50*/  IADD3 R37, P6, PT, R4.reuse, R37, RZ ;  /* 0x0000002504257210 */ /* 0x044fe40007fde0ff */
[----:B---3--:R-:W-:-:S03]  /*17c60*/  IADD3 R20, P5, PT, R4, R20, RZ ;  /* 0x0000001404147210 */ /* 0x008fc60007fbe0ff */
[----:B0-----:R-:W-:Y:S01]  /*17c70*/  IMAD.MOV.U32 R9, RZ, RZ, R37 ;  /* 0x000000ffff097224 */ /* 0x001fe200078e0025 */
[----:B----4-:R0:W-:Y:S04]  /*17c80*/  STL [R1+0xa0], R21 ;  /* 0x0000a01501007387 */ /* 0x0101e80000100800 */
[----:B0-----:R-:W2:Y:S04]  /*17c90*/  LDL.LU R21, [R1+0xa00] ;  /* 0x000a000001157983 */ /* 0x001ea80000300800 */
[----:B------:R-:W3:Y:S04]  /*17ca0*/  LDL.LU R90, [R1+0x5f8] ;  /* 0x0005f800015a7983 */ /* 0x000ee80000300800 */
[----:B------:R-:W-:Y:S04]  /*17cb0*/  STL [R1+0x5ec], R57 ;  /* 0x0005ec3901007387 */ /* 0x000fe80000100800 */
[----:B------:R0:W-:Y:S04]  /*17cc0*/  STL [R1+0x9c], R23 ;  /* 0x00009c1701007387 */ /* 0x0001e80000100800 */
[----:B0-----:R-:W4:Y:S04]  /*17cd0*/  LDL.LU R23, [R1+0x604] ;  /* 0x0006040001177983 */ /* 0x001f280000300800 */
[----:B------:R0:W-:Y:S04]  /*17ce0*/  STL [R1+0x5e8], R89 ;  /* 0x0005e85901007387 */ /* 0x0001e80000100800 */
[----:B0-----:R-:W2:Y:S04]  /*17cf0*/  LDL.LU R89, [R1+0x600] ;  /* 0x0006000001597983 */ /* 0x001ea80000300800 */
[----:B------:R0:W-:Y:S04]  /*17d00*/  STL [R1+0x5f4], R37 ;  /* 0x0005f42501007387 */ /* 0x0001e80000100800 */
[----:B------:R-:W2:Y:S04]  /*17d10*/  LDL.LU R57, [R1+0x60c] ;  /* 0x00060c0001397983 */ /* 0x000ea80000300800 */
[----:B------:R-:W-:Y:S04]  /*17d20*/  STL [R1+0x5fc], R20 ;  /* 0x0005fc1401007387 */ /* 0x000fe80000100800 */
[----:B------:R-:W2:Y:S04]  /*17d30*/  LDL.LU R93, [R1+0x614] ;  /* 0x00061400015d7983 */ /* 0x000ea80000300800 */
[----:B0-----:R-:W2:Y:S04]  /*17d40*/  LDL.LU R37, [R1+0x9fc] ;  /* 0x0009fc0001257983 */ /* 0x001ea80000300800 */
[----:B------:R-:W2:Y:S01]  /*17d50*/  LDL.LU R8, [R1+0x5f0] ;  /* 0x0005f00001087983 */ /* 0x000ea20000300800 */
[----:B------:R-:W-:-:S02]  /*17d60*/  ISETP.GT.AND P4, PT, R52, 0x21, PT ;  /* 0x000000213400780c */ /* 0x000fc40003f84270 */
[C---:B------:R-:W-:Y:S02]  /*17d70*/  ISETP.GT.AND P2, PT, R52.reuse, 0x22, PT ;  /* 0x000000223400780c */ /* 0x040fe40003f44270 */
[----:B------:R-:W-:Y:S02]  /*17d80*/  PRMT R28, RZ, 0x7610, R28 ;  /* 0x00007610ff1c7816 */ /* 0x000fe4000000001c */
[----:B------:R-:W-:Y:S02]  /*17d90*/  ISETP.GT.AND P3, PT, R52, 0x23, PT ;  /* 0x000000233400780c */ /* 0x000fe40003f64270 */
[----:B------:R-:W-:Y:S02]  /*17da0*/  PRMT R44, RZ, 0x7610, R44 ;  /* 0x00007610ff2c7816 */ /* 0x000fe4000000002c */
[----:B------:R-:W-:Y:S01]  /*17db0*/  PRMT R75, RZ, 0x7610, R75 ;  /* 0x00007610ff4b7816 */ /* 0x000fe2000000004b */
[----:B---3--:R-:W-:Y:S01]  /*17dc0*/  IMAD.X R90, R6, 0x1, R90, P5 ;  /* 0x00000001065a7824 */ /* 0x008fe200028e065a */
[----:B----4-:R-:W-:-:S05]  /*17dd0*/  IADD3 R23, P5, PT, R4, R23, RZ ;  /* 0x0000001704177210 */ /* 0x010fca0007fbe0ff */
[C---:B--2---:R-:W-:Y:S02]  /*17de0*/  IMAD.X R89, R6.reuse, 0x1, R89, P5 ;  /* 0x0000000106597824 */ /* 0x044fe400028e0659 */
        /* <DEDUP_REMOVED lines=250> */
[----:B------:R-:W-:-:S02]  /*18d90*/  IADD3 R84, P5, PT, R4, R84, RZ ;  /* 0x0000005404547210 */ /* 0x000fc40007fbe0ff */
[----:B------:R-:W-:Y:S02]  /*18da0*/  ISETP.GT.AND P2, PT, R52, 0x37, PT ;  /* 0x000000373400780c */ /* 0x000fe40003f44270 */
[----:B------:R-:W-:Y:S01]  /*18db0*/  PRMT R91, RZ, 0x7610, R91 ;  /* 0x00007610ff5b7816 */ /* 0x000fe2000000005b */
[C---:B---3--:R-:W-:Y:S01]  /*18dc0*/  IMAD.X R93, R6.reuse, 0x1, R93, P5 ;  /* 0x00000001065d7824 */ /* 0x048fe200028e065d */
[----:B------:R-:W-:Y:S01]  /*18dd0*/  PRMT R2, RZ, 0x7610, R2 ;  /* 0x00007610ff027816 */ /* 0x000fe20000000002 */
[----:B----4-:R0:W-:Y:S01]  /*18de0*/  STL [R1+0x74], R86 ;  /* 0x0000745601007387 */ /* 0x0101e20000100800 */
[----:B--2---:R-:W-:-:S03]  /*18df0*/  IMAD.X R8, R6, 0x1, R8, P6 ;  /* 0x0000000106087824 */ /* 0x004fc600030e0608 */
[----:B0-----:R-:W2:Y:S04]  /*18e00*/  LDL.LU R86, [R1+0x6a8] ;  /* 0x0006a80001567983 */ /* 0x001ea80000300800 */
[----:B------:R-:W-:Y:S01]  /*18e10*/  STL [R1+0x6a4], R84 ;  /* 0x0006a45401007387 */ /* 0x000fe20000100800 */
[----:B------:R-:W-:-:S03]  /*18e20*/  @P4 LOP3.LUT R9, R9, R8, RZ, 0x3c, !PT ;  /* 0x0000000809094212 */ /* 0x000fc600078e3cff */
[----:B------:R-:W3:Y:S04]  /*18e30*/  LDL.LU R90, [R1+0x6b4] ;  /* 0x0006b400015a7983 */ /* 0x000ee80000300800 */
        /* <DEDUP_REMOVED lines=11> */
[----:B------:R-:W-:-:S09]  /*18ef0*/  PRMT R48, RZ, 0x7610, R48 ;  /* 0x00007610ff307816 */ /* 0x000fd20000000030 */
[----:B0-----:R-:W-:Y:S02]  /*18f00*/  @P3 IMAD.MOV.U32 R8, RZ, RZ, R3 ;  /* 0x000000ffff083224 */ /* 0x001fe400078e0003 */
[----:B--2---:R-:W-:-:S04]  /*18f10*/  IMAD.X R86, R6, 0x1, R86, P5 ;  /* 0x0000000106567824 */ /* 0x004fc800028e0656 */
[----:B------:R-:W-:Y:S01]  /*18f20*/  @P3 IMAD.MOV.U32 R9, RZ, RZ, R86 ;  /* 0x000000ffff093224 */ /* 0x000fe200078e0056 */
[----:B---3--:R-:W-:-:S04]  /*18f30*/  IADD3 R90, P6, PT, R4, R90, RZ ;  /* 0x0000005a045a7210 */ /* 0x008fc80007fde0ff */
[----:B------:R0:W2:Y:S01]  /*18f40*/  @P3 LDG.E.U8 R48, desc[UR14][R8.64] ;  /* 0x0000000e08303981 */ /* 0x0000a2000c1e1100 */
[----:B----4-:R-:W-:Y:S01]  /*18f50*/  IADD3 R22, P5, PT, R4, R22, RZ ;  /* 0x0000001604167210 */ /* 0x010fe20007fbe0ff */
[----:B0-----:R-:W-:Y:S02]  /*18f60*/  IMAD.MOV.U32 R9, RZ, RZ, R90 ;  /* 0x000000ffff097224 */ /* 0x001fe400078e005a */
[----:B------:R0:W-:Y:S04]  /*18f70*/  STL [R1+0x70], R91 ;  /* 0x0000705b01007387 */ /* 0x0001e80000100800 */
[----:B0-----:R-:W3:Y:S04]  /*18f80*/  LDL.LU R91, [R1+0x9d0] ;  /* 0x0009d000015b7983 */ /* 0x001ee80000300800 */
[----:B------:R-:W4:Y:S04]  /*18f90*/  LDL.LU R84, [R1+0x6b8] ;  /* 0x0006b80001547983 */ /* 0x000f280000300800 */
[----:B------:R-:W-:Y:S04]  /*18fa0*/  STL [R1+0x6ac], R3 ;  /* 0x0006ac0301007387 */ /* 0x000fe80000100800 */
[----:B------:R0:W-:Y:S04]  /*18fb0*/  STL [R1+0x6c], R2 ;  /* 0x00006c0201007387 */ /* 0x0001e80000100800 */
[----:B0-----:R-:W2:Y:S04]  /*18fc0*/  LDL.LU R2, [R1+0x6c4] ;  /* 0x0006c40001027983 */ /* 0x001ea80000300800 */
[----:B------:R0:W-:Y:S04]  /*18fd0*/  STL [R1+0x6a8], R86 ;  /* 0x0006a85601007387 */ /* 0x0001e80000100800 */
[----:B------:R-:W3:Y:S04]  /*18fe0*/  LDL.LU R3, [R1+0x6c0] ;  /* 0x0006c00001037983 */ /* 0x000ee80000300800 */
[----:B------:R1:W-:Y:S04]  /*18ff0*/  STL [R1+0x6b4], R90 ;  /* 0x0006b45a01007387 */ /* 0x0003e80000100800 */
[----:B------:R-:W3:Y:S04]  /*19000*/  LDL.LU R93, [R1+0x6cc] ;  /* 0x0006cc00015d7983 */ /* 0x000ee80000300800 */
[----:B------:R-:W-:Y:S04]  /*19010*/  STL [R1+0x6bc], R22 ;  /* 0x0006bc1601007387 */ /* 0x000fe80000100800 */
[----:B0-----:R-:W3:Y:S04]  /*19020*/  LDL.LU R86, [R1+0x6d4] ;  /* 0x0006d40001567983 */ /* 0x001ee80000300800 */
[----:B-1----:R-:W3:Y:S04]  /*19030*/  LDL.LU R90, [R1+0x9cc] ;  /* 0x0009cc00015a7983 */ /* 0x002ee80000300800 */
        /* <DEDUP_REMOVED lines=67> */
[----:B------:R1:W-:Y:S04]  /*19470*/  STL [R1+0x6e4], R2 ;  /* 0x0006e40201007387 */ /* 0x0003e80000100800 */
[----:B------:R-:W3:Y:S01]  /*19480*/  LDL.LU R8, [R1+0x6e0] ;  /* 0x0006e00001087983 */ /* 0x000ee20000300800 */
[----:B------:R-:W-:Y:S01]  /*19490*/  ISETP.GT.AND P4, PT, R52, 0x3f, PT ;  /* 0x0000003f3400780c */ /* 0x000fe20003f84270 */
[----:B0-----:R-:W-:Y:S01]  /*194a0*/  IMAD.MOV.U32 R9, RZ, RZ, R2 ;  /* 0x000000ffff097224 */ /* 0x001fe200078e0002 */
[----:B------:R-:W-:Y:S01]  /*194b0*/  IADD3 R3, P5, PT, R4, R3, RZ ;  /* 0x0000000304037210 */ /* 0x000fe20007fbe0ff */
[----:B------:R-:W4:Y:S04]  /*194c0*/  LDL.LU R84, [R1+0x6f0] ;  /* 0x0006f00001547983 */ /* 0x000f280000300800 */
[----:B------:R-:W-:Y:S04]  /*194d0*/  STL [R1+0x6ec], R3 ;  /* 0x0006ec0301007387 */ /* 0x000fe80000100800 */
[----:B-1----:R-:W4:Y:S01]  /*194e0*/  LDL.LU R2, [R1+0x6fc] ;  /* 0x0006fc0001027983 */ /* 0x002f220000300800 */
        /* <DEDUP_REMOVED lines=18> */
[----:B------:R-:W-:Y:S02]  /*19610*/  PRMT R32, RZ, 0x7610, R32 ;  /* 0x00007610ff207816 */ /* 0x000fe40000000020 */
[----:B------:R-:W-:Y:S02]  /*19620*/  IADD3 R2, P6, PT, R4, R2, RZ ;  /* 0x0000000204027210 */ /* 0x000fe40007fde0ff */
[----:B------:R0:W4:Y:S02]  /*19630*/  @P2 LDG.E.U8 R19, desc[UR14][R8.64] ;  /* 0x0000000e08132981 */ /* 0x000124000c1e1100 */
[----:B0-----:R-:W-:Y:S02]  /*19640*/  @P3 IMAD.MOV.U32 R8, RZ, RZ, R72 ;  /* 0x000000ffff083224 */ /* 0x001fe400078e0048 */
[----:B------:R-:W-:-:S05]  /*19650*/  @P3 IMAD.MOV.U32 R9, RZ, RZ, R84 ;  /* 0x000000ffff093224 */ /* 0x000fca00078e0054 */
[----:B------:R0:W4:Y:S02]  /*19660*/  @P3 LDG.E.U8 R32, desc[UR14][R8.64] ;  /* 0x0000000e08203981 */ /* 0x000124000c1e1100 */
[----:B0-----:R-:W-:Y:S01]  /*19670*/  IMAD.MOV.U32 R9, RZ, RZ, R2 ;  /* 0x000000ffff097224 */ /* 0x001fe200078e0002 */
[----:B--2---:R-:W-:Y:S01]  /*19680*/  IADD3 R61, P5, PT, R4, R61, RZ ;  /* 0x0000003d043d7210 */ /* 0x004fe20007fbe0ff */
[----:B---3--:R0:W-:Y:S04]  /*19690*/  STL [R1+0x5c], R38 ;  /* 0x00005c2601007387 */ /* 0x0081e80000100800 */
        /* <DEDUP_REMOVED lines=67> */
[----:B------:R-:W3:Y:S04]  /*19ad0*/  LDL.LU R61, [R1+0x9ac] ;  /* 0x0009ac00013d7983 */ /* 0x000ee80000300800 */
[----:B------:R-:W3:Y:S01]  /*19ae0*/  LDL.LU R9, [R1+0x720] ;  /* 0x0007200001097983 */ /* 0x000ee20000300800 */
[----:B------:R-:W-:-:S02]  /*19af0*/  ISETP.GT.AND P3, PT, R52, 0x47, PT ;  /* 0x000000473400780c */ /* 0x000fc40003f64270 */
[----:B----4-:R-:W-:Y:S01]  /*19b00*/  IADD3 R86, P5, PT, R4, R86, RZ ;  /* 0x0000005604567210 */ /* 0x010fe20007fbe0ff */
[----:B------:R-:W4:Y:S01]  /*19b10*/  LDL.LU R84, [R1+0x730] ;  /* 0x0007300001547983 */ /* 0x000f220000300800 */
[----:B------:R-:W-:-:S09]  /*19b20*/  PRMT R78, RZ, 0x7610, R78 ;  /* 0x00007610ff4e7816 */ /* 0x000fd2000000004e */
[----:B0-----:R-:W-:Y:S01]  /*19b30*/  @P3 IMAD.MOV.U32 R8, RZ, RZ, R86 ;  /* 0x000000ffff083224 */ /* 0x001fe200078e0056 */
[----:B------:R-:W-:Y:S01]  /*19b40*/  IADD3 R72, P6, PT, R4, R72, RZ ;  /* 0x0000004804487210 */ /* 0x000fe20007fde0ff */
[----:B------:R-:W-:Y:S04]  /*19b50*/  STL [R1+0x724], R86 ;  /* 0x0007245601007387 */ /* 0x000fe80000100800 */
[----:B--2---:R0:W-:Y:S04]  /*19b60*/  STL [R1+0x50], R41 ;  /* 0x0000502901007387 */ /* 0x0041e80000100800 */
[----:B0-----:R-:W2:Y:S01]  /*19b70*/  LDL.LU R41, [R1+0x73c] ;  /* 0x00073c0001297983 */ /* 0x001ea20000300800 */
[----:B---3--:R-:W-:-:S05]  /*19b80*/  IMAD.X R9, R6, 0x1, R9, P5 ;  /* 0x0000000106097824 */ /* 0x008fca00028e0609 */
[----:B------:R0:W3:Y:S04]  /*19b90*/  @P3 LDG.E.U8 R78, desc[UR14][R8.64] ;  /* 0x0000000e084e3981 */ /* 0x0000e8000c1e1100 */
[----:B------:R0:W-:Y:S04]  /*19ba0*/  STL [R1+0x720], R9 ;  /* 0x0007200901007387 */ /* 0x0001e80000100800 */
[----:B------:R1:W-:Y:S04]  /*19bb0*/  STL [R1+0x72c], R72 ;  /* 0x00072c4801007387 */ /* 0x0003e80000100800 */
[----:B------:R-:W2:Y:S01]  /*19bc0*/  LDL.LU R8, [R1+0x728] ;  /* 0x0007280001087983 */ /* 0x000ea20000300800 */
[----:B------:R-:W-:Y:S01]  /*19bd0*/  IADD3 R80, P5, PT, R4, R80, RZ ;  /* 0x0000005004507210 */ /* 0x000fe20007fbe0ff */
[----:B0-----:R-:W-:-:S02]  /*19be0*/  IMAD.MOV.U32 R9, RZ, RZ, R72 ;  /* 0x000000ffff097224 */ /* 0x001fc400078e0048 */
[----:B-1----:R-:W4:Y:S04]  /*19bf0*/  LDL.LU R72, [R1+0x738] ;  /* 0x0007380001487983 */ /* 0x002f280000300800 */
[----:B------:R-:W-:Y:S04]  /*19c00*/  STL [R1+0x734], R80 ;  /* 0x0007345001007387 */ /* 0x000fe80000100800 */
[----:B------:R-:W4:Y:S01]  /*19c10*/  LDL.LU R86, [R1+0x744] ;  /* 0x0007440001567983 */ /* 0x000f220000300800 */
[----:B------:R-:W-:-:S03]  /*19c20*/  ISETP.GT.AND P4, PT, R52, 0x48, PT ;  /* 0x000000483400780c */ /* 0x000fc60003f84270 */
[----:B---3--:R0:W-:Y:S04]  /*19c30*/  STL [R1+0x4c], R78 ;  /* 0x00004c4e01007387 */ /* 0x0081e80000100800 */
[----:B0-----:R-:W3:Y:S01]  /*19c40*/  LDL.LU R78, [R1+0x74c] ;  /* 0x00074c00014e7983 */ /* 0x001ee20000300800 */
[----:B--2---:R-:W-:Y:S01]  /*19c50*/  IMAD.X R8, R6, 0x1, R8, P6 ;  /* 0x0000000106087824 */ /* 0x004fe200030e0608 */
[----:B------:R-:W-:-:S04]  /*19c60*/  ISETP.GT.AND P2, PT, R52, 0x49, PT ;  /* 0x000000493400780c */ /* 0x000fc80003f44270 */
[-C--:B------:R-:W-:Y:S01]  /*19c70*/  @P4 LOP3.LUT R9, R9, R8.reuse, RZ, 0x3c, !PT ;  /* 0x0000000809094212 */ /* 0x080fe200078e3cff */
[----:B------:R0:W-:Y:S01]  /*19c80*/  STL [R1+0x728], R8 ;  /* 0x0007280801007387 */ /* 0x0001e20000100800 */
[----:B------:R-:W-:Y:S02]  /*19c90*/  PRMT R15, RZ, 0x7610, R15 ;  /* 0x00007610ff0f7816 */ /* 0x000fe4000000000f */
[----:B------:R-:W-:Y:S01]  /*19ca0*/  ISETP.GT.AND P3, PT, R52, 0x4a, PT ;  /* 0x0000004a3400780c */ /* 0x000fe20003f64270 */
[----:B----4-:R-:W-:Y:S01]  /*19cb0*/  IMAD.X R84, R6, 0x1, R84, P5 ;  /* 0x0000000106547824 */ /* 0x010fe200028e0654 */
[----:B0-----:R-:W-:-:S04]  /*19cc0*/  @P4 LOP3.LUT R8, R9, R8, RZ, 0x3c, !PT ;  /* 0x0000000809084212 */ /* 0x001fc800078e3cff */
[----:B------:R-:W-:Y:S02]  /*19cd0*/  @P4 LOP3.LUT R9, R9, R8, RZ, 0x3c, !PT ;  /* 0x0000000809094212 */ /* 0x000fe400078e3cff */
[----:B------:R-:W-:Y:S02]  /*19ce0*/  IADD3 R41, P5, PT, R4, R41, RZ ;  /* 0x0000002904297210 */ /* 0x000fe40007fbe0ff */
[----:B------:R-:W-:Y:S01]  /*19cf0*/  PRMT R35, RZ, 0x7610, R35 ;  /* 0x00007610ff237816 */ /* 0x000fe20000000023 */
[----:B------:R0:W2:Y:S02]  /*19d00*/  @P4 LDG.E.U8 R15, desc[UR14][R8.64] ;  /* 0x0000000e080f4981 */ /* 0x0000a4000c1e1100 */
[----:B------:R-:W-:Y:S01]  /*19d10*/  IMAD.X R72, R6, 0x1, R72, P5 ;  /* 0x0000000106487824 */ /* 0x000fe200028e0648 */
[----:B------:R-:W-:Y:S01]  /*19d20*/  PRMT R53, RZ, 0x7610, R53 ;  /* 0x00007610ff357816 */ /* 0x000fe20000000035 */
[----:B------:R1:W-:Y:S01]  /*19d30*/  STL [R1+0x730], R84 ;  /* 0x0007305401007387 */ /* 0x0003e20000100800 */
[----:B------:R-:W-:Y:S01]  /*19d40*/  IADD3 R86, P6, PT, R4, R86, RZ ;  /* 0x0000005604567210 */ /* 0x000fe20007fde0ff */
[----:B0-----:R-:W-:-:S02]  /*19d50*/  @P2 IMAD.MOV.U32 R8, RZ, RZ, R80 ;  /* 0x000000ffff082224 */ /* 0x001fc400078e0050 */
[----:B------:R-:W-:Y:S02]  /*19d60*/  @P2 IMAD.MOV.U32 R9, RZ, RZ, R84 ;  /* 0x000000ffff092224 */ /* 0x000fe400078e0054 */
[----:B-1----:R-:W4:Y:S04]  /*19d70*/  LDL.LU R84, [R1+0x748] ;  /* 0x0007480001547983 */ /* 0x002f280000300800 */
[----:B------:R0:W2:Y:S04]  /*19d80*/  @P2 LDG.E.U8 R35, desc[UR14][R8.64] ;  /* 0x0000000e08232981 */ /* 0x0000a8000c1e1100 */
[----:B------:R-:W2:Y:S04]  /*19d90*/  LDL.LU R80, [R1+0x754] ;  /* 0x0007540001507983 */ /* 0x000ea80000300800 */
[----:B------:R1:W-:Y:S01]  /*19da0*/  STL [R1+0x73c], R41 ;  /* 0x00073c2901007387 */ /* 0x0003e20000100800 */
[----:B0-----:R-:W-:-:S02]  /*19db0*/  @P3 IMAD.MOV.U32 R8, RZ, RZ, R41 ;  /* 0x000000ffff083224 */ /* 0x001fc400078e0029 */
[----:B------:R-:W-:Y:S01]  /*19dc0*/  @P3 IMAD.MOV.U32 R9, RZ, RZ, R72 ;  /* 0x000000ffff093224 */ /* 0x000fe200078e0048 */
[----:B------:R0:W-:Y:S04]  /*19dd0*/  STL [R1+0x738], R72 ;  /* 0x0007384801007387 */ /* 0x0001e80000100800 */
[----:B------:R0:W2:Y:S04]  /*19de0*/  @P3 LDG.E.U8 R53, desc[UR14][R8.64] ;  /* 0x0000000e08353981 */ /* 0x0000a8000c1e1100 */
[----:B-1----:R-:W2:Y:S04]  /*19df0*/  LDL.LU R41, [R1+0x75c] ;  /* 0x00075c0001297983 */ /* 0x002ea80000300800 */
[----:B------:R1:W-:Y:S01]  /*19e00*/  STL [R1+0x744], R86 ;  /* 0x0007445601007387 */ /* 0x0003e20000100800 */
[----:B0-----:R-:W-:-:S03]  /*19e10*/  IMAD.MOV.U32 R9, RZ, RZ, R86 ;  /* 0x000000ffff097224 */ /* 0x001fc600078e0056 */
[----:B------:R-:W2:Y:S01]  /*19e20*/  LDL.LU R72, [R1+0x764] ;  /* 0x0007640001487983 */ /* 0x000ea20000300800 */
[----:B---3--:R-:W-:-:S05]  /*19e30*/  IADD3 R78, P5, PT, R4, R78, RZ ;  /* 0x0000004e044e7210 */ /* 0x008fca0007fbe0ff */
[----:B------:R-:W-:Y:S04]  /*19e40*/  STL [R1+0x74c], R78 ;  /* 0x00074c4e01007387 */ /* 0x000fe80000100800 */
[----:B-1----:R-:W3:Y:S04]  /*19e50*/  LDL.LU R86, [R1+0x9a8] ;  /* 0x0009a80001567983 */ /* 0x002ee80000300800 */
[----:B------:R-:W2:Y:S01]  /*19e60*/  LDL.LU R8, [R1+0x740] ;  /* 0x0007400001087983 */ /* 0x000ea20000300800 */
[C---:B------:R-:W-:Y:S02]  /*19e70*/  ISETP.GT.AND P4, PT, R52.reuse, 0x4b, PT ;  /* 0x0000004b3400780c */ /* 0x040fe40003f84270 */
[----:B------:R-:W-:-:S02]  /*19e80*/  ISETP.GT.AND P2, PT, R52, 0x4c, PT ;  /* 0x0000004c3400780c */ /* 0x000fc40003f44270 */
[----:B------:R-:W-:Y:S02]  /*19e90*/  PRMT R83, RZ, 0x7610, R83 ;  /* 0x00007610ff537816 */ /* 0x000fe40000000053 */
[----:B------:R-:W-:Y:S01]  /*19ea0*/  PRMT R66, RZ, 0x7610, R66 ;  /* 0x00007610ff427816 */ /* 0x000fe20000000042 */
[C---:B----4-:R-:W-:Y:S02]  /*19eb0*/  IMAD.X R84, R6.reuse, 0x1, R84, P5 ;  /* 0x0000000106547824 */ /* 0x050fe400028e0654 */
        /* <DEDUP_REMOVED lines=11> */
[----:B------:R-:W3:Y:S01]  /*19f70*/  LDL.LU R9, [R1+0x750] ;  /* 0x0007500001097983 */ /* 0x000ee20000300800 */
[----:B------:R-:W-:-:S02]  /*19f80*/  ISETP.GT.AND P3, PT, R52, 0x4d, PT ;  /* 0x0000004d3400780c */ /* 0x000fc40003f64270 */
[C---:B------:R-:W-:Y:S01]  /*19f90*/  IADD3 R80, P5, PT, R4.reuse, R80, RZ ;  /* 0x0000005004507210 */ /* 0x040fe20007fbe0ff */
[----:B------:R-:W4:Y:S01]  /*19fa0*/  LDL.LU R78, [R1+0x760] ;  /* 0x00076000014e7983 */ /* 0x000f220000300800 */
[----:B------:R-:W-:Y:S02]  /*19fb0*/  PRMT R76, RZ, 0x7610, R76 ;  /* 0x00007610ff4c7816 */ /* 0x000fe4000000004c */
[----:B------:R-:W-:Y:S01]  /*19fc0*/  IADD3 R41, P6, PT, R4, R41, RZ ;  /* 0x0000002904297210 */ /* 0x000fe20007fde0ff */
[----:B------:R-:W-:Y:S06]  /*19fd0*/  STL [R1+0x754], R80 ;  /* 0x0007545001007387 */ /* 0x000fec0000100800 */
[----:B0-----:R-:W-:Y:S01]  /*19fe0*/  @P3 IMAD.MOV.U32 R8, RZ, RZ, R80 ;  /* 0x000000ffff083224 */ /* 0x001fe200078e0050 */
[----:B--2---:R0:W-:Y:S01]  /*19ff0*/  STL [R1+0x48], R66 ;  /* 0x0000484201007387 */ /* 0x0041e20000100800 */
[----:B---3--:R-:W-:-:S03]  /*1a000*/  IMAD.X R9, R6, 0x1, R9, P5 ;  /* 0x0000000106097824 */ /* 0x008fc600028e0609 */
[----:B0-----:R-:W2:Y:S04]  /*1a010*/  LDL.LU R66, [R1+0x76c] ;  /* 0x00076c0001427983 */ /* 0x001ea80000300800 */
[----:B------:R0:W-:Y:S04]  /*1a020*/  STL [R1+0x750], R9 ;  /* 0x0007500901007387 */ /* 0x0001e80000100800 */
[----:B------:R0:W3:Y:S04]  /*1a030*/  @P3 LDG.E.U8 R76, desc[UR14][R8.64] ;  /* 0x0000000e084c3981 */ /* 0x0000e8000c1e1100 */
[----:B------:R-:W-:Y:S04]  /*1a040*/  STL [R1+0x75c], R41 ;  /* 0x00075c2901007387 */ /* 0x000fe80000100800 */
[----:B------:R-:W2:Y:S01]  /*1a050*/  LDL.LU R8, [R1+0x758] ;  /* 0x0007580001087983 */ /* 0x000ea20000300800 */
[----:B------:R-:W-:Y:S01]  /*1a060*/  ISETP.GT.AND P4, PT, R52, 0x4e, PT ;  /* 0x0000004e3400780c */ /* 0x000fe20003f84270 */
[----:B0-----:R-:W-:Y:S01]  /*1a070*/  IMAD.MOV.U32 R9, RZ, RZ, R41 ;  /* 0x000000ffff097224 */ /* 0x001fe200078e0029 */
[----:B------:R-:W-:-:S02]  /*1a080*/  IADD3 R72, P5, PT, R4, R72, RZ ;  /* 0x0000004804487210 */ /* 0x000fc40007fbe0ff */
[----:B------:R-:W-:Y:S02]  /*1a090*/  ISETP.GT.AND P2, PT, R52, 0x4f, PT ;  /* 0x0000004f3400780c */ /* 0x000fe40003f44270 */
[----:B------:R-:W-:Y:S01]  /*1a0a0*/  PRMT R82, RZ, 0x7610, R82 ;  /* 0x00007610ff527816 */ /* 0x000fe20000000052 */
[C---:B----4-:R-:W-:Y:S01]  /*1a0b0*/  IMAD.X R78, R6.reuse, 0x1, R78, P5 ;  /* 0x00000001064e7824 */ /* 0x050fe200028e064e */
[----:B------:R-:W-:Y:S01]  /*1a0c0*/  PRMT R63, RZ, 0x7610, R63 ;  /* 0x00007610ff3f7816 */ /* 0x000fe2000000003f */
[----:B---3--:R0:W-:Y:S01]  /*1a0d0*/  STL [R1+0x44], R76 ;  /* 0x0000444c01007387 */ /* 0x0081e20000100800 */
        /* <DEDUP_REMOVED lines=136> */
[----:B---3--:R-:W-:Y:S01]  /*1a960*/  IADD3 R63, P5, PT, R4, R63, RZ ;  /* 0x0000003f043f7210 */ /* 0x008fe20007fbe0ff */
[----:B------:R1:W-:Y:S04]  /*1a970*/  STL [R1+0x28], R50 ;  /* 0x0000283201007387 */ /* 0x0003e80000100800 */
[----:B-1----:R-:W2:Y:S04]  /*1a980*/  LDL.LU R50, [R1+0x98c] ;  /* 0x00098c0001327983 */ /* 0x002ea80000300800 */
[----:B------:R-:W3:Y:S04]  /*1a990*/  LDL.LU R66, [R1+0x7c0] ;  /* 0x0007c00001427983 */ /* 0x000ee80000300800 */
[----:B------:R-:W2:Y:S04]  /*1a9a0*/  LDL.LU R76, [R1+0x7cc] ;  /* 0x0007cc00014c7983 */ /* 0x000ea80000300800 */
[----:B------:R-:W-:Y:S04]  /*1a9b0*/  STL [R1+0x7b4], R5 ;  /* 0x0007b40501007387 */ /* 0x000fe80000100800 */
[----:B------:R1:W-:Y:S04]  /*1a9c0*/  STL [R1+0x7b0], R72 ;  /* 0x0007b04801007387 */ /* 0x0003e80000100800 */
[----:B-1----:R-:W4:Y:S04]  /*1a9d0*/  LDL.LU R72, [R1+0x7d4] ;  /* 0x0007d40001487983 */ /* 0x002f280000300800 */
[----:B------:R1:W-:Y:S04]  /*1a9e0*/  STL [R1+0x7bc], R68 ;  /* 0x0007bc4401007387 */ /* 0x0003e80000100800 */
[----:B------:R-:W4:Y:S04]  /*1a9f0*/  LDL.LU R5, [R1+0x7dc] ;  /* 0x0007dc0001057983 */ /* 0x000f280000300800 */
[----:B------:R-:W-:Y:S04]  /*1aa00*/  STL [R1+0x7c4], R63 ;  /* 0x0007c43f01007387 */ /* 0x000fe80000100800 */
[----:B------:R-:W4:Y:S01]  /*1aa10*/  LDL.LU R9, [R1+0x7b8] ;  /* 0x0007b80001097983 */ /* 0x000f220000300800 */
[----:B------:R-:W-:-:S02]  /*1aa20*/  ISETP.GT.AND P4, PT, R52, 0x5a, PT ;  /* 0x0000005a3400780c */ /* 0x000fc40003f84270 */
[----:B------:R-:W-:Y:S02]  /*1aa30*/  ISETP.GT.AND P2, PT, R52, 0x5b, PT ;  /* 0x0000005b3400780c */ /* 0x000fe40003f44270 */
[----:B------:R-:W-:Y:S02]  /*1aa40*/  PRMT R57, RZ, 0x7610, R57 ;  /* 0x00007610ff397816 */ /* 0x000fe40000000039 */
[----:B------:R-:W-:-:S07]  /*1aa50*/  PRMT R87, RZ, 0x7610, R87 ;  /* 0x00007610ff577816 */ /* 0x000fce0000000057 */
[----:B0-----:R-:W-:Y:S02]  /*1aa60*/  @P4 IMAD.MOV.U32 R8, RZ, RZ, R68 ;  /* 0x000000ffff084224 */ /* 0x001fe400078e0044 */
[----:B---3--:R-:W-:Y:S01]  /*1aa70*/  IMAD.X R66, R6, 0x1, R66, P5 ;  /* 0x0000000106427824 */ /* 0x008fe200028e0642 */
[----:B--2---:R-:W-:Y:S01]  /*1aa80*/  IADD3 R76, P5, PT, R4, R76, RZ ;  /* 0x0000004c044c7210 */ /* 0x004fe20007fbe0ff */
[----:B----4-:R-:W-:-:S05]  /*1aa90*/  IMAD.X R9, R6, 0x1, R9, P6 ;  /* 0x0000000106097824 */ /* 0x010fca00030e0609 */
[----:B------:R0:W-:Y:S04]  /*1aaa0*/  STL [R1+0x7b8], R9 ;  /* 0x0007b80901007387 */ /* 0x0001e80000100800 */
[----:B------:R2:W3:Y:S04]  /*1aab0*/  @P4 LDG.E.U8 R57, desc[UR14][R8.64] ;  /* 0x0000000e08394981 */ /* 0x0004e8000c1e1100 */
[----:B------:R4:W-:Y:S04]  /*1aac0*/  STL [R1+0x7c0], R66 ;  /* 0x0007c04201007387 */ /* 0x0009e80000100800 */
[----:B-1----:R-:W3:Y:S01]  /*1aad0*/  LDL.LU R68, [R1+0x7d8] ;  /* 0x0007d80001447983 */ /* 0x002ee20000300800 */
[----:B--2---:R-:W-:-:S02]  /*1aae0*/  @P2 IMAD.MOV.U32 R8, RZ, RZ, R63 ;  /* 0x000000ffff082224 */ /* 0x004fc400078e003f */
[----:B0-----:R-:W-:Y:S02]  /*1aaf0*/  @P2 IMAD.MOV.U32 R9, RZ, RZ, R66 ;  /* 0x000000ffff092224 */ /* 0x001fe400078e0042 */
[----:B----4-:R-:W2:Y:S04]  /*1ab00*/  LDL.LU R66, [R1+0x7e4] ;  /* 0x0007e40001427983 */ /* 0x010ea80000300800 */
[----:B------:R-:W4:Y:S04]  /*1ab10*/  LDL.LU R63, [R1+0x7ec] ;  /* 0x0007ec00013f7983 */ /* 0x000f280000300800 */
[----:B------:R0:W2:Y:S04]  /*1ab20*/  @P2 LDG.E.U8 R87, desc[UR14][R8.64] ;  /* 0x0000000e08572981 */ /* 0x0000a8000c1e1100 */
[----:B------:R1:W-:Y:S01]  /*1ab30*/  STL [R1+0x7cc], R76 ;  /* 0x0007cc4c01007387 */ /* 0x0003e20000100800 */
[----:B0-----:R-:W-:-:S03]  /*1ab40*/  IMAD.MOV.U32 R9, RZ, RZ, R76 ;  /* 0x000000ffff097224 */ /* 0x001fc600078e004c */
[----:B-1----:R-:W2:Y:S04]  /*1ab50*/  LDL.LU R76, [R1+0x988] ;  /* 0x00098800014c7983 */ /* 0x002ea80000300800 */
[----:B------:R-:W2:Y:S01]  /*1ab60*/  LDL.LU R8, [R1+0x7c8] ;  /* 0x0007c80001087983 */ /* 0x000ea20000300800 */
[----:B------:R-:W-:Y:S02]  /*1ab70*/  ISETP.GT.AND P3, PT, R52, 0x5c, PT ;  /* 0x0000005c3400780c */ /* 0x000fe40003f64270 */
[----:B------:R-:W-:Y:S01]  /*1ab80*/  PRMT R74, RZ, 0x7610, R74 ;  /* 0x00007610ff4a7816 */ /* 0x000fe2000000004a */
[----:B--2---:R-:W-:-:S10]  /*1ab90*/  IMAD.X R8, R6, 0x1, R8, P5 ;  /* 0x0000000106087824 */ /* 0x004fd400028e0608 */
[-C--:B------:R-:W-:Y:S01]  /*1aba0*/  @P3 LOP3.LUT R9, R9, R8.reuse, RZ, 0x3c, !PT ;  /* 0x0000000809093212 */ /* 0x080fe200078e3cff */
[----:B------:R0:W-:Y:S03]  /*1abb0*/  STL [R1+0x7c8], R8 ;  /* 0x0007c80801007387 */ /* 0x0001e60000100800 */
[----:B0-----:R-:W-:-:S04]  /*1abc0*/  @P3 LOP3.LUT R8, R9, R8, RZ, 0x3c, !PT ;  /* 0x0000000809083212 */ /* 0x001fc800078e3cff */
[----:B------:R-:W-:-:S05]  /*1abd0*/  @P3 LOP3.LUT R9, R9, R8, RZ, 0x3c, !PT ;  /* 0x0000000809093212 */ /* 0x000fca00078e3cff */
[----:B------:R0:W2:Y:S01]  /*1abe0*/  @P3 LDG.E.U8 R74, desc[UR14][R8.64] ;  /* 0x0000000e084a3981 */ /* 0x0000a2000c1e1100 */
[----:B------:R-:W-:-:S05]  /*1abf0*/  IADD3 R72, P6, PT, R4, R72, RZ ;  /* 0x0000004804487210 */ /* 0x000fca0007fde0ff */
[----:B0-----:R-:W-:Y:S01]  /*1ac00*/  IMAD.MOV.U32 R9, RZ, RZ, R72 ;  /* 0x000000ffff097224 */ /* 0x001fe200078e0048 */
[----:B--2---:R0:W-:Y:S04]  /*1ac10*/  STL [R1+0x24], R74 ;  /* 0x0000244a01007387 */ /* 0x0041e80000100800 */
[----:B0-----:R-:W2:Y:S04]  /*1ac20*/  LDL.LU R74, [R1+0x984] ;  /* 0x00098400014a7983 */ /* 0x001ea80000300800 */
[----:B------:R0:W-:Y:S04]  /*1ac30*/  STL [R1+0x7d4], R72 ;  /* 0x0007d44801007387 */ /* 0x0001e80000100800 */
[----:B0-----:R-:W2:Y:S04]  /*1ac40*/  LDL.LU R72, [R1+0x980] ;  /* 0x0009800001487983 */ /* 0x001ea80000300800 */
[----:B------:R-:W2:Y:S01]  /*1ac50*/  LDL.LU R8, [R1+0x7d0] ;  /* 0x0007d00001087983 */ /* 0x000ea20000300800 */
[----:B------:R-:W-:-:S02]  /*1ac60*/  ISETP.GT.AND P4, PT, R52, 0x5d, PT ;  /* 0x0000005d3400780c */ /* 0x000fc40003f84270 */
[----:B------:R-:W-:-:S05]  /*1ac70*/  IADD3 R5, P5, PT, R4, R5, RZ ;  /* 0x0000000504057210 */ /* 0x000fca0007fbe0ff */
[----:B------:R-:W-:Y:S01]  /*1ac80*/  STL [R1+0x7dc], R5 ;  /* 0x0007dc0501007387 */ /* 0x000fe20000100800 */
[----:B------:R-:W-:Y:S02]  /*1ac90*/  ISETP.GT.AND P2, PT, R52, 0x5e, PT ;  /* 0x0000005e3400780c */ /* 0x000fe40003f44270 */
[----:B------:R-:W-:Y:S01]  /*1aca0*/  PRMT R70, RZ, 0x7610, R70 ;  /* 0x00007610ff467816 */ /* 0x000fe20000000046 */
[C---:B---3--:R-:W-:Y:S01]  /*1acb0*/  IMAD.X R68, R6.reuse, 0x1, R68, P5 ;  /* 0x0000000106447824 */ /* 0x048fe200028e0644 */
[----:B------:R-:W-:Y:S01]  /*1acc0*/  PRMT R7, RZ, 0x7610, R7 ;  /* 0x00007610ff077816 */ /* 0x000fe20000000007 */
[----:B--2---:R-:W-:-:S05]  /*1acd0*/  IMAD.X R8, R6, 0x1, R8, P6 ;  /* 0x0000000106087824 */ /* 0x004fca00030e0608 */
[-C--:B------:R-:W-:Y:S01]  /*1ace0*/  @P4 LOP3.LUT R9, R9, R8.reuse, RZ, 0x3c, !PT ;  /* 0x0000000809094212 */ /* 0x080fe200078e3cff */
[----:B------:R0:W-:Y:S03]  /*1acf0*/  STL [R1+0x7d0], R8 ;  /* 0x0007d00801007387 */ /* 0x0001e60000100800 */
[----:B0-----:R-:W-:-:S04]  /*1ad00*/  @P4 LOP3.LUT R8, R9, R8, RZ, 0x3c, !PT ;  /* 0x0000000809084212 */ /* 0x001fc800078e3cff */
[----:B------:R-:W-:-:S05]  /*1ad10*/  @P4 LOP3.LUT R9, R9, R8, RZ, 0x3c, !PT ;  /* 0x0000000809094212 */ /* 0x000fca00078e3cff */
[----:B------:R0:W2:Y:S02]  /*1ad20*/  @P4 LDG.E.U8 R70, desc[UR14][R8.64] ;  /* 0x0000000e08464981 */ /* 0x0000a4000c1e1100 */
[----:B0-----:R-:W-:Y:S02]  /*1ad30*/  IMAD.MOV.U32 R8, RZ, RZ, R68 ;  /* 0x000000ffff087224 */ /* 0x001fe400078e0044 */
[----:B------:R-:W-:-:S05]  /*1ad40*/  IMAD.MOV.U32 R9, RZ, RZ, R5 ;  /* 0x000000ffff097224 */ /* 0x000fca00078e0005 */
[----:B------:R-:W-:-:S04]  /*1ad50*/  @P2 LOP3.LUT R9, R9, R8, RZ, 0x3c, !PT ;  /* 0x0000000809092212 */ /* 0x000fc800078e3cff */
[----:B------:R-:W-:-:S04]  /*1ad60*/  @P2 LOP3.LUT R8, R9, R8, RZ, 0x3c, !PT ;  /* 0x0000000809082212 */ /* 0x000fc800078e3cff */
[----:B------:R-:W-:-:S05]  /*1ad70*/  @P2 LOP3.LUT R9, R9, R8, RZ, 0x3c, !PT ;  /* 0x0000000809092212 */ /* 0x000fca00078e3cff */
[----:B------:R0:W3:Y:S01]  /*1ad80*/  @P2 LDG.E.U8 R7, desc[UR14][R8.64] ;  /* 0x0000000e08072981 */ /* 0x0000e2000c1e1100 */
[----:B------:R-:W-:-:S03]  /*1ad90*/  IADD3 R66, P4, PT, R4, R66, RZ ;  /* 0x0000004204427210 */ /* 0x000fc60007f9e0ff */
[----:B------:R-:W-:Y:S02]  /*1ada0*/  STL [R1+0x7d8], R68 ;  /* 0x0007d84401007387 */ /* 0x000fe40000100800 */
[----:B0-----:R-:W-:Y:S02]  /*1adb0*/  IMAD.MOV.U32 R9, RZ, RZ, R66 ;  /* 0x000000ffff097224 */ /* 0x001fe400078e0042 */
[----:B--2---:R0:W-:Y:S04]  /*1adc0*/  STL [R1+0x20], R70 ;  /* 0x0000204601007387 */ /* 0x0041e80000100800 */
[----:B0-----:R-:W2:Y:S04]  /*1add0*/  LDL.LU R70, [R1+0x97c] ;  /* 0x00097c0001467983 */ /* 0x001ea80000300800 */
[----:B------:R-:W2:Y:S04]  /*1ade0*/  LDL.LU R68, [R1+0x978] ;  /* 0x0009780001447983 */ /* 0x000ea80000300800 */
[----:B------:R-:W2:Y:S04]  /*1adf0*/  LDL.LU R5, [R1+0x974] ;  /* 0x0009740001057983 */ /* 0x000ea80000300800 */
[----:B---3--:R0:W-:Y:S04]  /*1ae00*/  STL [R1+0x1c], R7 ;  /* 0x00001c0701007387 */ /* 0x0081e80000100800 */
[----:B0-----:R-:W3:Y:S04]  /*1ae10*/  LDL.LU R7, [R1+0x970] ;  /* 0x0009700001077983 */ /* 0x001ee80000300800 */
[----:B------:R0:W-:Y:S04]  /*1ae20*/  STL [R1+0x7e4], R66 ;  /* 0x0007e44201007387 */ /* 0x0001e80000100800 */
[----:B0-----:R-:W2:Y:S04]  /*1ae30*/  LDL.LU R66, [R1+0x96c] ;  /* 0x00096c0001427983 */ /* 0x001ea80000300800 */
        /* <DEDUP_REMOVED lines=8> */
[----:B------:R-:W2:Y:S01]  /*1aec0*/  @P3 LDG.E.U8 R64, desc[UR14][R8.64] ;  /* 0x0000000e08403981 */ /* 0x000ea2000c1e1100 */
[----:B------:R-:W-:Y:S02]  /*1aed0*/  ISETP.GT.AND P5, PT, R52, 0x60, PT ;  /* 0x000000603400780c */ /* 0x000fe40003fa4270 */
[----:B----4-:R-:W-:Y:S01]  /*1aee0*/  IADD3 R63, P2, PT, R4, R63, RZ ;  /* 0x0000003f043f7210 */ /* 0x010fe20007f5e0ff */
[----:B--2---:R0:W-:Y:S04]  /*1aef0*/  STL [R1+0x18], R64 ;  /* 0x0000184001007387 */ /* 0x0041e80000100800 */
[----:B0-----:R-:W2:Y:S04]  /*1af00*/  LDL.LU R64, [R1+0x968] ;  /* 0x0009680001407983 */ /* 0x001ea80000300800 */
[----:B------:R-:W4:Y:S01]  /*1af10*/  LDL.LU R9, [R1+0x7e8] ;  /* 0x0007e80001097983 */ /* 0x000f220000300800 */
[----:B------:R-:W-:Y:S01]  /*1af20*/  PRMT R20, RZ, 0x7610, R20 ;  /* 0x00007610ff147816 */ /* 0x000fe20000000014 */
[----:B------:R-:W-:-:S02]  /*1af30*/  @P5 IMAD.MOV.U32 R8, RZ, RZ, R63 ;  /* 0x000000ffff085224 */ /* 0x000fc400078e003f */
[----:B------:R0:W-:Y:S01]  /*1af40*/  STL [R1+0x7ec], R63 ;  /* 0x0007ec3f01007387 */ /* 0x0001e20000100800 */
[----:B----4-:R-:W-:-:S05]  /*1af50*/  IMAD.X R9, R6, 0x1, R9, P2 ;  /* 0x0000000106097824 */ /* 0x010fca00010e0609 */
[----:B------:R1:W-:Y:S04]  /*1af60*/  STL [R1+0x7e8], R9 ;  /* 0x0007e80901007387 */ /* 0x0003e80000100800 */
[----:B0-----:R-:W4:Y:S04]  /*1af70*/  LDL.LU R63, [R1+0x964] ;  /* 0x00096400013f7983 */ /* 0x001f280000300800 */
[----:B------:R0:W2:Y:S04]  /*1af80*/  @P5 LDG.E.U8 R20, desc[UR14][R8.64] ;  /* 0x0000000e08145981 */ /* 0x0000a8000c1e1100 */
[----:B------:R-:W2:Y:S04]  /*1af90*/  LDL.LU R8, [R1+0x7f0] ;  /* 0x0007f00001087983 */ /* 0x000ea80000300800 */
[----:B-1----:R-:W0:Y:S01]  /*1afa0*/  LDL.LU R9, [R1+0x7f4] ;  /* 0x0007f40001097983 */ /* 0x002e220000300800 */
[----:B------:R-:W-:-:S02]  /*1afb0*/  ISETP.GT.AND P3, PT, R52, 0x61, PT ;  /* 0x000000613400780c */ /* 0x000fc40003f64270 */
[----:B------:R-:W-:Y:S02]  /*1afc0*/  PRMT R36, RZ, 0x7610, R36 ;  /* 0x00007610ff247816 */ /* 0x000fe40000000024 */
[----:B0-----:R-:W-:-:S05]  /*1afd0*/  IADD3 R9, P2, PT, R4, R9, RZ ;  /* 0x0000000904097210 */ /* 0x001fca0007f5e0ff */
[----:B--2---:R-:W-:Y:S01]  /*1afe0*/  IMAD.X R8, R6, 0x1, R8, P2 ;  /* 0x0000000106087824 */ /* 0x004fe200010e0608 */
[----:B------:R0:W-:Y:S04]  /*1aff0*/  STL [R1+0x7f4], R9 ;  /* 0x0007f40901007387 */ /* 0x0001e80000100800 */
[----:B------:R1:W-:Y:S01]  /*1b000*/  STL [R1+0x7f0], R8 ;  /* 0x0007f00801007387 */ /* 0x0003e20000100800 */
[----:B0-----:R-:W-:-:S04]  /*1b010*/  @P3 LOP3.LUT R9, R9, R8, RZ, 0x3c, !PT ;  /* 0x0000000809093212 */ /* 0x001fc800078e3cff */
[----:B-1----:R-:W-:-:S04]  /*1b020*/  @P3 LOP3.LUT R8, R9, R8, RZ, 0x3c, !PT ;  /* 0x0000000809083212 */ /* 0x002fc800078e3cff */
[----:B------:R-:W-:-:S05]  /*1b030*/  @P3 LOP3.LUT R9, R9, R8, RZ, 0x3c, !PT ;  /* 0x0000000809093212 */ /* 0x000fca00078e3cff */
[----:B------:R0:W2:Y:S04]  /*1b040*/  @P3 LDG.E.U8 R36, desc[UR14][R8.64] ;  /* 0x0000000e08243981 */ /* 0x0000a8000c1e1100 */
[----:B------:R-:W2:Y:S04]  /*1b050*/  LDL.LU R8, [R1+0x7f8] ;  /* 0x0007f80001087983 */ /* 0x000ea80000300800 */
[----:B------:R-:W0:Y:S01]  /*1b060*/  LDL.LU R9, [R1+0x7fc] ;  /* 0x0007fc0001097983 */ /* 0x000e220000300800 */
[----:B------:R-:W-:Y:S02]  /*1b070*/  ISETP.GT.AND P3, PT, R52, 0x62, PT ;  /* 0x000000623400780c */ /* 0x000fe40003f64270 */
[----:B------:R-:W-:-:S02]  /*1b080*/  PRMT R65, RZ, 0x7610, R65 ;  /* 0x00007610ff417816 */ /* 0x000fc40000000041 */
        /* <DEDUP_REMOVED lines=31> */
[----:B------:R-:W2:Y:S04]  /*1b280*/  @P3 LDG.E.U8 R62, desc[UR14][R8.64] ;  /* 0x0000000e083e3981 */ /* 0x000ea8000c1e1100 */
[----:B--2---:R0:W-:Y:S04]  /*1b290*/  STL [R1+0x14], R62 ;  /* 0x0000143e01007387 */ /* 0x0041e80000100800 */
[----:B0-----:R-:W2:Y:S04]  /*1b2a0*/  LDL.LU R62, [R1+0x960] ;  /* 0x00096000013e7983 */ /* 0x001ea80000300800 */
[----:B------:R-:W2:Y:S04]  /*1b2b0*/  LDL.LU R8, [R1+0x810] ;  /* 0x0008100001087983 */ /* 0x000ea80000300800 */
[----:B------:R-:W2:Y:S01]  /*1b2c0*/  LDL.LU R9, [R1+0x814] ;  /* 0x0008140001097983 */ /* 0x000ea20000300800 */
[----:B------:R-:W-:-:S02]  /*1b2d0*/  ISETP.GT.AND P3, PT, R52, 0x65, PT ;  /* 0x000000653400780c */ /* 0x000fc40003f64270 */
[----:B------:R-:W-:Y:S02]  /*1b2e0*/  PRMT R60, RZ, 0x7610, R60 ;  /* 0x00007610ff3c7816 */ /* 0x000fe4000000003c */
[----:B--2---:R-:W-:-:S05]  /*1b2f0*/  IADD3 R9, P2, PT, R4, R9, RZ ;  /* 0x0000000904097210 */ /* 0x004fca0007f5e0ff */
[----:B------:R-:W-:Y:S01]  /*1b300*/  IMAD.X R8, R6, 0x1, R8, P2 ;  /* 0x0000000106087824 */ /* 0x000fe200010e0608 */
        /* <DEDUP_REMOVED lines=20> */
[----:B------:R-:W3:Y:S04]  /*1b450*/  LDL.LU R8, [R1+0x820] ;  /* 0x0008200001087983 */ /* 0x000ee80000300800 */
[----:B------:R-:W3:Y:S01]  /*1b460*/  LDL.LU R9, [R1+0x824] ;  /* 0x0008240001097983 */ /* 0x000ee20000300800 */
[----:B------:R-:W-:Y:S02]  /*1b470*/  ISETP.GT.AND P3, PT, R52, 0x67, PT ;  /* 0x000000673400780c */ /* 0x000fe40003f64270 */
[----:B------:R-:W-:Y:S01]  /*1b480*/  PRMT R0, RZ, 0x7610, R0 ;  /* 0x00007610ff007816 */ /* 0x000fe20000000000 */
[----:B--2---:R0:W-:Y:S01]  /*1b490*/  STL [R1+0x914], R88 ;  /* 0x0009145801007387 */ /* 0x0041e20000100800 */
[----:B---3--:R-:W-:Y:S01]  /*1b4a0*/  IADD3 R9, P2, PT, R4, R9, RZ ;  /* 0x0000000904097210 */ /* 0x008fe20007f5e0ff */
[----:B0-----:R-:W-:-:S02]  /*1b4b0*/  IMAD.MOV.U32 R88, RZ, RZ, R58 ;  /* 0x000000ffff587224 */ /* 0x001fc400078e003a */
[----:B------:R-:W2:Y:S02]  /*1b4c0*/  LDL.LU R58, [R1+0x958] ;  /* 0x00095800013a7983 */ /* 0x000ea40000300800 */
[----:B------:R-:W-:Y:S02]  /*1b4d0*/  IMAD.X R8, R6, 0x1, R8, P2 ;  /* 0x0000000106087824 */ /* 0x000fe400010e0608 */
[----:B------:R0:W-:Y:S04]  /*1b4e0*/  STL [R1+0x824], R9 ;  /* 0x0008240901007387 */ /* 0x0001e80000100800 */
[----:B------:R1:W-:Y:S01]  /*1b4f0*/  STL [R1+0x820], R8 ;  /* 0x0008200801007387 */ /* 0x0003e20000100800 */
[----:B0-----:R-:W-:-:S04]  /*1b500*/  @P3 LOP3.LUT R9, R9, R8, RZ, 0x3c, !PT ;  /* 0x0000000809093212 */ /* 0x001fc800078e3cff */
[----:B-1----:R-:W-:-:S04]  /*1b510*/  @P3 LOP3.LUT R8, R9, R8, RZ, 0x3c, !PT ;  /* 0x0000000809083212 */ /* 0x002fc800078e3cff */
[----:B------:R-:W-:-:S05]  /*1b520*/  @P3 LOP3.LUT R9, R9, R8, RZ, 0x3c, !PT ;  /* 0x0000000809093212 */ /* 0x000fca00078e3cff */
[----:B------:R-:W3:Y:S04]  /*1b530*/  @P3 LDG.E.U8 R0, desc[UR14][R8.64] ;  /* 0x0000000e08003981 */ /* 0x000ee8000c1e1100 */
[----:B------:R-:W2:Y:S04]  /*1b540*/  LDL.LU R8, [R1+0x828] ;  /* 0x0008280001087983 */ /* 0x000ea80000300800 */
[----:B------:R-:W2:Y:S01]  /*1b550*/  LDL.LU R9, [R1+0x82c] ;  /* 0x00082c0001097983 */ /* 0x000ea20000300800 */
[----:B------:R-:W-:Y:S02]  /*1b560*/  ISETP.GT.AND P3, PT, R52, 0x68, PT ;  /* 0x000000683400780c */ /* 0x000fe40003f64270 */
[----:B------:R-:W-:Y:S01]  /*1b570*/  PRMT R23, RZ, 0x7610, R23 ;  /* 0x00007610ff177816 */ /* 0x000fe20000000017 */
[----:B---3--:R0:W-:Y:S01]  /*1b580*/  STL [R1+0x900], R0 ;  /* 0x0009000001007387 */ /* 0x0081e20000100800 */
[----:B--2---:R-:W-:Y:S01]  /*1b590*/  IADD3 R9, P2, PT, R4, R9, RZ ;  /* 0x0000000904097210 */ /* 0x004fe20007f5e0ff */
        /* <DEDUP_REMOVED lines=8> */
[----:B------:R0:W3:Y:S04]  /*1b620*/  @P3 LDG.E.U8 R23, desc[UR14][R8.64] ;  /* 0x0000000e08173981 */ /* 0x0000e8000c1e1100 */
        /* <DEDUP_REMOVED lines=67> */
[----:B---3--:R-:W-:-:S05]  /*1ba60*/  IADD3 R9, P2, PT, R4, R9, RZ ;  /* 0x0000000904097210 */ /* 0x008fca0007f5e0ff */
[----:B------:R-:W-:Y:S01]  /*1ba70*/  IMAD.X R8, R6, 0x1, R8, P2 ;  /* 0x0000000106087824 */ /* 0x000fe200010e0608 */
[----:B------:R1:W-:Y:S04]  /*1ba80*/  STL [R1+0x85c], R9 ;  /* 0x00085c0901007387 */ /* 0x0003e80000100800 */
[----:B------:R2:W-:Y:S04]  /*1ba90*/  STL [R1+0x858], R8 ;  /* 0x0008580801007387 */ /* 0x0005e80000100800 */
[----:B0-----:R-:W3:Y:S01]  /*1baa0*/  LDL.LU R90, [R1+0x870] ;  /* 0x00087000015a7983 */ /* 0x001ee20000300800 */
[----:B-1----:R-:W-:-:S04]  /*1bab0*/  @P3 LOP3.LUT R9, R9, R8, RZ, 0x3c, !PT ;  /* 0x0000000809093212 */ /* 0x002fc800078e3cff */
[----:B--2---:R-:W-:-:S04]  /*1bac0*/  @P3 LOP3.LUT R8, R9, R8, RZ, 0x3c, !PT ;  /* 0x0000000809083212 */ /* 0x004fc800078e3cff */
[----:B------:R-:W-:-:S05]  /*1bad0*/  @P3 LOP3.LUT R9, R9, R8, RZ, 0x3c, !PT ;  /* 0x0000000809093212 */ /* 0x000fca00078e3cff */
[----:B------:R-:W2:Y:S04]  /*1bae0*/  @P3 LDG.E.U8 R93, desc[UR14][R8.64] ;  /* 0x0000000e085d3981 */ /* 0x000ea8000c1e1100 */
[----:B------:R-:W3:Y:S04]  /*1baf0*/  LDL.LU R8, [R1+0x860] ;  /* 0x0008600001087983 */ /* 0x000ee80000300800 */
[----:B------:R-:W3:Y:S01]  /*1bb00*/  LDL.LU R9, [R1+0x864] ;  /* 0x0008640001097983 */ /* 0x000ee20000300800 */
[----:B------:R-:W-:Y:S02]  /*1bb10*/  ISETP.GT.AND P3, PT, R52, 0x6f, PT ;  /* 0x0000006f3400780c */ /* 0x000fe40003f64270 */
[----:B------:R-:W-:Y:S01]  /*1bb20*/  PRMT R92, RZ, 0x7610, R92 ;  /* 0x00007610ff5c7816 */ /* 0x000fe2000000005c */
[----:B--2---:R0:W-:Y:S04]  /*1bb30*/  STL [R1+0x918], R93 ;  /* 0x0009185d01007387 */ /* 0x0041e80000100800 */
[----:B0-----:R-:W2:Y:S01]  /*1bb40*/  LDL.LU R93, [R1+0x86c] ;  /* 0x00086c00015d7983 */ /* 0x001ea20000300800 */
[----:B---3--:R-:W-:-:S05]  /*1bb50*/  IADD3 R9, P2, PT, R4, R9, RZ ;  /* 0x0000000904097210 */ /* 0x008fca0007f5e0ff */
[----:B------:R-:W-:Y:S01]  /*1bb60*/  IMAD.X R8, R6, 0x1, R8, P2 ;  /* 0x0000000106087824 */ /* 0x000fe200010e0608 */
        /* <DEDUP_REMOVED lines=9> */
[----:B------:R-:W-:-:S02]  /*1bc00*/  PRMT R22, RZ, 0x7610, R22 ;  /* 0x00007610ff167816 */ /* 0x000fc40000000016 */
[----:B------:R-:W-:Y:S02]  /*1bc10*/  PRMT R38, RZ, 0x7610, R38 ;  /* 0x00007610ff267816 */ /* 0x000fe40000000026 */
[----:B------:R-:W-:Y:S01]  /*1bc20*/  PRMT R17, RZ, 0x7610, R17 ;  /* 0x00007610ff117816 */ /* 0x000fe20000000011 */
[----:B---3--:R-:W-:Y:S01]  /*1bc30*/  STL [R1+0x904], R92 ;  /* 0x0009045c01007387 */ /* 0x008fe20000100800 */
[----:B--2---:R-:W-:-:S05]  /*1bc40*/  IADD3 R9, P2, PT, R4, R9, RZ ;  /* 0x0000000904097210 */ /* 0x004fca0007f5e0ff */
[----:B------:R-:W-:Y:S01]  /*1bc50*/  IMAD.X R8, R6, 0x1, R8, P2 ;  /* 0x0000000106087824 */ /* 0x000fe200010e0608 */
[----:B------:R0:W-:Y:S04]  /*1bc60*/  STL [R1+0x8dc], R9 ;  /* 0x0008dc0901007387 */ /* 0x0001e80000100800 */
[----:B------:R1:W-:Y:S01]  /*1bc70*/  STL [R1+0x868], R8 ;  /* 0x0008680801007387 */ /* 0x0003e20000100800 */
[----:B0-----:R-:W-:-:S04]  /*1bc80*/  @P3 LOP3.LUT R9, R9, R8, RZ, 0x3c, !PT ;  /* 0x0000000809093212 */ /* 0x001fc800078e3cff */
[----:B-1----:R-:W-:-:S04]  /*1bc90*/  @P3 LOP3.LUT R8, R9, R8, RZ, 0x3c, !PT ;  /* 0x0000000809083212 */ /* 0x002fc800078e3cff */
[----:B------:R-:W-:-:S05]  /*1bca0*/  @P3 LOP3.LUT R9, R9, R8, RZ, 0x3c, !PT ;  /* 0x0000000809093212 */ /* 0x000fca00078e3cff */
[----:B------:R0:W2:Y:S01]  /*1bcb0*/  @P3 LDG.E.U8 R22, desc[UR14][R8.64] ;  /* 0x0000000e08163981 */ /* 0x0000a2000c1e1100 */
[----:B------:R-:W-:Y:S02]  /*1bcc0*/  ISETP.GT.AND P3, PT, R52, 0x71, PT ;  /* 0x000000713400780c */ /* 0x000fe40003f64270 */
[----:B------:R-:W-:-:S05]  /*1bcd0*/  IADD3 R90, P2, PT, R4, R90, RZ ;  /* 0x0000005a045a7210 */ /* 0x000fca0007f5e0ff */
[----:B------:R-:W-:Y:S01]  /*1bce0*/  IMAD.X R93, R6, 0x1, R93, P2 ;  /* 0x00000001065d7824 */ /* 0x000fe200010e065d */
[----:B------:R-:W-:Y:S05]  /*1bcf0*/  STL [R1+0x870], R90 ;  /* 0x0008705a01007387 */ /* 0x000fea0000100800 */
[----:B0-----:R-:W-:Y:S02]  /*1bd00*/  @P3 IMAD.MOV.U32 R8, RZ, RZ, R90 ;  /* 0x000000ffff083224 */ /* 0x001fe400078e005a */
[----:B------:R-:W-:Y:S01]  /*1bd10*/  @P3 IMAD.MOV.U32 R9, RZ, RZ, R93 ;  /* 0x000000ffff093224 */ /* 0x000fe200078e005d */
[----:B------:R0:W-:Y:S04]  /*1bd20*/  STL [R1+0x86c], R93 ;  /* 0x00086c5d01007387 */ /* 0x0001e80000100800 */
[----:B------:R1:W3:Y:S04]  /*1bd30*/  @P3 LDG.E.U8 R38, desc[UR14][R8.64] ;  /* 0x0000000e08263981 */ /* 0x0002e8000c1e1100 */
[----:B0-----:R-:W2:Y:S04]  /*1bd40*/  LDL.LU R93, [R1+0x880] ;  /* 0x00088000015d7983 */ /* 0x001ea80000300800 */
[----:B------:R-:W2:Y:S04]  /*1bd50*/  LDL.LU R92, [R1+0x884] ;  /* 0x00088400015c7983 */ /* 0x000ea80000300800 */
[----:B------:R-:W2:Y:S04]  /*1bd60*/  LDL.LU R90, [R1+0x888] ;  /* 0x00088800015a7983 */ /* 0x000ea80000300800 */
[----:B------:R-:W2:Y:S04]  /*1bd70*/  LDL.LU R8, [R1+0x874] ;  /* 0x0008740001087983 */ /* 0x000ea80000300800 */
[----:B------:R-:W1:Y:S01]  /*1bd80*/  LDL.LU R9, [R1+0x878] ;  /* 0x0008780001097983 */ /* 0x000e620000300800 */
[----:B------:R-:W-:-:S02]  /*1bd90*/  ISETP.GT.AND P3, PT, R52, RZ, PT ;  /* 0x000000ff3400720c */ /* 0x000fc40003f64270 */
[----:B------:R-:W-:-:S05]  /*1bda0*/  IADD3 R2, P2, PT, R4, R2, RZ ;  /* 0x0000000204027210 */ /* 0x000fca0007f5e0ff */
[----:B------:R-:W-:Y:S01]  /*1bdb0*/  IMAD.X R3, R6, 0x1, R3, P2 ;  /* 0x0000000106037824 */ /* 0x000fe200010e0603 */
[----:B------:R0:W-:Y:S05]  /*1bdc0*/  STL [R1+0x90c], R2 ;  /* 0x00090c0201007387 */ /* 0x0001ea0000100800 */
[----:B------:R0:W3:Y:S04]  /*1bdd0*/  @P3 LDG.E.U8 R17, desc[UR14][R2.64] ;  /* 0x0000000e02113981 */ /* 0x0000e8000c1e1100 */
[----:B0-----:R-:W3:Y:S01]  /*1bde0*/  LDL.LU R2, [R1+0x87c] ;  /* 0x00087c0001027983 */ /* 0x001ee20000300800 */
[----:B------:R-:W-:-:S03]  /*1bdf0*/  ISETP.GT.AND P3, PT, R52, 0x72, PT ;  /* 0x000000723400780c */ /* 0x000fc60003f64270 */
[----:B------:R-:W-:Y:S01]  /*1be00*/  STL [R1+0x908], R3 ;  /* 0x0009080301007387 */ /* 0x000fe20000100800 */
[----:B------:R-:W-:Y:S02]  /*1be10*/  PRMT R61, RZ, 0x7610, R61 ;  /* 0x00007610ff3d7816 */ /* 0x000fe4000000003d */
[----:B------:R-:W-:Y:S02]  /*1be20*/  PRMT R86, RZ, 0x7610, R86 ;  /* 0x00007610ff567816 */ /* 0x000fe40000000056 */
[----:B------:R-:W-:Y:S02]  /*1be30*/  PRMT R84, RZ, 0x7610, R84 ;  /* 0x00007610ff547816 */ /* 0x000fe40000000054 */
[----:B-1----:R-:W-:-:S05]  /*1be40*/  IADD3 R9, P2, PT, R4, R9, RZ ;  /* 0x0000000904097210 */ /* 0x002fca0007f5e0ff */
[----:B--2---:R-:W-:Y:S01]  /*1be50*/  IMAD.X R8, R6, 0x1, R8, P2 ;  /* 0x0000000106087824 */ /* 0x004fe200010e0608 */
        /* <DEDUP_REMOVED lines=8> */
[----:B---3--:R-:W-:-:S06]  /*1bee0*/  IMAD.X R2, R6, 0x1, R2, P2 ;  /* 0x0000000106027824 */ /* 0x008fcc00010e0602 */
[----:B0-----:R-:W-:Y:S02]  /*1bef0*/  @P3 IMAD.MOV.U32 R8, RZ, RZ, R93 ;  /* 0x000000ffff083224 */ /* 0x001fe400078e005d */
[----:B------:R-:W-:-:S05]  /*1bf00*/  @P3 IMAD.MOV.U32 R9, RZ, RZ, R2 ;  /* 0x000000ffff093224 */ /* 0x000fca00078e0002 */
[----:B------:R0:W3:Y:S01]  /*1bf10*/  @P3 LDG.E.U8 R86, desc[UR14][R8.64] ;  /* 0x0000000e08563981 */ /* 0x0000e2000c1e1100 */
[----:B------:R-:W-:Y:S02]  /*1bf20*/  ISETP.GT.AND P3, PT, R52, 0x74, PT ;  /* 0x000000743400780c */ /* 0x000fe40003f64270 */
[----:B------:R-:W-:Y:S01]  /*1bf30*/  IADD3 R90, P2, PT, R4, R90, RZ ;  /* 0x0000005a045a7210 */ /* 0x000fe20007f5e0ff */
[----:B------:R1:W-:Y:S04]  /*1bf40*/  STL [R1+0x880], R93 ;  /* 0x0008805d01007387 */ /* 0x0003e80000100800 */
[----:B------:R-:W-:Y:S01]  /*1bf50*/  IMAD.X R92, R6, 0x1, R92, P2 ;  /* 0x00000001065c7824 */ /* 0x000fe200010e065c */
[----:B------:R4:W-:Y:S04]  /*1bf60*/  STL [R1+0x87c], R2 ;  /* 0x00087c0201007387 */ /* 0x0009e80000100800 */
[----:B-1----:R-:W2:Y:S01]  /*1bf70*/  LDL.LU R93, [R1+0x890] ;  /* 0x00089000015d7983 */ /* 0x002ea20000300800 */
[----:B0-----:R-:W-:-:S02]  /*1bf80*/  @P3 IMAD.MOV.U32 R8, RZ, RZ, R90 ;  /* 0x000000ffff083224 */ /* 0x001fc400078e005a */
[----:B------:R-:W-:Y:S01]  /*1bf90*/  @P3 IMAD.MOV.U32 R9, RZ, RZ, R92 ;  /* 0x000000ffff093224 */ /* 0x000fe200078e005c */
[----:B------:R-:W3:Y:S04]  /*1bfa0*/  LDL.LU R3, [R1+0x894] ;  /* 0x0008940001037983 */ /* 0x000ee80000300800 */
[----:B----4-:R-:W4:Y:S04]  /*1bfb0*/  LDL.LU R2, [R1+0x898] ;  /* 0x0008980001027983 */ /* 0x010f280000300800 */
[----:B------:R-:W-:Y:S04]  /*1bfc0*/  STL [R1+0x888], R90 ;  /* 0x0008885a01007387 */ /* 0x000fe80000100800 */
[----:B------:R0:W-:Y:S04]  /*1bfd0*/  STL [R1+0x884], R92 ;  /* 0x0008845c01007387 */ /* 0x0001e80000100800 */
[----:B------:R1:W3:Y:S04]  /*1bfe0*/  @P3 LDG.E.U8 R84, desc[UR14][R8.64] ;  /* 0x0000000e08543981 */ /* 0x0002e8000c1e1100 */
[----:B0-----:R-:W3:Y:S04]  /*1bff0*/  LDL.LU R92, [R1+0x89c] ;  /* 0x00089c00015c7983 */ /* 0x001ee80000300800 */
[----:B------:R-:W3:Y:S04]  /*1c000*/  LDL.LU R90, [R1+0x8a0] ;  /* 0x0008a000015a7983 */ /* 0x000ee80000300800 */
[----:B------:R-:W3:Y:S01]  /*1c010*/  LDL.LU R9, [R1+0x88c] ;  /* 0x00088c0001097983 */ /* 0x000ee20000300800 */
[----:B------:R-:W-:-:S02]  /*1c020*/  ISETP.GT.AND P3, PT, R52, 0x75, PT ;  /* 0x000000753400780c */ /* 0x000fc40003f64270 */
[----:B------:R-:W-:Y:S02]  /*1c030*/  PRMT R82, RZ, 0x7610, R82 ;  /* 0x00007610ff527816 */ /* 0x000fe40000000052 */
[----:B--2---:R-:W-:-:S09]  /*1c040*/  IADD3 R93, P2, PT, R4, R93, RZ ;  /* 0x0000005d045d7210 */ /* 0x004fd20007f5e0ff */
[----:B-1----:R-:W-:Y:S02]  /*1c050*/  @P3 IMAD.MOV.U32 R8, RZ, RZ, R93 ;  /* 0x000000ffff083224 */ /* 0x002fe400078e005d */
[----:B---3--:R-:W-:-:S05]  /*1c060*/  IMAD.X R9, R6, 0x1, R9, P2 ;  /* 0x0000000106097824 */ /* 0x008fca00010e0609 */
[----:B------:R0:W2:Y:S01]  /*1c070*/  @P3 LDG.E.U8 R82, desc[UR14][R8.64] ;  /* 0x0000000e08523981 */ /* 0x0000a2000c1e1100 */
[----:B------:R-:W-:Y:S02]  /*1c080*/  ISETP.GT.AND P3, PT, R52, 0x76, PT ;  /* 0x000000763400780c */ /* 0x000fe40003f64270 */
[----:B----4-:R-:W-:Y:S01]  /*1c090*/  IADD3 R2, P2, PT, R4, R2, RZ ;  /* 0x0000000204027210 */ /* 0x010fe20007f5e0ff */
[----:B------:R-:W-:Y:S01]  /*1c0a0*/  STL [R1+0x94c], R84 ;  /* 0x00094c5401007387 */ /* 0x000fe20000100800 */
[----:B------:R-:W-:-:S03]  /*1c0b0*/  PRMT R80, RZ, 0x7610, R80 ;  /* 0x00007610ff507816 */ /* 0x000fc60000000050 */
[----:B------:R-:W-:Y:S01]  /*1c0c0*/  IMAD.X R3, R6, 0x1, R3, P2 ;  /* 0x0000000106037824 */ /* 0x000fe200010e0603 */
[----:B------:R-:W-:Y:S04]  /*1c0d0*/  STL [R1+0x890], R93 ;  /* 0x0008905d01007387 */ /* 0x000fe80000100800 */
[----:B------:R1:W-:Y:S01]  /*1c0e0*/  STL [R1+0x88c], R9 ;  /* 0x00088c0901007387 */ /* 0x0003e20000100800 */
[----:B0-----:R-:W-:Y:S02]  /*1c0f0*/  @P3 IMAD.MOV.U32 R8, RZ, RZ, R2 ;  /* 0x000000ffff083224 */ /* 0x001fe400078e0002 */
[----:B-1----:R-:W-:-:S05]  /*1c100*/  @P3 IMAD.MOV.U32 R9, RZ, RZ, R3 ;  /* 0x000000ffff093224 */ /* 0x002fca00078e0003 */
[----:B------:R0:W3:Y:S01]  /*1c110*/  @P3 LDG.E.U8 R80, desc[UR14][R8.64] ;  /* 0x0000000e08503981 */ /* 0x0000e2000c1e1100 */
[----:B------:R-:W-:Y:S02]  /*1c120*/  ISETP.GT.AND P3, PT, R52, 0x77, PT ;  /* 0x000000773400780c */ /* 0x000fe40003f64270 */
[----:B------:R-:W-:Y:S02]  /*1c130*/  IADD3 R90, P2, PT, R4, R90, RZ ;  /* 0x0000005a045a7210 */ /* 0x000fe40007f5e0ff */
[----:B------:R-:W-:-:S03]  /*1c140*/  PRMT R78, RZ, 0x7610, R78 ;  /* 0x00007610ff4e7816 */ /* 0x000fc6000000004e */
[----:B------:R-:W-:-:S06]  /*1c150*/  IMAD.X R92, R6, 0x1, R92, P2 ;  /* 0x00000001065c7824 */ /* 0x000fcc00010e065c */
[----:B0-----:R-:W-:Y:S02]  /*1c160*/  @P3 IMAD.MOV.U32 R8, RZ, RZ, R90 ;  /* 0x000000ffff083224 */ /* 0x001fe400078e005a */
[----:B------:R-:W-:-:S05]  /*1c170*/  @P3 IMAD.MOV.U32 R9, RZ, RZ, R92 ;  /* 0x000000ffff093224 */ /* 0x000fca00078e005c */
[----:B------:R-:W4:Y:S04]  /*1c180*/  @P3 LDG.E.U8 R78, desc[UR14][R8.64] ;  /* 0x0000000e084e3981 */ /* 0x000f28000c1e1100 */
[----:B--2---:R-:W-:Y:S04]  /*1c190*/  STL [R1+0x948], R82 ;  /* 0x0009485201007387 */ /* 0x004fe80000100800 */
[----:B------:R-:W-:Y:S04]  /*1c1a0*/  STL [R1+0x898], R2 ;  /* 0x0008980201007387 */ /* 0x000fe80000100800 */
[----:B------:R0:W-:Y:S04]  /*1c1b0*/  STL [R1+0x894], R3 ;  /* 0x0008940301007387 */ /* 0x0001e80000100800 */
[----:B0-----:R-:W2:Y:S04]  /*1c1c0*/  LDL.LU R3, [R1+0x8e0] ;  /* 0x0008e00001037983 */ /* 0x001ea80000300800 */
[----:B------:R-:W2:Y:S04]  /*1c1d0*/  LDL.LU R2, [R1+0x8e4] ;  /* 0x0008e40001027983 */ /* 0x000ea80000300800 */
[----:B---3--:R-:W-:Y:S04]  /*1c1e0*/  STL [R1+0x91c], R80 ;  /* 0x00091c5001007387 */ /* 0x008fe80000100800 */
[----:B------:R0:W-:Y:S04]  /*1c1f0*/  STL [R1+0x8a0], R90 ;  /* 0x0008a05a01007387 */ /* 0x0001e80000100800 */
[----:B------:R-:W-:Y:S04]  /*1c200*/  STL [R1+0x89c], R92 ;  /* 0x00089c5c01007387 */ /* 0x000fe80000100800 */
[----:B------:R-:W3:Y:S04]  /*1c210*/  LDL.LU R82, [R1+0x8a8] ;  /* 0x0008a80001527983 */ /* 0x000ee80000300800 */
[----:B------:R-:W3:Y:S04]  /*1c220*/  LDL.LU R84, [R1+0x8a4] ;  /* 0x0008a40001547983 */ /* 0x000ee80000300800 */
[----:B0-----:R-:W3:Y:S04]  /*1c230*/  LDL.LU R90, [R1+0x8ac] ;  /* 0x0008ac00015a7983 */ /* 0x001ee80000300800 */
[----:B------:R-:W3:Y:S01]  /*1c240*/  LDL.LU R80, [R1+0x8b0] ;  /* 0x0008b00001507983 */ /* 0x000ee20000300800 */
[----:B------:R-:W-:-:S03]  /*1c250*/  ISETP.GT.AND P3, PT, R52, 0x78, PT ;  /* 0x000000783400780c */ /* 0x000fc60003f64270 */
[----:B----4-:R-:W-:Y:S01]  /*1c260*/  STL [R1+0x910], R78 ;  /* 0x0009104e01007387 */ /* 0x010fe20000100800 */
[----:B------:R-:W-:Y:S02]  /*1c270*/  PRMT R25, RZ, 0x7610, R25 ;  /* 0x00007610ff197816 */ /* 0x000fe40000000019 */
[----:B--2---:R-:W-:-:S05]  /*1c280*/  IADD3 R2, P2, PT, R4, R2, RZ ;  /* 0x0000000204027210 */ /* 0x004fca0007f5e0ff */
[----:B------:R-:W-:Y:S01]  /*1c290*/  IMAD.X R3, R6, 0x1, R3, P2 ;  /* 0x0000000106037824 */ /* 0x000fe200010e0603 */
[----:B------:R-:W-:Y:S01]  /*1c2a0*/  STL [R1+0x8e4], R2 ;  /* 0x0008e40201007387 */ /* 0x000fe20000100800 */
[----:B------:R-:W-:Y:S02]  /*1c2b0*/  @P3 IMAD.MOV.U32 R8, RZ, RZ, R2 ;  /* 0x000000ffff083224 */ /* 0x000fe400078e0002 */
[----:B------:R-:W-:Y:S01]  /*1c2c0*/  @P3 IMAD.MOV.U32 R9, RZ, RZ, R3 ;  /* 0x000000ffff093224 */ /* 0x000fe200078e0003 */
[----:B------:R0:W-:Y:S04]  /*1c2d0*/  STL [R1+0x8e0], R3 ;  /* 0x0008e00301007387 */ /* 0x0001e80000100800 */
[----:B------:R1:W2:Y:S04]  /*1c2e0*/  @P3 LDG.E.U8 R25, desc[UR14][R8.64] ;  /* 0x0000000e08193981 */ /* 0x0002a8000c1e1100 */
[----:B0-----:R-:W4:Y:S04]  /*1c2f0*/  LDL.LU R3, [R1+0x8b4] ;  /* 0x0008b40001037983 */ /* 0x001f280000300800 */
[----:B------:R-:W2:Y:S01]  /*1c300*/  LDL.LU R2, [R1+0x8b8] ;  /* 0x0008b80001027983 */ /* 0x000ea20000300800 */
[----:B------:R-:W-:-:S02]  /*1c310*/  ISETP.GT.AND P3, PT, R52, 0x79, PT ;  /* 0x000000793400780c */ /* 0x000fc40003f64270 */
[----:B---3--:R-:W-:-:S05]  /*1c320*/  IADD3 R82, P2, PT, R4, R82, RZ ;  /* 0x0000005204527210 */ /* 0x008fca0007f5e0ff */
[----:B------:R-:W-:Y:S01]  /*1c330*/  IMAD.X R84, R6, 0x1, R84, P2 ;  /* 0x0000000106547824 */ /* 0x000fe200010e0654 */
[----:B------:R-:W-:Y:S01]  /*1c340*/  PRMT R41, RZ, 0x7610, R41 ;  /* 0x00007610ff297816 */ /* 0x000fe20000000029 */
[----:B------:R-:W-:Y:S04]  /*1c350*/  STL [R1+0x8a8], R82 ;  /* 0x0008a85201007387 */ /* 0x000fe80000100800 */
[----:B------:R0:W-:Y:S01]  /*1c360*/  STL [R1+0x8a4], R84 ;  /* 0x0008a45401007387 */ /* 0x0001e20000100800 */
[----:B-1----:R-:W-:Y:S02]  /*1c370*/  @P3 IMAD.MOV.U32 R8, RZ, RZ, R82 ;  /* 0x000000ffff083224 */ /* 0x002fe400078e0052 */
[----:B------:R-:W-:Y:S01]  /*1c380*/  @P3 IMAD.MOV.U32 R9, RZ, RZ, R84 ;  /* 0x000000ffff093224 */ /* 0x000fe200078e0054 */
[----:B------:R-:W-:-:S04]  /*1c390*/  IADD3 R80, P2, PT, R4, R80, RZ ;  /* 0x0000005004507210 */ /* 0x000fc80007f5e0ff */
[----:B------:R1:W3:Y:S04]  /*1c3a0*/  @P3 LDG.E.U8 R41, desc[UR14][R8.64] ;  /* 0x0000000e08293981 */ /* 0x0002e8000c1e1100 */
[----:B0-----:R-:W3:Y:S04]  /*1c3b0*/  LDL.LU R84, [R1+0x8bc] ;  /* 0x0008bc0001547983 */ /* 0x001ee80000300800 */
[----:B------:R-:W3:Y:S01]  /*1c3c0*/  LDL.LU R82, [R1+0x8c0] ;  /* 0x0008c00001527983 */ /* 0x000ee20000300800 */
[----:B------:R-:W-:Y:S01]  /*1c3d0*/  ISETP.GT.AND P3, PT, R52, 0x7a, PT ;  /* 0x0000007a3400780c */ /* 0x000fe20003f64270 */
[----:B------:R-:W-:Y:S01]  /*1c3e0*/  IMAD.X R90, R6, 0x1, R90, P2 ;  /* 0x00000001065a7824 */ /* 0x000fe200010e065a */
[----:B------:R-:W-:Y:S01]  /*1c3f0*/  PRMT R50, RZ, 0x7610, R50 ;  /* 0x00007610ff327816 */ /* 0x000fe20000000032 */
[----:B------:R0:W-:Y:S04]  /*1c400*/  STL [R1+0x8b0], R80 ;  /* 0x0008b05001007387 */ /* 0x0001e80000100800 */
[----:B------:R-:W-:Y:S06]  /*1c410*/  STL [R1+0x8ac], R90 ;  /* 0x0008ac5a01007387 */ /* 0x000fec0000100800 */
[----:B-1----:R-:W-:-:S02]  /*1c420*/  @P3 IMAD.MOV.U32 R8, RZ, RZ, R80 ;  /* 0x000000ffff083224 */ /* 0x002fc400078e0050 */
[----:B------:R-:W-:Y:S01]  /*1c430*/  @P3 IMAD.MOV.U32 R9, RZ, RZ, R90 ;  /* 0x000000ffff093224 */ /* 0x000fe200078e005a */
[----:B0-----:R-:W3:Y:S04]  /*1c440*/  LDL.LU R80, [R1+0x8c4] ;  /* 0x0008c40001507983 */ /* 0x001ee80000300800 */
[----:B------:R-:W3:Y:S04]  /*1c450*/  LDL.LU R78, [R1+0x8c8] ;  /* 0x0008c800014e7983 */ /* 0x000ee80000300800 */
[----:B------:R0:W3:Y:S01]  /*1c460*/  @P3 LDG.E.U8 R50, desc[UR14][R8.64] ;  /* 0x0000000e08323981 */ /* 0x0000e2000c1e1100 */
[----:B------:R-:W-:-:S02]  /*1c470*/  ISETP.GT.AND P3, PT, R52, 0x7b, PT ;  /* 0x0000007b3400780c */ /* 0x000fc40003f64270 */
[----:B--2---:R-:W-:-:S05]  /*1c480*/  IADD3 R2, P2, PT, R4, R2, RZ ;  /* 0x0000000204027210 */ /* 0x004fca0007f5e0ff */
[----:B----4-:R-:W-:Y:S01]  /*1c490*/  IMAD.X R3, R6, 0x1, R3, P2 ;  /* 0x0000000106037824 */ /* 0x010fe200010e0603 */
[----:B------:R-:W-:Y:S05]  /*1c4a0*/  STL [R1+0x8b8], R2 ;  /* 0x0008b80201007387 */ /* 0x000fea0000100800 */
[----:B0-----:R-:W-:Y:S02]  /*1c4b0*/  @P3 IMAD.MOV.U32 R8, RZ, RZ, R2 ;  /* 0x000000ffff083224 */ /* 0x001fe400078e0002 */
[----:B------:R-:W-:Y:S01]  /*1c4c0*/  @P3 IMAD.MOV.U32 R9, RZ, RZ, R3 ;  /* 0x000000ffff093224 */ /* 0x000fe200078e0003 */
[----:B------:R0:W-:Y:S04]  /*1c4d0*/  STL [R1+0x8b4], R3 ;  /* 0x0008b40301007387 */ /* 0x0001e80000100800 */
[----:B0-----:R-:W2:Y:S04]  /*1c4e0*/  LDL.LU R3, [R1+0x8cc] ;  /* 0x0008cc0001037983 */ /* 0x001ea80000300800 */
[----:B------:R-:W4:Y:S01]  /*1c4f0*/  LDL.LU R2, [R1+0x8d0] ;  /* 0x0008d00001027983 */ /* 0x000f220000300800 */
[----:B------:R-:W-:-:S06]  /*1c500*/  PRMT R76, RZ, 0x7610, R76 ;  /* 0x00007610ff4c7816 */ /* 0x000fcc000000004c */
[----:B------:R0:W2:Y:S01]  /*1c510*/  @P3 LDG.E.U8 R76, desc[UR14][R8.64] ;  /* 0x0000000e084c3981 */ /* 0x0000a2000c1e1100 */
[----:B------:R-:W-:Y:S02]  /*1c520*/  ISETP.GT.AND P3, PT, R52, 0x7c, PT ;  /* 0x0000007c3400780c */ /* 0x000fe40003f64270 */
[----:B---3--:R-:W-:Y:S02]  /*1c530*/  IADD3 R82, P2, PT, R4, R82, RZ ;  /* 0x0000005204527210 */ /* 0x008fe40007f5e0ff */
[----:B------:R-:W-:-:S03]  /*1c540*/  PRMT R74, RZ, 0x7610, R74 ;  /* 0x00007610ff4a7816 */ /* 0x000fc6000000004a */
[----:B------:R-:W-:-:S06]  /*1c550*/  IMAD.X R84, R6, 0x1, R84, P2 ;  /* 0x0000000106547824 */ /* 0x000fcc00010e0654 */
[----:B0-----:R-:W-:Y:S02]  /*1c560*/  @P3 IMAD.MOV.U32 R8, RZ, RZ, R82 ;  /* 0x000000ffff083224 */ /* 0x001fe400078e0052 */
[----:B------:R-:W-:-:S05]  /*1c570*/  @P3 IMAD.MOV.U32 R9, RZ, RZ, R84 ;  /* 0x000000ffff093224 */ /* 0x000fca00078e0054 */
[----:B------:R0:W3:Y:S01]  /*1c580*/  @P3 LDG.E.U8 R74, desc[UR14][R8.64] ;  /* 0x0000000e084a3981 */ /* 0x0000e2000c1e1100 */
[----:B------:R-:W-:Y:S02]  /*1c590*/  ISETP.GT.AND P3, PT, R52, 0x7d, PT ;  /* 0x0000007d3400780c */ /* 0x000fe40003f64270 */
[----:B------:R-:W-:Y:S02]  /*1c5a0*/  IADD3 R78, P2, PT, R4, R78, RZ ;  /* 0x0000004e044e7210 */ /* 0x000fe40007f5e0ff */
[----:B------:R-:W-:-:S03]  /*1c5b0*/  PRMT R72, RZ, 0x7610, R72 ;  /* 0x00007610ff487816 */ /* 0x000fc60000000048 */
[----:B------:R-:W-:-:S06]  /*1c5c0*/  IMAD.X R80, R6, 0x1, R80, P2 ;  /* 0x0000000106507824 */ /* 0x000fcc00010e0650 */
[----:B0-----:R-:W-:Y:S02]  /*1c5d0*/  @P3 IMAD.MOV.U32 R8, RZ, RZ, R78 ;  /* 0x000000ffff083224 */ /* 0x001fe400078e004e */
[----:B------:R-:W-:-:S05]  /*1c5e0*/  @P3 IMAD.MOV.U32 R9, RZ, RZ, R80 ;  /* 0x000000ffff093224 */ /* 0x000fca00078e0050 */
[----:B------:R0:W3:Y:S01]  /*1c5f0*/  @P3 LDG.E.U8 R72, desc[UR14][R8.64] ;  /* 0x0000000e08483981 */ /* 0x0000e2000c1e1100 */
[----:B------:R-:W-:Y:S01]  /*1c600*/  ISETP.GT.AND P3, PT, R52, 0x7e, PT ;  /* 0x0000007e3400780c */ /* 0x000fe20003f64270 */
[----:B------:R-:W-:Y:S02]  /*1c610*/  IMAD.MOV.U32 R90, RZ, RZ, R0 ;  /* 0x000000ffff5a7224 */ /* 0x000fe400078e0000 */
[----:B------:R-:W-:Y:S01]  /*1c620*/  STL [R1+0x8c0], R82 ;  /* 0x0008c05201007387 */ /* 0x000fe20000100800 */
[----:B------:R-:W-:-:S03]  /*1c630*/  PRMT R70, RZ, 0x7610, R70 ;  /* 0x00007610ff467816 */ /* 0x000fc60000000046 */
[----:B------:R-:W-:Y:S04]  /*1c640*/  STL [R1+0x8bc], R84 ;  /* 0x0008bc5401007387 */ /* 0x000fe80000100800 */
[----:B------:R-:W3:Y:S04]  /*1c650*/  LDL.LU R0, [R1+0x8d8] ;  /* 0x0008d80001007983 */ /* 0x000ee80000300800 */
[----:B------:R1:W-:Y:S04]  /*1c660*/  STL [R1+0x8c8], R78 ;  /* 0x0008c84e01007387 */ /* 0x0003e80000100800 */
[----:B------:R-:W-:Y:S04]  /*1c670*/  STL [R1+0x8c4], R80 ;  /* 0x0008c45001007387 */ /* 0x000fe80000100800 */
[----:B-1----:R-:W3:Y:S01]  /*1c680*/  LDL.LU R78, [R1+0x8d4] ;  /* 0x0008d400014e7983 */ /* 0x002ee20000300800 */
[----:B----4-:R-:W-:-:S05]  /*1c690*/  IADD3 R2, P2, PT, R4, R2, RZ ;  /* 0x0000000204027210 */ /* 0x010fca0007f5e0ff */
[----:B--2---:R-:W-:Y:S02]  /*1c6a0*/  IMAD.X R3, R6, 0x1, R3, P2 ;  /* 0x0000000106037824 */ /* 0x004fe400010e0603 */
[----:B0-----:R-:W-:Y:S02]  /*1c6b0*/  @P3 IMAD.MOV.U32 R8, RZ, RZ, R2 ;  /* 0x000000ffff083224 */ /* 0x001fe400078e0002 */
[----:B------:R-:W-:-:S05]  /*1c6c0*/  @P3 IMAD.MOV.U32 R9, RZ, RZ, R3 ;  /* 0x000000ffff093224 */ /* 0x000fca00078e0003 */
[----:B------:R0:W2:Y:S01]  /*1c6d0*/  @P3 LDG.E.U8 R70, desc[UR14][R8.64] ;  /* 0x0000000e08463981 */ /* 0x0000a2000c1e1100 */
[----:B------:R-:W-:-:S03]  /*1c6e0*/  ISETP.GT.AND P4, PT, R52, 0x7f, PT ;  /* 0x0000007f3400780c */ /* 0x000fc60003f84270 */
[----:B------:R-:W-:Y:S04]  /*1c6f0*/  STL [R1+0x8d0], R2 ;  /* 0x0008d00201007387 */ /* 0x000fe80000100800 */
[----:B------:R1:W-:Y:S04]  /*1c700*/  STL [R1+0x8cc], R3 ;  /* 0x0008cc0301007387 */ /* 0x0003e80000100800 */
[----:B-1----:R-:W4:Y:S04]  /*1c710*/  LDL.LU R3, [R1+0x184] ;  /* 0x0001840001037983 */ /* 0x002f280000300800 */
[----:B------:R-:W4:Y:S01]  /*1c720*/  LDL.LU R2, [R1+0x188] ;  /* 0x0001880001027983 */ /* 0x000f220000300800 */
[----:B---3--:R-:W-:-:S05]  /*1c730*/  IADD3 R0, P3, PT, R4, R0, RZ ;  /* 0x0000000004007210 */ /* 0x008fca0007f7e0ff */
[----:B0-----:R-:W-:Y:S02]  /*1c740*/  @P4 IMAD.MOV.U32 R8, RZ, RZ, R0 ;  /* 0x000000ffff084224 */ /* 0x001fe400078e0000 */
[----:B------:R-:W-:Y:S01]  /*1c750*/  IMAD.X R78, R6, 0x1, R78, P3 ;  /* 0x00000001064e7824 */ /* 0x000fe200018e064e */
[----:B--2---:R0:W-:Y:S04]  /*1c760*/  STL [R1+0x920], R70 ;  /* 0x0009204601007387 */ /* 0x0041e80000100800 */
[----:B------:R-:W-:Y:S04]  /*1c770*/  STL [R1+0x924], R4 ;  /* 0x0009240401007387 */ /* 0x000fe80000100800 */
[----:B------:R1:W-:Y:S04]  /*1c780*/  STL [R1+0x8d8], R0 ;  /* 0x0008d80001007387 */ /* 0x0003e80000100800 */
[----:B------:R2:W-:Y:S04]  /*1c790*/  STL [R1+0x928], R6 ;  /* 0x0009280601007387 */ /* 0x0005e80000100800 */
[----:B------:R-:W-:Y:S04]  /*1c7a0*/  STL [R1+0x8d4], R78 ;  /* 0x0008d44e01007387 */ /* 0x000fe80000100800 */
[----:B0-----:R-:W3:Y:S04]  /*1c7b0*/  LDL.LU R70, [R1+0x1c4] ;  /* 0x0001c40001467983 */ /* 0x001ee80000300800 */
[----:B-1----:R-:W3:Y:S01]  /*1c7c0*/  LDL.LU R0, [R1+0x1c8] ;  /* 0x0001c80001007983 */ /* 0x002ee20000300800 */
[----:B------:R-:W0:Y:S01]  /*1c7d0*/  S2R R80, SR_TID.X ;  /* 0x0000000000507919 */ /* 0x000e220000002100 */
[----:B------:R-:W-:Y:S01]  /*1c7e0*/  PRMT R68, RZ, 0x7610, R68 ;  /* 0x00007610ff447816 */ /* 0x000fe20000000044 */
[----:B------:R-:W-:Y:S01]  /*1c7f0*/  @P4 IMAD.MOV.U32 R9, RZ, RZ, R78 ;  /* 0x000000ffff094224 */ /* 0x000fe200078e004e */
[----:B----4-:R-:W-:Y:S01]  /*1c800*/  IADD3 R2, P3, PT, R5, R2, RZ ;  /* 0x0000000205027210 */ /* 0x010fe20007f7e0ff */
[----:B--2---:R-:W2:Y:S04]  /*1c810*/  LDL.LU R6, [R1+0x204] ;  /* 0x0002040001067983 */ /* 0x004ea80000300800 */
[----:B------:R1:W4:Y:S01]  /*1c820*/  @P4 LDG.E.U8 R68, desc[UR14][R8.64] ;  /* 0x0000000e08444981 */ /* 0x000322000c1e1100 */
[----:B------:R-:W-:Y:S01]  /*1c830*/  IMAD.X R3, R7, 0x1, R3, P3 ;  /* 0x0000000107037824 */ /* 0x000fe200018e0603 */
[----:B------:R-:W-:-:S02]  /*1c840*/  PRMT R66, RZ, 0x7610, R66 ;  /* 0x00007610ff427816 */ /* 0x000fc40000000042 */
[----:B------:R-:W2:Y:S01]  /*1c850*/  LDL.LU R4, [R1+0x208] ;  /* 0x0002080001047983 */ /* 0x000ea20000300800 */
[----:B0-----:R-:W-:-:S04]  /*1c860*/  LOP3.LUT R80, R80, 0x7f, RZ, 0xc0, !PT ;  /* 0x0000007f50507812 */ /* 0x001fc800078ec0ff */
[----:B------:R-:W-:Y:S02]  /*1c870*/  ISETP.GE.AND P2, PT, R80, R52, PT ;  /* 0x000000345000720c */ /* 0x000fe40003f46270 */
[----:B------:R-:W-:-:S11]  /*1c880*/  PRMT R64, RZ, 0x7610, R64 ;  /* 0x00007610ff407816 */ /* 0x000fd60000000040 */
[----:B-1----:R-:W-:Y:S02]  /*1c890*/  @!P2 IMAD.MOV.U32 R8, RZ, RZ, R2 ;  /* 0x000000ffff08a224 */ /* 0x002fe400078e0002 */
[----:B------:R-:W-:Y:S01]  /*1c8a0*/  @!P2 IMAD.MOV.U32 R9, RZ, RZ, R3 ;  /* 0x000000ffff09a224 */ /* 0x000fe200078e0003 */
[----:B------:R-:W-:Y:S06]  /*1c8b0*/  BAR.SYNC.DEFER_BLOCKING 0x0 ;  /* 0x0000000000007b1d */ /* 0x000fec0000010000 */
[----:B------:R0:W4:Y:S01]  /*1c8c0*/  @!P2 LDG.E.U8 R66, desc[UR14][R8.64] ;  /* 0x0000000e0842a981 */ /* 0x000122000c1e1100 */
[----:B---3--:R-:W-:-:S05]  /*1c8d0*/  IADD3 R0, P3, PT, R5, R0, RZ ;  /* 0x0000000005007210 */ /* 0x008fca0007f7e0ff */
[----:B------:R-:W-:Y:S02]  /*1c8e0*/  IMAD.X R70, R7, 0x1, R70, P3 ;  /* 0x0000000107467824 */ /* 0x000fe400018e0646 */
[----:B0-----:R-:W-:Y:S02]  /*1c8f0*/  @!P2 IMAD.MOV.U32 R8, RZ, RZ, R0 ;  /* 0x000000ffff08a224 */ /* 0x001fe400078e0000 */
[----:B------:R-:W-:-:S05]  /*1c900*/  @!P2 IMAD.MOV.U32 R9, RZ, RZ, R70 ;  /* 0x000000ffff09a224 */ /* 0x000fca00078e0046 */
[----:B------:R0:W3:Y:S01]  /*1c910*/  @!P2 LDG.E.U8 R64, desc[UR14][R8.64] ;  /* 0x0000000e0840a981 */ /* 0x0000e2000c1e1100 */
[----:B--2---:R-:W-:-:S03]  /*1c920*/  IADD3 R4, P3, PT, R5, R4, RZ ;  /* 0x0000000405047210 */ /* 0x004fc60007f7e0ff */
[----:B----4-:R-:W-:Y:S04]  /*1c930*/  STL [R1+0x92c], R68 ;  /* 0x00092c4401007387 */ /* 0x010fe80000100800 */
[----:B------:R-:W-:Y:S01]  /*1c940*/  STL [R1+0x188], R2 ;  /* 0x0001880201007387 */ /* 0x000fe20000100800 */
[----:B------:R-:W-:-:S03]  /*1c950*/  IMAD.X R6, R7, 0x1, R6, P3 ;  /* 0x0000000107067824 */ /* 0x000fc600018e0606 */
[----:B------:R1:W-:Y:S01]  /*1c960*/  STL [R1+0x184], R3 ;  /* 0x0001840301007387 */ /* 0x0003e20000100800 */
[----:B------:R-:W-:Y:S01]  /*1c970*/  PRMT R63, RZ, 0x7610, R63 ;  /* 0x00007610ff3f7816 */ /* 0x000fe2000000003f */
[----:B0-----:R-:W-:Y:S02]  /*1c980*/  @!P2 IMAD.MOV.U32 R8, RZ, RZ, R4 ;  /* 0x000000ffff08a224 */ /* 0x001fe400078e0004 */
[----:B------:R-:W-:-:S05]  /*1c990*/  @!P2 IMAD.MOV.U32 R9, RZ, RZ, R6 ;  /* 0x000000ffff09a224 */ /* 0x000fca00078e0006 */
[----:B------:R-:W2:Y:S04]  /*1c9a0*/  @!P2 LDG.E.U8 R63, desc[UR14][R8.64] ;  /* 0x0000000e083fa981 */ /* 0x000ea8000c1e1100 */
[----:B-1----:R-:W4:Y:S04]  /*1c9b0*/  LDL.LU R3, [R1+0x25c] ;  /* 0x00025c0001037983 */ /* 0x002f280000300800 */
[----:B------:R-:W2:Y:S04]  /*1c9c0*/  LDL.LU R2, [R1+0x260] ;  /* 0x0002600001027983 */ /* 0x000ea80000300800 */
[----:B------:R-:W-:Y:S04]  /*1c9d0*/  STL [R1+0x930], R66 ;  /* 0x0009304201007387 */ /* 0x000fe80000100800 */
[----:B------:R0:W-:Y:S04]  /*1c9e0*/  STL [R1+0x1c8], R0 ;  /* 0x0001c80001007387 */ /* 0x0001e80000100800 */
[----:B------:R-:W-:Y:S04]  /*1c9f0*/  STL [R1+0x1c4], R70 ;  /* 0x0001c44601007387 */ /* 0x000fe80000100800 */
[----:B0-----:R-:W4:Y:S04]  /*1ca00*/  LDL.LU R0, [R1+0x2a0] ;  /* 0x0002a00001007983 */ /* 0x001f280000300800 */
[----:B---3--:R-:W-:Y:S04]  /*1ca10*/  STL [R1+0x934], R64 ;  /* 0x0009344001007387 */ /* 0x008fe80000100800 */
[----:B------:R0:W-:Y:S04]  /*1ca20*/  STL [R1+0x208], R4 ;  /* 0x0002080401007387 */ /* 0x0001e80000100800 */
[----:B------:R1:W-:Y:S04]  /*1ca30*/  STL [R1+0x204], R6 ;  /* 0x0002040601007387 */ /* 0x0003e80000100800 */
[----:B0-----:R-:W3:Y:S01]  /*1ca40*/  LDL.LU R4, [R1+0x29c] ;  /* 0x00029c0001047983 */ /* 0x001ee20000300800 */
[----:B------:R-:W-:-:S03]  /*1ca50*/  PRMT R62, RZ, 0x7610, R62 ;  /* 0x00007610ff3e7816 */ /* 0x000fc6000000003e */
[----:B-1----:R-:W3:Y:S01]  /*1ca60*/  LDL.LU R6, [R1+0x2e0] ;  /* 0x0002e00001067983 */ /* 0x002ee20000300800 */
[----:B--2---:R-:W-:-:S05]  /*1ca70*/  IADD3 R2, P3, PT, R5, R2, RZ ;  /* 0x0000000205027210 */ /* 0x004fca0007f7e0ff */
[----:B----4-:R-:W-:Y:S01]  /*1ca80*/  IMAD.X R3, R7, 0x1, R3, P3 ;  /* 0x0000000107037824 */ /* 0x010fe200018e0603 */
[----:B------:R0:W-:Y:S01]  /*1ca90*/  STL [R1+0x938], R63 ;  /* 0x0009383f01007387 */ /* 0x0001e20000100800 */
[----:B------:R-:W-:Y:S02]  /*1caa0*/  @!P2 IMAD.MOV.U32 R8, RZ, RZ, R2 ;  /* 0x000000ffff08a224 */ /* 0x000fe400078e0002 */
[----:B------:R-:W-:Y:S01]  /*1cab0*/  @!P2 IMAD.MOV.U32 R9, RZ, RZ, R3 ;  /* 0x000000ffff09a224 */ /* 0x000fe200078e0003 */
[----:B------:R-:W-:Y:S01]  /*1cac0*/  STL [R1+0x260], R2 ;  /* 0x0002600201007387 */ /* 0x000fe20000100800 */
[----:B------:R-:W-:-:S03]  /*1cad0*/  PRMT R60, RZ, 0x7610, R60 ;  /* 0x00007610ff3c7816 */ /* 0x000fc6000000003c */
[----:B------:R1:W-:Y:S04]  /*1cae0*/  STL [R1+0x25c], R3 ;  /* 0x00025c0301007387 */ /* 0x0003e80000100800 */
[----:B0-----:R-:W2:Y:S04]  /*1caf0*/  LDL.LU R63, [R1+0x2dc] ;  /* 0x0002dc00013f7983 */ /* 0x001ea80000300800 */
[----:B------:R0:W4:Y:S04]  /*1cb00*/  @!P2 LDG.E.U8 R62, desc[UR14][R8.64] ;  /* 0x0000000e083ea981 */ /* 0x000128000c1e1100 */
[----:B-1----:R-:W4:Y:S04]  /*1cb10*/  LDL.LU R3, [R1+0x31c] ;  /* 0x00031c0001037983 */ /* 0x002f280000300800 */
[----:B------:R-:W4:Y:S01]  /*1cb20*/  LDL.LU R2, [R1+0x320] ;  /* 0x0003200001027983 */ /* 0x000f220000300800 */
[----:B------:R-:W-:-:S05]  /*1cb30*/  IADD3 R0, P3, PT, R5, R0, RZ ;  /* 0x0000000005007210 */ /* 0x000fca0007f7e0ff */
[----:B0-----:R-:W-:Y:S02]  /*1cb40*/  @!P2 IMAD.MOV.U32 R8, RZ, RZ, R0 ;  /* 0x000000ffff08a224 */ /* 0x001fe400078e0000 */
[----:B---3--:R-:W-:-:S04]  /*1cb50*/  IMAD.X R4, R7, 0x1, R4, P3 ;  /* 0x0000000107047824 */ /* 0x008fc800018e0604 */
[----:B------:R-:W-:-:S05]  /*1cb60*/  @!P2 IMAD.MOV.U32 R9, RZ, RZ, R4 ;  /* 0x000000ffff09a224 */ /* 0x000fca00078e0004 */
[----:B------:R0:W3:Y:S01]  /*1cb70*/  @!P2 LDG.E.U8 R60, desc[UR14][R8.64] ;  /* 0x0000000e083ca981 */ /* 0x0000e2000c1e1100 */
[----:B------:R-:W-:Y:S02]  /*1cb80*/  IADD3 R6, P3, PT, R5, R6, RZ ;  /* 0x0000000605067210 */ /* 0x000fe40007f7e0ff */
[----:B------:R-:W-:-:S03]  /*1cb90*/  PRMT R58, RZ, 0x7610, R58 ;  /* 0x00007610ff3a7816 */ /* 0x000fc6000000003a */
[----:B0-----:R-:W-:Y:S02]  /*1cba0*/  @!P2 IMAD.MOV.U32 R8, RZ, RZ, R6 ;  /* 0x000000ffff08a224 */ /* 0x001fe400078e0006 */
[----:B--2---:R-:W-:Y:S01]  /*1cbb0*/  IMAD.X R63, R7, 0x1, R63, P3 ;  /* 0x00000001073f7824 */ /* 0x004fe200018e063f */
[----:B----4-:R-:W-:Y:S04]  /*1cbc0*/  STL [R1+0x93c], R62 ;  /* 0x00093c3e01007387 */ /* 0x010fe80000100800 */
[----:B------:R-:W-:Y:S01]  /*1cbd0*/  STL [R1+0x2a0], R0 ;  /* 0x0002a00001007387 */ /* 0x000fe20000100800 */
[----:B------:R-:W-:-:S03]  /*1cbe0*/  IADD3 R2, P3, PT, R5, R2, RZ ;  /* 0x0000000205027210 */ /* 0x000fc60007f7e0ff */
[----:B------:R0:W-:Y:S01]  /*1cbf0*/  STL [R1+0x29c], R4 ;  /* 0x00029c0401007387 */ /* 0x0001e20000100800 */
[----:B------:R-:W-:Y:S02]  /*1cc00*/  @!P2 IMAD.MOV.U32 R9, RZ, RZ, R63 ;  /* 0x000000ffff09a224 */ /* 0x000fe400078e003f */
[----:B------:R-:W-:-:S03]  /*1cc10*/  IMAD.X R3, R7, 0x1, R3, P3 ;  /* 0x0000000107037824 */ /* 0x000fc600018e0603 */
[----:B------:R1:W2:Y:S04]  /*1cc20*/  @!P2 LDG.E.U8 R58, desc[UR14][R8.64] ;  /* 0x0000000e083aa981 */ /* 0x0002a8000c1e1100 */
[----:B0-----:R-:W4:Y:S04]  /*1cc30*/  LDL.LU R4, [R1+0x35c] ;  /* 0x00035c0001047983 */ /* 0x001f280000300800 */
[----:B------:R-:W2:Y:S01]  /*1cc40*/  LDL.LU R0, [R1+0x360] ;  /* 0x0003600001007983 */ /* 0x000ea20000300800 */
[----:B-1----:R-:W-:-:S03]  /*1cc50*/  @!P2 IMAD.MOV.U32 R8, RZ, RZ, R2 ;  /* 0x000000ffff08a224 */ /* 0x002fc600078e0002 */
[----:B---3--:R-:W-:Y:S04]  /*1cc60*/  STL [R1+0x940], R60 ;  /* 0x0009403c01007387 */ /* 0x008fe80000100800 */
[----:B------:R-:W-:Y:S04]  /*1cc70*/  STL [R1+0x2e0], R6 ;  /* 0x0002e00601007387 */ /* 0x000fe80000100800 */
[----:B------:R0:W-:Y:S04]  /*1cc80*/  STL [R1+0x2dc], R63 ;  /* 0x0002dc3f01007387 */ /* 0x0001e80000100800 */
[----:B------:R1:W-:Y:S04]  /*1cc90*/  STL [R1+0x320], R2 ;  /* 0x0003200201007387 */ /* 0x0003e80000100800 */
[----:B------:R3:W-:Y:S04]  /*1cca0*/  STL [R1+0x31c], R3 ;  /* 0x00031c0301007387 */ /* 0x0007e80000100800 */
[----:B0-----:R-:W4:Y:S04]  /*1ccb0*/  LDL.LU R63, [R1+0x39c] ;  /* 0x00039c00013f7983 */ /* 0x001f280000300800 */
[----:B-1----:R-:W4:Y:S01]  /*1ccc0*/  LDL.LU R2, [R1+0x3a0] ;  /* 0x0003a00001027983 */ /* 0x002f220000300800 */
[----:B------:R-:W-:Y:S01]  /*1ccd0*/  PRMT R56, RZ, 0x7610, R56 ;  /* 0x00007610ff387816 */ /* 0x000fe20000000038 */
[----:B------:R-:W-:-:S02]  /*1cce0*/  @!P2 IMAD.MOV.U32 R9, RZ, RZ, R3 ;  /* 0x000000ffff09a224 */ /* 0x000fc400078e0003 */
[----:B---3--:R-:W3:Y:S01]  /*1ccf0*/  LDL.LU R3, [R1+0x3e0] ;  /* 0x0003e00001037983 */ /* 0x008ee20000300800 */
[----:B------:R-:W-:-:S03]  /*1cd00*/  PRMT R54, RZ, 0x7610, R54 ;  /* 0x00007610ff367816 */ /* 0x000fc60000000036 */
[----:B------:R0:W3:Y:S01]  /*1cd10*/  @!P2 LDG.E.U8 R56, desc[UR14][R8.64] ;  /* 0x0000000e0838a981 */ /* 0x0000e2000c1e1100 */
[----:B--2---:R-:W-:-:S05]  /*1cd20*/  IADD3 R0, P3, PT, R5, R0, RZ ;  /* 0x0000000005007210 */ /* 0x004fca0007f7e0ff */
[----:B----4-:R-:W-:Y:S01]  /*1cd30*/  IMAD.X R4, R7, 0x1, R4, P3 ;  /* 0x0000000107047824 */ /* 0x010fe200018e0604 */
[----:B------:R1:W-:Y:S01]  /*1cd40*/  STL [R1+0x360], R0 ;  /* 0x0003600001007387 */ /* 0x0003e20000100800 */
[----:B0-----:R-:W-:-:S03]  /*1cd50*/  @!P2 IMAD.MOV.U32 R8, RZ, RZ, R0 ;  /* 0x000000ffff08a224 */ /* 0x001fc600078e0000 */
[----:B------:R0:W-:Y:S01]  /*1cd60*/  STL [R1+0x35c], R4 ;  /* 0x00035c0401007387 */ /* 0x0001e20000100800 */
[----:B------:R-:W-:-:S03]  /*1cd70*/  @!P2 IMAD.MOV.U32 R9, RZ, RZ, R4 ;  /* 0x000000ffff09a224 */ /* 0x000fc600078e0004 */
[----:B------:R-:W2:Y:S04]  /*1cd80*/  LDL.LU R62, [R1+0x3dc] ;  /* 0x0003dc00013e7983 */ /* 0x000ea80000300800 */
[----:B------:R-:W4:Y:S04]  /*1cd90*/  LDL.LU R60, [R1+0x41c] ;  /* 0x00041c00013c7983 */ /* 0x000f280000300800 */
[----:B-1----:R-:W4:Y:S04]  /*1cda0*/  LDL.LU R0, [R1+0x420] ;  /* 0x0004200001007983 */ /* 0x002f280000300800 */
[----:B0-----:R-:W4:Y:S04]  /*1cdb0*/  LDL.LU R4, [R1+0x45c] ;  /* 0x00045c0001047983 */ /* 0x001f280000300800 */
[----:B------:R0:W4:Y:S01]  /*1cdc0*/  @!P2 LDG.E.U8 R54, desc[UR14][R8.64] ;  /* 0x0000000e0836a981 */ /* 0x000122000c1e1100 */
[----:B------:R-:W-:-:S05]  /*1cdd0*/  IADD3 R2, P3, PT, R5, R2, RZ ;  /* 0x0000000205027210 */ /* 0x000fca0007f7e0ff */
[----:B------:R-:W-:Y:S01]  /*1cde0*/  IMAD.X R63, R7, 0x1, R63, P3 ;  /* 0x00000001073f7824 */ /* 0x000fe200018e063f */
[----:B------:R1:W-:Y:S01]  /*1cdf0*/  STL [R1+0x3a0], R2 ;  /* 0x0003a00201007387 */ /* 0x0003e20000100800 */
[----:B0-----:R-:W-:-:S03]  /*1ce00*/  @!P2 IMAD.MOV.U32 R8, RZ, RZ, R2 ;  /* 0x000000ffff08a224 */ /* 0x001fc600078e0002 */
[----:B------:R-:W-:Y:S04]  /*1ce10*/  STL [R1+0x39c], R63 ;  /* 0x00039c3f01007387 */ /* 0x000fe80000100800 */
[----:B-1----:R-:W4:Y:S01]  /*1ce20*/  LDL.LU R2, [R1+0x460] ;  /* 0x0004600001027983 */ /* 0x002f220000300800 */
[----:B------:R-:W0:Y:S01]  /*1ce30*/  S2R R6, SR_TID.X ;  /* 0x0000000000067919 */ /* 0x000e220000002100 */
[----:B---3--:R-:W-:Y:S01]  /*1ce40*/  IADD3 R3, P3, PT, R5, R3, RZ ;  /* 0x0000000305037210 */ /* 0x008fe20007f7e0ff */
[----:B------:R-:W-:Y:S01]  /*1ce50*/  @!P2 IMAD.MOV.U32 R9, RZ, RZ, R63 ;  /* 0x000000ffff09a224 */ /* 0x000fe200078e003f */
[----:B------:R-:W-:-:S03]  /*1ce60*/  PRMT R52, RZ, 0x7610, R52 ;  /* 0x00007610ff347816 */ /* 0x000fc60000000034 */
[----:B------:R1:W-:Y:S04]  /*1ce70*/  STL [R1+0x3e0], R3 ;  /* 0x0003e00301007387 */ /* 0x0003e80000100800 */
[----:B------:R3:W4:Y:S01]  /*1ce80*/  @!P2 LDG.E.U8 R52, desc[UR14][R8.64] ;  /* 0x0000000e0834a981 */ /* 0x000722000c1e1100 */
[----:B--2---:R-:W-:Y:S02]  /*1ce90*/  IMAD.X R62, R7, 0x1, R62, P3 ;  /* 0x00000001073e7824 */ /* 0x004fe400018e063e */
[----:B---3--:R-:W-:Y:S01]  /*1cea0*/  @!P2 IMAD.MOV.U32 R8, RZ, RZ, R3 ;  /* 0x000000ffff08a224 */ /* 0x008fe200078e0003 */
[----:B0-----:R-:W-:Y:S02]  /*1ceb0*/  LOP3.LUT R6, R6, 0x7f, RZ, 0xc0, !PT ;  /* 0x0000007f06067812 */ /* 0x001fe400078ec0ff */
[----:B----4-:R-:W-:-:S03]  /*1cec0*/  IADD3 R0, P3, PT, R5, R0, RZ ;  /* 0x0000000005007210 */ /* 0x010fc60007f7e0ff */
[----:B------:R-:W-:Y:S01]  /*1ced0*/  STS.U8 [R6+UR6+0x8000], R17 ;  /* 0x0080001106007988 */ /* 0x000fe20008000006 */
[----:B------:R-:W-:-:S03]  /*1cee0*/  @!P2 IMAD.MOV.U32 R9, RZ, RZ, R62 ;  /* 0x000000ffff09a224 */ /* 0x000fc600078e003e */
[----:B------:R0:W-:Y:S01]  /*1cef0*/  STS.U8 [R6+UR6+0x8400], R14 ;  /* 0x0084000e06007988 */ /* 0x0001e20008000006 */
[----:B------:R-:W-:-:S03]  /*1cf00*/  IMAD.X R60, R7, 0x1, R60, P3 ;  /* 0x00000001073c7824 */ /* 0x000fc600018e063c */
[----:B------:R-:W-:Y:S04]  /*1cf10*/  STL [R1+0x3dc], R62 ;  /* 0x0003dc3e01007387 */ /* 0x000fe80000100800 */
[----:B-1----:R-:W2:Y:S01]  /*1cf20*/  LDL.LU R3, [R1+0x4a0] ;  /* 0x0004a00001037983 */ /* 0x002ea20000300800 */
[----:B0-----:R-:W-:-:S03]  /*1cf30*/  PRMT R14, RZ, 0x7610, R14 ;  /* 0x00007610ff0e7816 */ /* 0x001fc6000000000e */
[----:B------:R-:W-:Y:S04]  /*1cf40*/  STL [R1+0x420], R0 ;  /* 0x0004200001007387 */ /* 0x000fe80000100800 */
[----:B------:R0:W3:Y:S04]  /*1cf50*/  @!P2 LDG.E.U8 R14, desc[UR14][R8.64] ;  /* 0x0000000e080ea981 */ /* 0x0000e8000c1e1100 */
[----:B------:R1:W-:Y:S04]  /*1cf60*/  STS.U8 [R6+UR6+0x8800], R13 ;  /* 0x0088000d06007988 */ /* 0x0003e80008000006 */
[----:B------:R4:W-:Y:S01]  /*1cf70*/  STL [R1+0x41c], R60 ;  /* 0x00041c3c01007387 */ /* 0x0009e20000100800 */
[----:B0-----:R-:W-:-:S02]  /*1cf80*/  @!P2 IMAD.MOV.U32 R9, RZ, RZ, R60 ;  /* 0x000000ffff09a224 */ /* 0x001fc400078e003c */
[----:B------:R-:W-:Y:S01]  /*1cf90*/  @!P2 IMAD.MOV.U32 R8, RZ, RZ, R0 ;  /* 0x000000ffff08a224 */ /* 0x000fe200078e0000 */
[----:B-1----:R-:W-:Y:S01]  /*1cfa0*/  PRMT R13, RZ, 0x7610, R13 ;  /* 0x00007610ff0d7816 */ /* 0x002fe2000000000d */
[----:B----4-:R-:W4:Y:S04]  /*1cfb0*/  LDL.LU R60, [R1+0x49c] ;  /* 0x00049c00013c7983 */ /* 0x010f280000300800 */
[----:B------:R-:W3:Y:S04]  /*1cfc0*/  LDL.LU R0, [R1+0x4e0] ;  /* 0x0004e00001007983 */ /* 0x000ee80000300800 */
[----:B------:R0:W3:Y:S01]  /*1cfd0*/  @!P2 LDG.E.U8 R13, desc[UR14][R8.64] ;  /* 0x0000000e080da981 */ /* 0x0000e2000c1e1100 */
[----:B------:R-:W-:-:S05]  /*1cfe0*/  IADD3 R2, P3, PT, R5, R2, RZ ;  /* 0x0000000205027210 */ /* 0x000fca0007f7e0ff */
[----:B------:R-:W-:Y:S01]  /*1cff0*/  IMAD.X R4, R7, 0x1, R4, P3 ;  /* 0x0000000107047824 */ /* 0x000fe200018e0604 */
[----:B------:R-:W-:Y:S01]  /*1d000*/  STL [R1+0x460], R2 ;  /* 0x0004600201007387 */ /* 0x000fe20000100800 */
[----:B0-----:R-:W-:Y:S02]  /*1d010*/  @!P2 IMAD.MOV.U32 R8, RZ, RZ, R2 ;  /* 0x000000ffff08a224 */ /* 0x001fe400078e0002 */
[----:B------:R-:W-:Y:S01]  /*1d020*/  @!P2 IMAD.MOV.U32 R9, RZ, RZ, R4 ;  /* 0x000000ffff09a224 */ /* 0x000fe200078e0004 */
[----:B------:R0:W-:Y:S04]  /*1d030*/  STL [R1+0x45c], R4 ;  /* 0x00045c0401007387 */ /* 0x0001e80000100800 */
[----:B------:R-:W3:Y:S04]  /*1d040*/  LDL.LU R17, [R1+0x4dc] ;  /* 0x0004dc0001117983 */ /* 0x000ee80000300800 */
[----:B0-----:R-:W3:Y:S04]  /*1d050*/  LDL.LU R4, [R1+0x51c] ;  /* 0x00051c0001047983 */ /* 0x001ee80000300800 */
[----:B------:R-:W3:Y:S04]  /*1d060*/  LDL.LU R2, [R1+0x520] ;  /* 0x0005200001027983 */ /* 0x000ee80000300800 */
[----:B------:R0:W-:Y:S02]  /*1d070*/  STS.U8 [R6+UR6+0x8c00], R12 ;  /* 0x008c000c06007988 */ /* 0x0001e40008000006 */
[----:B0-----:R-:W-:-:S02]  /*1d080*/  PRMT R12, RZ, 0x7610, R12 ;  /* 0x00007610ff0c7816 */ /* 0x001fc4000000000c */
[----:B------:R0:W-:Y:S04]  /*1d090*/  STS.U8 [R6+UR6+0x9000], R11 ;  /* 0x0090000b06007988 */ /* 0x0001e80008000006 */
[----:B------:R1:W3:Y:S01]  /*1d0a0*/  @!P2 LDG.E.U8 R12, desc[UR14][R8.64] ;  /* 0x0000000e080ca981 */ /* 0x0002e2000c1e1100 */
[----:B--2---:R-:W-:Y:S02]  /*1d0b0*/  IADD3 R3, P3, PT, R5, R3, RZ ;  /* 0x0000000305037210 */ /* 0x004fe40007f7e0ff */
[----:B0-----:R-:W-:-:S03]  /*1d0c0*/  PRMT R11, RZ, 0x7610, R11 ;  /* 0x00007610ff0b7816 */ /* 0x001fc6000000000b */
[----:B------:R-:W-:Y:S01]  /*1d0d0*/  STL [R1+0x4a0], R3 ;  /* 0x0004a00301007387 */ /* 0x000fe20000100800 */
[----:B-1----:R-:W-:Y:S02]  /*1d0e0*/  @!P2 IMAD.MOV.U32 R8, RZ, RZ, R3 ;  /* 0x000000ffff08a224 */ /* 0x002fe400078e0003 */
[----:B----4-:R-:W-:Y:S01]  /*1d0f0*/  IMAD.X R60, R7, 0x1, R60, P3 ;  /* 0x00000001073c7824 */ /* 0x010fe200018e063c */
[----:B---3--:R-:W-:-:S04]  /*1d100*/  IADD3 R0, P3, PT, R5, R0, RZ ;  /* 0x0000000005007210 */ /* 0x008fc80007f7e0ff */
[----:B------:R0:W-:Y:S01]  /*1d110*/  STL [R1+0x49c], R60 ;  /* 0x00049c3c01007387 */ /* 0x0001e20000100800 */
[----:B------:R-:W-:-:S05]  /*1d120*/  @!P2 IMAD.MOV.U32 R9, RZ, RZ, R60 ;  /* 0x000000ffff09a224 */ /* 0x000fca00078e003c */
[----:B------:R1:W2:Y:S04]  /*1d130*/  @!P2 LDG.E.U8 R11, desc[UR14][R8.64] ;  /* 0x0000000e080ba981 */ /* 0x0002a8000c1e1100 */
[----:B0-----:R-:W3:Y:S04]  /*1d140*/  LDL.LU R60, [R1+0x554] ;  /* 0x00055400013c7983 */ /* 0x001ee80000300800 */
[----:B------:R-:W4:Y:S01]  /*1d150*/  LDL.LU R3, [R1+0x558] ;  /* 0x0005580001037983 */ /* 0x000f220000300800 */
[----:B-1----:R-:W-:-:S03]  /*1d160*/  @!P2 IMAD.MOV.U32 R8, RZ, RZ, R0 ;  /* 0x000000ffff08a224 */ /* 0x002fc600078e0000 */
[----:B------:R0:W-:Y:S01]  /*1d170*/  STL [R1+0x4e0], R0 ;  /* 0x0004e00001007387 */ /* 0x0001e20000100800 */
[----:B------:R-:W-:-:S05]  /*1d180*/  IMAD.X R17, R7, 0x1, R17, P3 ;  /* 0x0000000107117824 */ /* 0x000fca00018e0611 */
[----:B------:R1:W-:Y:S01]  /*1d190*/  STL [R1+0x4dc], R17 ;  /* 0x0004dc1101007387 */ /* 0x0003e20000100800 */
[----:B------:R-:W-:-:S03]  /*1d1a0*/  IADD3 R2, P3, PT, R5, R2, RZ ;  /* 0x0000000205027210 */ /* 0x000fc60007f7e0ff */
[----:B0-----:R-:W2:Y:S02]  /*1d1b0*/  LDL.LU R0, [R1+0x190] ;  /* 0x0001900001007983 */ /* 0x001ea40000300800 */
[----:B------:R-:W-:Y:S02]  /*1d1c0*/  IMAD.X R4, R7, 0x1, R4, P3 ;  /* 0x0000000107047824 */ /* 0x000fe400018e0604 */
[----:B------:R-:W-:Y:S01]  /*1d1d0*/  STL [R1+0x520], R2 ;  /* 0x0005200201007387 */ /* 0x000fe20000100800 */
[----:B------:R-:W-:Y:S02]  /*1d1e0*/  @!P2 IMAD.MOV.U32 R9, RZ, RZ, R17 ;  /* 0x000000ffff09a224 */ /* 0x000fe400078e0011 */
[----:B-1----:R-:W-:Y:S01]  /*1d1f0*/  @!P2 IMAD.MOV.U32 R17, RZ, RZ, R4 ;  /* 0x000000ffff11a224 */ /* 0x002fe200078e0004 */
[----:B------:R0:W-:Y:S04]  /*1d200*/  STL [R1+0x51c], R4 ;  /* 0x00051c0401007387 */ /* 0x0001e80000100800 */
[----:B0-----:R-:W2:Y:S04]  /*1d210*/  LDL.LU R4, [R1+0x18c] ;  /* 0x00018c0001047983 */ /* 0x001ea80000300800 */
[----:B------:R0:W-:Y:S02]  /*1d220*/  STS.U8 [R6+UR6+0x9400], R10 ;  /* 0x0094000a06007988 */ /* 0x0001e40008000006 */
[----:B0-----:R-:W-:-:S02]  /*1d230*/  PRMT R10, RZ, 0x7610, R10 ;  /* 0x00007610ff0a7816 */ /* 0x001fc4000000000a */
[----:B------:R0:W-:Y:S04]  /*1d240*/  STS.U8 [R6+UR6+0x9800], R16 ;  /* 0x0098001006007988 */ /* 0x0001e80008000006 */
[----:B------:R1:W2:Y:S01]  /*1d250*/  @!P2 LDG.E.U8 R10, desc[UR14][R8.64] ;  /* 0x0000000e080aa981 */ /* 0x0002a2000c1e1100 */
[----:B0-----:R-:W-:-:S03]  /*1d260*/  @!P2 IMAD.MOV.U32 R16, RZ, RZ, R2 ;  /* 0x000000ffff10a224 */ /* 0x001fc600078e0002 */
[----:B------:R-:W2:Y:S01]  /*1d270*/  LDL.LU R2, [R1+0x1d0] ;  /* 0x0001d00001027983 */ /* 0x000ea20000300800 */
[----:B-1----:R-:W-:Y:S02]  /*1d280*/  PRMT R9, RZ, 0x7610, R9 ;  /* 0x00007610ff097816 */ /* 0x002fe40000000009 */
[----:B------:R-:W-:-:S04]  /*1d290*/  PRMT R8, RZ, 0x7610, R8 ;  /* 0x00007610ff087816 */ /* 0x000fc80000000008 */
[----:B------:R0:W2:Y:S01]  /*1d2a0*/  @!P2 LDG.E.U8 R9, desc[UR14][R16.64] ;  /* 0x0000000e1009a981 */ /* 0x0000a2000c1e1100 */
[----:B----4-:R-:W-:-:S05]  /*1d2b0*/  IADD3 R3, P3, PT, R5, R3, RZ ;  /* 0x0000000305037210 */ /* 0x010fca0007f7e0ff */
[----:B---3--:R-:W-:Y:S01]  /*1d2c0*/  IMAD.X R60, R7, 0x1, R60, P3 ;  /* 0x00000001073c7824 */ /* 0x008fe200018e063c */
[----:B------:R-:W-:Y:S01]  /*1d2d0*/  STL [R1+0x558], R3 ;  /* 0x0005580301007387 */ /* 0x000fe20000100800 */
[----:B0-----:R-:W-:Y:S02]  /*1d2e0*/  @!P2 IMAD.MOV.U32 R16, RZ, RZ, R3 ;  /* 0x000000ffff10a224 */ /* 0x001fe400078e0003 */
[----:B------:R-:W-:Y:S01]  /*1d2f0*/  @!P2 IMAD.MOV.U32 R17, RZ, RZ, R60 ;  /* 0x000000ffff11a224 */ /* 0x000fe200078e003c */
[----:B------:R0:W-:Y:S04]  /*1d300*/  STL [R1+0x554], R60 ;  /* 0x0005543c01007387 */ /* 0x0001e80000100800 */
[----:B------:R-:W3:Y:S04]  /*1d310*/  LDL.LU R62, [R1+0x1cc] ;  /* 0x0001cc00013e7983 */ /* 0x000ee80000300800 */
[----:B------:R1:W4:Y:S04]  /*1d320*/  @!P2 LDG.E.U8 R8, desc[UR14][R16.64] ;  /* 0x0000000e1008a981 */ /* 0x000328000c1e1100 */
[----:B0-----:R-:W4:Y:S04]  /*1d330*/  LDL.LU R60, [R1+0x20c] ;  /* 0x00020c00013c7983 */ /* 0x001f280000300800 */
[----:B------:R-:W4:Y:S01]  /*1d340*/  LDL.LU R3, [R1+0x210] ;  /* 0x0002100001037983 */ /* 0x000f220000300800 */
[----:B--2---:R-:W-:-:S05]  /*1d350*/  IADD3 R0, P3, PT, R5, R0, RZ ;  /* 0x0000000005007210 */ /* 0x004fca0007f7e0ff */
[----:B------:R-:W-:Y:S01]  /*1d360*/  STL [R1+0x190], R0 ;  /* 0x0001900001007387 */ /* 0x000fe20000100800 */
[----:B-1----:R-:W-:Y:S02]  /*1d370*/  @!P2 IMAD.MOV.U32 R16, RZ, RZ, R0 ;  /* 0x000000ffff10a224 */ /* 0x002fe400078e0000 */
[----:B------:R-:W-:-:S04]  /*1d380*/  IMAD.X R4, R7, 0x1, R4, P3 ;  /* 0x0000000107047824 */ /* 0x000fc800018e0604 */
[----:B------:R-:W-:Y:S01]  /*1d390*/  @!P2 IMAD.MOV.U32 R17, RZ, RZ, R4 ;  /* 0x000000ffff11a224 */ /* 0x000fe200078e0004 */
[----:B------:R0:W-:Y:S04]  /*1d3a0*/  STL [R1+0x18c], R4 ;  /* 0x00018c0401007387 */ /* 0x0001e80000100800 */
[----:B0-----:R-:W2:Y:S04]  /*1d3b0*/  LDL.LU R4, [R1+0x264] ;  /* 0x0002640001047983 */ /* 0x001ea80000300800 */
[----:B------:R-:W2:Y:S04]  /*1d3c0*/  LDL.LU R0, [R1+0x268] ;  /* 0x0002680001007983 */ /* 0x000ea80000300800 */
[----:B------:R0:W-:Y:S01]  /*1d3d0*/  STS.U8 [R6+UR6+0x9c00], R48 ;  /* 0x009c003006007988 */ /* 0x0001e20008000006 */
[----:B------:R-:W-:-:S03]  /*1d3e0*/  IADD3 R2, P3, PT, R5, R2, RZ ;  /* 0x0000000205027210 */ /* 0x000fc60007f7e0ff */
[----:B------:R-:W-:Y:S01]  /*1d3f0*/  STS.U8 [R6+UR6+0xa000], R19 ;  /* 0x00a0001306007988 */ /* 0x000fe20008000006 */
[----:B0-----:R-:W-:-:S03]  /*1d400*/  PRMT R48, RZ, 0x7610, R48 ;  /* 0x00007610ff307816 */ /* 0x001fc60000000030 */
[----:B------:R0:W-:Y:S04]  /*1d410*/  STS.U8 [R6+UR6+0xa400], R15 ;  /* 0x00a4000f06007988 */ /* 0x0001e80008000006 */
[----:B------:R1:W-:Y:S04]  /*1d420*/  STL [R1+0x1d0], R2 ;  /* 0x0001d00201007387 */ /* 0x0003e80000100800 */
[----:B------:R1:W2:Y:S01]  /*1d430*/  @!P2 LDG.E.U8 R48, desc[UR14][R16.64] ;  /* 0x0000000e1030a981 */ /* 0x0002a2000c1e1100 */
[----:B0-----:R-:W-:-:S03]  /*1d440*/  PRMT R15, RZ, 0x7610, R15 ;  /* 0x00007610ff0f7816 */ /* 0x001fc6000000000f */
[----:B------:R0:W-:Y:S01]  /*1d450*/  STS.U8 [R6+UR6+0xa800], R18 ;  /* 0x00a8001206007988 */ /* 0x0001e20008000006 */
[----:B-1----:R-:W-:Y:S02]  /*1d460*/  @!P2 IMAD.MOV.U32 R16, RZ, RZ, R2 ;  /* 0x000000ffff10a224 */ /* 0x002fe400078e0002 */
[----:B---3--:R-:W-:-:S04]  /*1d470*/  IMAD.X R62, R7, 0x1, R62, P3 ;  /* 0x00000001073e7824 */ /* 0x008fc800018e063e */
[----:B------:R-:W-:Y:S01]  /*1d480*/  @!P2 IMAD.MOV.U32 R17, RZ, RZ, R62 ;  /* 0x000000ffff11a224 */ /* 0x000fe200078e003e */
[----:B------:R-:W-:Y:S04]  /*1d490*/  STL [R1+0x1cc], R62 ;  /* 0x0001cc3e01007387 */ /* 0x000fe80000100800 */
[----:B------:R-:W3:Y:S01]  /*1d4a0*/  LDL.LU R2, [R1+0x2a8] ;  /* 0x0002a80001027983 */ /* 0x000ee20000300800 */
[----:B----4-:R-:W-:-:S03]  /*1d4b0*/  IADD3 R3, P3, PT, R5, R3, RZ ;  /* 0x0000000305037210 */ /* 0x010fc60007f7e0ff */
[----:B------:R1:W4:Y:S02]  /*1d4c0*/  @!P2 LDG.E.U8 R15, desc[UR14][R16.64] ;  /* 0x0000000e100fa981 */ /* 0x000324000c1e1100 */
[----:B------:R-:W-:Y:S02]  /*1d4d0*/  IMAD.X R60, R7, 0x1, R60, P3 ;  /* 0x00000001073c7824 */ /* 0x000fe400018e063c */
[----:B------:R-:W-:Y:S01]  /*1d4e0*/  STL [R1+0x210], R3 ;  /* 0x0002100301007387 */ /* 0x000fe20000100800 */
[----:B0-----:R-:W-:Y:S02]  /*1d4f0*/  @!P2 IMAD.MOV.U32 R18, RZ, RZ, R3 ;  /* 0x000000ffff12a224 */ /* 0x001fe400078e0003 */
[----:B------:R-:W-:Y:S01]  /*1d500*/  @!P2 IMAD.MOV.U32 R19, RZ, RZ, R60 ;  /* 0x000000ffff13a224 */ /* 0x000fe200078e003c */
[----:B------:R0:W-:Y:S01]  /*1d510*/  STL [R1+0x20c], R60 ;  /* 0x00020c3c01007387 */ /* 0x0001e20000100800 */
[----:B-1----:R-:W-:-:S06]  /*1d520*/  PRMT R16, RZ, 0x7610, R16 ;  /* 0x00007610ff107816 */ /* 0x002fcc0000000010 */
[----:B------:R1:W4:Y:S04]  /*1d530*/  @!P2 LDG.E.U8 R16, desc[UR14][R18.64] ;  /* 0x0000000e1210a981 */ /* 0x000328000c1e1100 */
[----:B0-----:R-:W4:Y:S04]  /*1d540*/  LDL.LU R60, [R1+0x2a4] ;  /* 0x0002a400013c7983 */ /* 0x001f280000300800 */
[----:B------:R-:W4:Y:S01]  /*1d550*/  LDL.LU R3, [R1+0x2e8] ;  /* 0x0002e80001037983 */ /* 0x000f220000300800 */
[----:B--2---:R-:W-:-:S05]  /*1d560*/  IADD3 R0, P3, PT, R5, R0, RZ ;  /* 0x0000000005007210 */ /* 0x004fca0007f7e0ff */
[----:B------:R-:W-:Y:S01]  /*1d570*/  IMAD.X R4, R7, 0x1, R4, P3 ;  /* 0x0000000107047824 */ /* 0x000fe200018e0604 */
[----:B------:R-:W-:Y:S01]  /*1d580*/  STL [R1+0x268], R0 ;  /* 0x0002680001007387 */ /* 0x000fe20000100800 */
[----:B-1----:R-:W-:Y:S02]  /*1d590*/  @!P2 IMAD.MOV.U32 R18, RZ, RZ, R0 ;  /* 0x000000ffff12a224 */ /* 0x002fe400078e0000 */
[----:B------:R-:W-:Y:S01]  /*1d5a0*/  @!P2 IMAD.MOV.U32 R19, RZ, RZ, R4 ;  /* 0x000000ffff13a224 */ /* 0x000fe200078e0004 */
[----:B------:R0:W-:Y:S04]  /*1d5b0*/  STL [R1+0x264], R4 ;  /* 0x0002640401007387 */ /* 0x0001e80000100800 */
[----:B------:R-:W2:Y:S04]  /*1d5c0*/  LDL.LU R62, [R1+0x2e4] ;  /* 0x0002e400013e7983 */ /* 0x000ea80000300800 */
[----:B0-----:R-:W2:Y:S04]  /*1d5d0*/  LDL.LU R4, [R1+0x324] ;  /* 0x0003240001047983 */ /* 0x001ea80000300800 */
[----:B------:R-:W2:Y:S01]  /*1d5e0*/  LDL.LU R0, [R1+0x328] ;  /* 0x0003280001007983 */ /* 0x000ea20000300800 */
[----:B------:R-:W-:-:S03]  /*1d5f0*/  PRMT R17, RZ, 0x7610, R17 ;  /* 0x00007610ff117816 */ /* 0x000fc60000000011 */
[----:B------:R-:W-:Y:S04]  /*1d600*/  STS.U8 [R6+UR6+0xac00], R21 ;  /* 0x00ac001506007988 */ /* 0x000fe80008000006 */
[----:B------:R0:W-:Y:S04]  /*1d610*/  STS.U8 [R6+UR6+0xb000], R20 ;  /* 0x00b0001406007988 */ /* 0x0001e80008000006 */
[----:B------:R1:W2:Y:S02]  /*1d620*/  @!P2 LDG.E.U8 R17, desc[UR14][R18.64] ;  /* 0x0000000e1211a981 */ /* 0x0002a4000c1e1100 */
[----:B-1----:R-:W-:-:S02]  /*1d630*/  PRMT R18, RZ, 0x7610, R18 ;  /* 0x00007610ff127816 */ /* 0x002fc40000000012 */
[----:B---3--:R-:W-:-:S05]  /*1d640*/  IADD3 R2, P3, PT, R5, R2, RZ ;  /* 0x0000000205027210 */ /* 0x008fca0007f7e0ff */
[----:B------:R-:W-:Y:S01]  /*1d650*/  STL [R1+0x2a8], R2 ;  /* 0x0002a80201007387 */ /* 0x000fe20000100800 */
[----:B0-----:R-:W-:Y:S02]  /*1d660*/  @!P2 IMAD.MOV.U32 R20, RZ, RZ, R2 ;  /* 0x000000ffff14a224 */ /* 0x001fe400078e0002 */
[----:B----4-:R-:W-:Y:S01]  /*1d670*/  IMAD.X R60, R7, 0x1, R60, P3 ;  /* 0x00000001073c7824 */ /* 0x010fe200018e063c */
[----:B------:R-:W-:-:S04]  /*1d680*/  IADD3 R3, P3, PT, R5, R3, RZ ;  /* 0x0000000305037210 */ /* 0x000fc80007f7e0ff */
[----:B------:R0:W-:Y:S01]  /*1d690*/  STL [R1+0x2a4], R60 ;  /* 0x0002a43c01007387 */ /* 0x0001e20000100800 */
[----:B------:R-:W-:-:S05]  /*1d6a0*/  @!P2 IMAD.MOV.U32 R21, RZ, RZ, R60 ;  /* 0x000000ffff15a224 */ /* 0x000fca00078e003c */
[----:B------:R1:W3:Y:S04]  /*1d6b0*/  @!P2 LDG.E.U8 R18, desc[UR14][R20.64] ;  /* 0x0000000e1412a981 */ /* 0x0002e8000c1e1100 */
[----:B0-----:R-:W4:Y:S04]  /*1d6c0*/  LDL.LU R60, [R1+0x364] ;  /* 0x00036400013c7983 */ /* 0x001f280000300800 */
[----:B------:R-:W3:Y:S01]  /*1d6d0*/  LDL.LU R2, [R1+0x368] ;  /* 0x0003680001027983 */ /* 0x000ee20000300800 */
[----:B-1----:R-:W-:-:S03]  /*1d6e0*/  @!P2 IMAD.MOV.U32 R20, RZ, RZ, R3 ;  /* 0x000000ffff14a224 */ /* 0x002fc600078e0003 */
[----:B------:R0:W-:Y:S01]  /*1d6f0*/  STL [R1+0x2e8], R3 ;  /* 0x0002e80301007387 */ /* 0x0001e20000100800 */
[----:B--2---:R-:W-:-:S05]  /*1d700*/  IMAD.X R62, R7, 0x1, R62, P3 ;  /* 0x00000001073e7824 */ /* 0x004fca00018e063e */
[----:B------:R1:W-:Y:S04]  /*1d710*/  STL [R1+0x2e4], R62 ;  /* 0x0002e43e01007387 */ /* 0x0003e80000100800 */
[----:B0-----:R-:W2:Y:S01]  /*1d720*/  LDL.LU R3, [R1+0x3a8] ;  /* 0x0003a80001037983 */ /* 0x001ea20000300800 */
[----:B------:R-:W-:-:S05]  /*1d730*/  IADD3 R0, P3, PT, R5, R0, RZ ;  /* 0x0000000005007210 */ /* 0x000fca0007f7e0ff */
[----:B------:R-:W-:Y:S01]  /*1d740*/  IMAD.X R4, R7, 0x1, R4, P3 ;  /* 0x0000000107047824 */ /* 0x000fe200018e0604 */
[----:B------:R-:W-:Y:S01]  /*1d750*/  STL [R1+0x328], R0 ;  /* 0x0003280001007387 */ /* 0x000fe20000100800 */
[----:B------:R-:W-:-:S03]  /*1d760*/  @!P2 IMAD.MOV.U32 R21, RZ, RZ, R62 ;  /* 0x000000ffff15a224 */ /* 0x000fc600078e003e */
[----:B------:R-:W-:Y:S04]  /*1d770*/  STL [R1+0x324], R4 ;  /* 0x0003240401007387 */ /* 0x000fe80000100800 */
[----:B-1----:R-:W2:Y:S01]  /*1d780*/  LDL.LU R62, [R1+0x3a4] ;  /* 0x0003a400013e7983 */ /* 0x002ea20000300800 */
[----:B------:R-:W0:Y:S01]  /*1d790*/  S2R R93, SR_TID.X ;  /* 0x00000000005d7919 */ /* 0x000e220000002100 */
[----:B------:R-:W-:Y:S02]  /*1d7a0*/  PRMT R19, RZ, 0x7610, R19 ;  /* 0x00007610ff137816 */ /* 0x000fe40000000013 */
[----:B------:R1:W-:Y:S04]  /*1d7b0*/  STS.U8 [R6+UR6+0xb400], R23 ;  /* 0x00b4001706007988 */ /* 0x0003e80008000006 */
[----:B------:R1:W2:Y:S04]  /*1d7c0*/  @!P2 LDG.E.U8 R19, desc[UR14][R20.64] ;  /* 0x0000000e1413a981 */ /* 0x0002a8000c1e1100 */
[----:B------:R1:W-:Y:S02]  /*1d7d0*/  STS.U8 [R6+UR6+0xb800], R22 ;  /* 0x00b8001606007988 */ /* 0x0003e40008000006 */
[----:B-1----:R-:W-:Y:S01]  /*1d7e0*/  @!P2 IMAD.MOV.U32 R23, RZ, RZ, R4 ;  /* 0x000000ffff17a224 */ /* 0x002fe200078e0004 */
[----:B------:R-:W-:Y:S01]  /*1d7f0*/  PRMT R20, RZ, 0x7610, R20 ;  /* 0x00007610ff147816 */ /* 0x000fe20000000014 */
[----:B------:R-:W-:-:S02]  /*1d800*/  @!P2 IMAD.MOV.U32 R22, RZ, RZ, R0 ;  /* 0x000000ffff16a224 */ /* 0x000fc400078e0000 */
[----:B------:R-:W2:Y:S04]  /*1d810*/  LDL.LU R0, [R1+0x3e8] ;  /* 0x0003e80001007983 */ /* 0x000ea80000300800 */
[----:B------:R1:W2:Y:S01]  /*1d820*/  @!P2 LDG.E.U8 R20, desc[UR14][R22.64] ;  /* 0x0000000e1614a981 */ /* 0x0002a2000c1e1100 */
[----:B0-----:R-:W-:-:S04]  /*1d830*/  LOP3.LUT R93, R93, 0x7f, RZ, 0xc0, !PT ;  /* 0x0000007f5d5d7812 */ /* 0x001fc800078ec0ff */
[----:B------:R-:W-:Y:S01]  /*1d840*/  LOP3.LUT R4, R93, 0x10, RZ, 0x3c, !PT ;  /* 0x000000105d047812 */ /* 0x000fe200078e3cff */
[----:B------:R-:W-:Y:S04]  /*1d850*/  STS.U8 [R6+UR6+0xbc00], R25 ;  /* 0x00bc001906007988 */ /* 0x000fe80008000006 */
[----:B------:R-:W-:Y:S01]  /*1d860*/  STS.U8 [R4+UR6+0x8080], R24 ;  /* 0x0080801804007988 */ /* 0x000fe20008000006 */
[----:B---3--:R-:W-:-:S05]  /*1d870*/  IADD3 R2, P3, PT, R5, R2, RZ ;  /* 0x0000000205027210 */ /* 0x008fca0007f7e0ff */
[----:B----4-:R-:W-:Y:S01]  /*1d880*/  IMAD.X R60, R7, 0x1, R60, P3 ;  /* 0x00000001073c7824 */ /* 0x010fe200018e063c */
[----:B------:R-:W-:Y:S01]  /*1d890*/  STL [R1+0x368], R2 ;  /* 0x0003680201007387 */ /* 0x000fe20000100800 */
[----:B-1----:R-:W-:Y:S02]  /*1d8a0*/  @!P2 IMAD.MOV.U32 R22, RZ, RZ, R2 ;  /* 0x000000ffff16a224 */ /* 0x002fe400078e0002 */
[----:B------:R-:W-:Y:S01]  /*1d8b0*/  @!P2 IMAD.MOV.U32 R23, RZ, RZ, R60 ;  /* 0x000000ffff17a224 */ /* 0x000fe200078e003c */
[----:B------:R0:W-:Y:S04]  /*1d8c0*/  STL [R1+0x364], R60 ;  /* 0x0003643c01007387 */ /* 0x0001e80000100800 */
[----:B------:R-:W3:Y:S04]  /*1d8d0*/  LDL.LU R63, [R1+0x3e4] ;  /* 0x0003e400013f7983 */ /* 0x000ee80000300800 */
[----:B0-----:R-:W4:Y:S04]  /*1d8e0*/  LDL.LU R60, [R1+0x424] ;  /* 0x00042400013c7983 */ /* 0x001f280000300800 */
[----:B------:R-:W4:Y:S01]  /*1d8f0*/  LDL.LU R2, [R1+0x428] ;  /* 0x0004280001027983 */ /* 0x000f220000300800 */
[----:B--2---:R-:W-:-:S05]  /*1d900*/  IADD3 R3, P3, PT, R5, R3, RZ ;  /* 0x0000000305037210 */ /* 0x004fca0007f7e0ff */
[----:B------:R-:W-:Y:S01]  /*1d910*/  STL [R1+0x3a8], R3 ;  /* 0x0003a80301007387 */ /* 0x000fe20000100800 */
[----:B------:R-:W-:Y:S02]  /*1d920*/  @!P2 IMAD.MOV.U32 R24, RZ, RZ, R3 ;  /* 0x000000ffff18a224 */ /* 0x000fe400078e0003 */
[----:B------:R-:W-:-:S04]  /*1d930*/  IMAD.X R62, R7, 0x1, R62, P3 ;  /* 0x00000001073e7824 */ /* 0x000fc800018e063e */
[----:B------:R-:W-:Y:S01]  /*1d940*/  @!P2 IMAD.MOV.U32 R25, RZ, RZ, R62 ;  /* 0x000000ffff19a224 */ /* 0x000fe200078e003e */
[----:B------:R0:W-:Y:S04]  /*1d950*/  STL [R1+0x3a4], R62 ;  /* 0x0003a43e01007387 */ /* 0x0001e80000100800 */
[----:B0-----:R-:W2:Y:S04]  /*1d960*/  LDL.LU R62, [R1+0x464] ;  /* 0x00046400013e7983 */ /* 0x001ea80000300800 */
[----:B------:R-:W2:Y:S01]  /*1d970*/  LDL.LU R3, [R1+0x468] ;  /* 0x0004680001037983 */ /* 0x000ea20000300800 */
[----:B------:R-:W-:-:S06]  /*1d980*/  PRMT R21, RZ, 0x7610, R21 ;  /* 0x00007610ff157816 */ /* 0x000fcc0000000015 */
[----:B------:R0:W2:Y:S01]  /*1d990*/  @!P2 LDG.E.U8 R21, desc[UR14][R22.64] ;  /* 0x0000000e1615a981 */ /* 0x0000a2000c1e1100 */
[----:B------:R-:W-:Y:S02]  /*1d9a0*/  IADD3 R0, P3, PT, R5, R0, RZ ;  /* 0x0000000005007210 */ /* 0x000fe40007f7e0ff */
[----:B0-----:R-:W-:-:S03]  /*1d9b0*/  PRMT R22, RZ, 0x7610, R22 ;  /* 0x00007610ff167816 */ /* 0x001fc60000000016 */
[----:B------:R0:W-:Y:S01]  /*1d9c0*/  STL [R1+0x3e8], R0 ;  /* 0x0003e80001007387 */ /* 0x0001e20000100800 */
[----:B------:R-:W-:-:S03]  /*1d9d0*/  PRMT R23, RZ, 0x7610, R23 ;  /* 0x00007610ff177816 */ /* 0x000fc60000000017 */
[----:B------:R1:W2:Y:S04]  /*1d9e0*/  @!P2 LDG.E.U8 R22, desc[UR14][R24.64] ;  /* 0x0000000e1816a981 */ /* 0x0002a8000c1e1100 */
[----:B------:R0:W-:Y:S01]  /*1d9f0*/  STS.U8 [R4+UR6+0x8480], R27 ;  /* 0x0084801b04007988 */ /* 0x0001e20008000006 */
[----:B-1----:R-:W-:-:S03]  /*1da00*/  @!P2 IMAD.MOV.U32 R24, RZ, RZ, R0 ;  /* 0x000000ffff18a224 */ /* 0x002fc600078e0000 */
[----:B------:R1:W-:Y:S01]  /*1da10*/  STS.U8 [R4+UR6+0x8880], R26 ;  /* 0x0088801a04007988 */ /* 0x0003e20008000006 */
[----:B---3--:R-:W-:-:S04]  /*1da20*/  IMAD.X R63, R7, 0x1, R63, P3 ;  /* 0x00000001073f7824 */ /* 0x008fc800018e063f */
[----:B------:R-:W-:Y:S01]  /*1da30*/  @!P2 IMAD.MOV.U32 R25, RZ, RZ, R63 ;  /* 0x000000ffff19a224 */ /* 0x000fe200078e003f */
[----:B------:R-:W-:Y:S04]  /*1da40*/  STL [R1+0x3e4], R63 ;  /* 0x0003e43f01007387 */ /* 0x000fe80000100800 */
[----:B0-----:R-:W3:Y:S01]  /*1da50*/  LDL.LU R0, [R1+0x4a8] ;  /* 0x0004a80001007983 */ /* 0x001ee20000300800 */
[----:B----4-:R-:W-:-:S03]  /*1da60*/  IADD3 R2, P3, PT, R5, R2, RZ ;  /* 0x0000000205027210 */ /* 0x010fc60007f7e0ff */
[----:B------:R0:W4:Y:S02]  /*1da70*/  @!P2 LDG.E.U8 R23, desc[UR14][R24.64] ;  /* 0x0000000e1817a981 */ /* 0x000124000c1e1100 */
[----:B------:R-:W-:Y:S02]  /*1da80*/  IMAD.X R60, R7, 0x1, R60, P3 ;  /* 0x00000001073c7824 */ /* 0x000fe400018e063c */
[----:B------:R-:W-:Y:S02]  /*1da90*/  STL [R1+0x428], R2 ;  /* 0x0004280201007387 */ /* 0x000fe40000100800 */
[----:B------:R-:W-:Y:S02]  /*1daa0*/  @!P2 IMAD.MOV.U32 R27, RZ, RZ, R60 ;  /* 0x000000ffff1ba224 */ /* 0x000fe400078e003c */
[----:B------:R0:W-:Y:S01]  /*1dab0*/  STL [R1+0x424], R60 ;  /* 0x0004243c01007387 */ /* 0x0001e20000100800 */
[----:B-1----:R-:W-:Y:S01]  /*1dac0*/  @!P2 IMAD.MOV.U32 R26, RZ, RZ, R2 ;  /* 0x000000ffff1aa224 */ /* 0x002fe200078e0002 */
[----:B0-----:R-:W-:-:S06]  /*1dad0*/  PRMT R24, RZ, 0x7610, R24 ;  /* 0x00007610ff187816 */ /* 0x001fcc0000000018 */
[----:B------:R0:W4:Y:S04]  /*1dae0*/  @!P2 LDG.E.U8 R24, desc[UR14][R26.64] ;  /* 0x0000000e1a18a981 */ /* 0x000128000c1e1100 */
[----:B------:R-:W4:Y:S04]  /*1daf0*/  LDL.LU R60, [R1+0x4a4] ;  /* 0x0004a400013c7983 */ /* 0x000f280000300800 */
[----:B------:R-:W4:Y:S01]  /*1db00*/  LDL.LU R2, [R1+0x4e8] ;  /* 0x0004e80001027983 */ /* 0x000f220000300800 */
[----:B--2---:R-:W-:-:S05]  /*1db10*/  IADD3 R3, P3, PT, R5, R3, RZ ;  /* 0x0000000305037210 */ /* 0x004fca0007f7e0ff */
[----:B------:R-:W-:Y:S01]  /*1db20*/  IMAD.X R62, R7, 0x1, R62, P3 ;  /* 0x00000001073e7824 */ /* 0x000fe200018e063e */
[----:B------:R-:W-:Y:S01]  /*1db30*/  STL [R1+0x468], R3 ;  /* 0x0004680301007387 */ /* 0x000fe20000100800 */
[----:B0-----:R-:W-:Y:S02]  /*1db40*/  @!P2 IMAD.MOV.U32 R26, RZ, RZ, R3 ;  /* 0x000000ffff1aa224 */ /* 0x001fe400078e0003 */
        /* <DEDUP_REMOVED lines=21> */
[----:B------:R0:W-:Y:S04]  /*1dca0*/  STL [R1+0x4e8], R2 ;  /* 0x0004e80201007387 */ /* 0x0001e80000100800 */
[----:B------:R1:W-:Y:S01]  /*1dcb0*/  STS.U8 [R4+UR6+0x9480], R31 ;  /* 0x0094801f04007988 */ /* 0x0003e20008000006 */
[----:B--2---:R-:W-:-:S05]  /*1dcc0*/  IMAD.X R63, R7, 0x1, R63, P3 ;  /* 0x00000001073f7824 */ /* 0x004fca00018e063f */
[----:B------:R-:W-:Y:S04]  /*1dcd0*/  STL [R1+0x4e4], R63 ;  /* 0x0004e43f01007387 */ /* 0x000fe80000100800 */
[----:B0-----:R-:W2:Y:S01]  /*1dce0*/  LDL.LU R2, [R1+0x198] ;  /* 0x0001980001027983 */ /* 0x001ea20000300800 */
[----:B------:R-:W-:-:S05]  /*1dcf0*/  IADD3 R3, P3, PT, R5, R3, RZ ;  /* 0x0000000305037210 */ /* 0x000fca0007f7e0ff */
[----:B------:R-:W-:Y:S01]  /*1dd00*/  IMAD.X R62, R7, 0x1, R62, P3 ;  /* 0x00000001073e7824 */ /* 0x000fe200018e063e */
[----:B------:R-:W-:Y:S03]  /*1dd10*/  STL [R1+0x528], R3 ;  /* 0x0005280301007387 */ /* 0x000fe60000100800 */
[----:B-1----:R-:W-:Y:S01]  /*1dd20*/  @!P2 IMAD.MOV.U32 R31, RZ, RZ, R62 ;  /* 0x000000ffff1fa224 */ /* 0x002fe200078e003e */
[----:B------:R0:W-:Y:S04]  /*1dd30*/  STL [R1+0x524], R62 ;  /* 0x0005243e01007387 */ /* 0x0001e80000100800 */
[----:B0-----:R-:W2:Y:S01]  /*1dd40*/  LDL.LU R62, [R1+0x194] ;  /* 0x00019400013e7983 */ /* 0x001ea20000300800 */
[----:B------:R-:W-:Y:S01]  /*1dd50*/  PRMT R27, RZ, 0x7610, R27 ;  /* 0x00007610ff1b7816 */ /* 0x000fe2000000001b */
[----:B------:R-:W-:-:S02]  /*1dd60*/  @!P2 IMAD.MOV.U32 R29, RZ, RZ, R63 ;  /* 0x000000ffff1da224 */ /* 0x000fc400078e003f */
[----:B------:R0:W-:Y:S04]  /*1dd70*/  STS.U8 [R4+UR6+0x9880], R30 ;  /* 0x0098801e04007988 */ /* 0x0001e80008000006 */
[----:B------:R1:W2:Y:S01]  /*1dd80*/  @!P2 LDG.E.U8 R27, desc[UR14][R28.64] ;  /* 0x0000000e1c1ba981 */ /* 0x0002a2000c1e1100 */
[----:B0-----:R-:W-:-:S03]  /*1dd90*/  @!P2 IMAD.MOV.U32 R30, RZ, RZ, R3 ;  /* 0x000000ffff1ea224 */ /* 0x001fc600078e0003 */
[----:B------:R-:W2:Y:S01]  /*1dda0*/  LDL.LU R3, [R1+0x1d8] ;  /* 0x0001d80001037983 */ /* 0x000ea20000300800 */
[----:B-1----:R-:W-:-:S06]  /*1ddb0*/  PRMT R28, RZ, 0x7610, R28 ;  /* 0x00007610ff1c7816 */ /* 0x002fcc000000001c */
[----:B------:R0:W2:Y:S04]  /*1ddc0*/  @!P2 LDG.E.U8 R28, desc[UR14][R30.64] ;  /* 0x0000000e1e1ca981 */ /* 0x0000a8000c1e1100 */
[----:B------:R-:W-:Y:S04]  /*1ddd0*/  STS.U8 [R4+UR6+0x9c80], R33 ;  /* 0x009c802104007988 */ /* 0x000fe80008000006 */
[----:B------:R-:W-:Y:S01]  /*1dde0*/  STS.U8 [R4+UR6+0xa080], R32 ;  /* 0x00a0802004007988 */ /* 0x000fe20008000006 */
[----:B---3--:R-:W-:-:S05]  /*1ddf0*/  IADD3 R0, P3, PT, R5, R0, RZ ;  /* 0x0000000005007210 */ /* 0x008fca0007f7e0ff */
[----:B----4-:R-:W-:Y:S01]  /*1de00*/  IMAD.X R60, R7, 0x1, R60, P3 ;  /* 0x00000001073c7824 */ /* 0x010fe200018e063c */
[----:B------:R-:W-:Y:S01]  /*1de10*/  STL [R1+0x560], R0 ;  /* 0x0005600001007387 */ /* 0x000fe20000100800 */
[----:B0-----:R-:W-:Y:S02]  /*1de20*/  @!P2 IMAD.MOV.U32 R30, RZ, RZ, R0 ;  /* 0x000000ffff1ea224 */ /* 0x001fe400078e0000 */
        /* <DEDUP_REMOVED lines=13> */
[----:B------:R-:W-:-:S02]  /*1df00*/  PRMT R29, RZ, 0x7610, R29 ;  /* 0x00007610ff1d7816 */ /* 0x000fc4000000001d */
[----:B------:R-:W-:-:S04]  /*1df10*/  IADD3 R3, P3, PT, R5, R3, RZ ;  /* 0x0000000305037210 */ /* 0x000fc80007f7e0ff */
[----:B------:R0:W2:Y:S04]  /*1df20*/  @!P2 LDG.E.U8 R29, desc[UR14][R30.64] ;  /* 0x0000000e1e1da981 */ /* 0x0000a8000c1e1100 */
[----:B------:R1:W-:Y:S01]  /*1df30*/  STL [R1+0x1d8], R3 ;  /* 0x0001d80301007387 */ /* 0x0003e20000100800 */
[----:B0-----:R-:W-:Y:S02]  /*1df40*/  PRMT R30, RZ, 0x7610, R30 ;  /* 0x00007610ff1e7816 */ /* 0x001fe4000000001e */
[----:B------:R-:W-:-:S04]  /*1df50*/  PRMT R31, RZ, 0x7610, R31 ;  /* 0x00007610ff1f7816 */ /* 0x000fc8000000001f */
[----:B------:R0:W2:Y:S04]  /*1df60*/  @!P2 LDG.E.U8 R30, desc[UR14][R32.64] ;  /* 0x0000000e201ea981 */ /* 0x0000a8000c1e1100 */
[----:B------:R1:W-:Y:S01]  /*1df70*/  STS.U8 [R4+UR6+0xa480], R35 ;  /* 0x00a4802304007988 */ /* 0x0003e20008000006 */
[----:B0-----:R-:W-:-:S03]  /*1df80*/  @!P2 IMAD.MOV.U32 R32, RZ, RZ, R3 ;  /* 0x000000ffff20a224 */ /* 0x001fc600078e0003 */
[----:B------:R0:W-:Y:S01]  /*1df90*/  STS.U8 [R4+UR6+0xa880], R34 ;  /* 0x00a8802204007988 */ /* 0x0001e20008000006 */
[----:B---3--:R-:W-:-:S04]  /*1dfa0*/  IMAD.X R63, R7, 0x1, R63, P3 ;  /* 0x00000001073f7824 */ /* 0x008fc800018e063f */
[----:B------:R-:W-:Y:S01]  /*1dfb0*/  @!P2 IMAD.MOV.U32 R33, RZ, RZ, R63 ;  /* 0x000000ffff21a224 */ /* 0x000fe200078e003f */
[----:B------:R-:W-:Y:S04]  /*1dfc0*/  STL [R1+0x1d4], R63 ;  /* 0x0001d43f01007387 */ /* 0x000fe80000100800 */
[----:B-1----:R-:W3:Y:S01]  /*1dfd0*/  LDL.LU R3, [R1+0x2b0] ;  /* 0x0002b00001037983 */ /* 0x002ee20000300800 */
[----:B----4-:R-:W-:-:S03]  /*1dfe0*/  IADD3 R0, P3, PT, R5, R0, RZ ;  /* 0x0000000005007210 */ /* 0x010fc60007f7e0ff */
[----:B------:R1:W4:Y:S02]  /*1dff0*/  @!P2 LDG.E.U8 R31, desc[UR14][R32.64] ;  /* 0x0000000e201fa981 */ /* 0x000324000c1e1100 */
[----:B------:R-:W-:Y:S02]  /*1e000*/  IMAD.X R60, R7, 0x1, R60, P3 ;  /* 0x00000001073c7824 */ /* 0x000fe400018e063c */
[----:B------:R-:W-:Y:S02]  /*1e010*/  STL [R1+0x218], R0 ;  /* 0x0002180001007387 */ /* 0x000fe40000100800 */
[----:B------:R-:W-:Y:S02]  /*1e020*/  @!P2 IMAD.MOV.U32 R35, RZ, RZ, R60 ;  /* 0x000000ffff23a224 */ /* 0x000fe400078e003c */
[----:B------:R1:W-:Y:S01]  /*1e030*/  STL [R1+0x214], R60 ;  /* 0x0002143c01007387 */ /* 0x0003e20000100800 */
[----:B0-----:R-:W-:Y:S01]  /*1e040*/  @!P2 IMAD.MOV.U32 R34, RZ, RZ, R0 ;  /* 0x000000ffff22a224 */ /* 0x001fe200078e0000 */
[----:B-1----:R-:W-:-:S06]  /*1e050*/  PRMT R32, RZ, 0x7610, R32 ;  /* 0x00007610ff207816 */ /* 0x002fcc0000000020 */
        /* <DEDUP_REMOVED lines=17> */
[----:B------:R-:W-:Y:S01]  /*1e170*/  STS.U8 [R4+UR6+0xb480], R39 ;  /* 0x00b4802704007988 */ /* 0x000fe20008000006 */
        /* <DEDUP_REMOVED lines=13> */
[----:B------:R-:W-:Y:S04]  /*1e250*/  STL [R1+0x2ec], R63 ;  /* 0x0002ec3f01007387 */ /* 0x000fe80000100800 */
[----:B0-----:R-:W2:Y:S01]  /*1e260*/  LDL.LU R0, [R1+0x3b0] ;  /* 0x0003b00001007983 */ /* 0x001ea20000300800 */
[----:B------:R-:W-:-:S05]  /*1e270*/  IADD3 R2, P3, PT, R5, R2, RZ ;  /* 0x0000000205027210 */ /* 0x000fca0007f7e0ff */
[----:B------:R-:W-:Y:S01]  /*1e280*/  IMAD.X R62, R7, 0x1, R62, P3 ;  /* 0x00000001073e7824 */ /* 0x000fe200018e063e */
[----:B------:R-:W-:Y:S03]  /*1e290*/  STL [R1+0x330], R2 ;  /* 0x0003300201007387 */ /* 0x000fe60000100800 */
[----:B------:R-:W-:Y:S01]  /*1e2a0*/  @!P2 IMAD.MOV.U32 R39, RZ, RZ, R62 ;  /* 0x000000ffff27a224 */ /* 0x000fe200078e003e */
[----:B------:R0:W-:Y:S04]  /*1e2b0*/  STL [R1+0x32c], R62 ;  /* 0x00032c3e01007387 */ /* 0x0001e80000100800 */
[----:B0-----:R-:W2:Y:S01]  /*1e2c0*/  LDL.LU R62, [R1+0x3ac] ;  /* 0x0003ac00013e7983 */ /* 0x001ea20000300800 */
[----:B------:R-:W0:Y:S01]  /*1e2d0*/  S2R R93, SR_TID.X ;  /* 0x00000000005d7919 */ /* 0x000e220000002100 */
[----:B------:R-:W-:Y:S01]  /*1e2e0*/  PRMT R35, RZ, 0x7610, R35 ;  /* 0x00007610ff237816 */ /* 0x000fe20000000023 */
[----:B------:R-:W-:Y:S01]  /*1e2f0*/  @!P2 IMAD.MOV.U32 R37, RZ, RZ, R63 ;  /* 0x000000ffff25a224 */ /* 0x000fe200078e003f */
[----:B------:R1:W-:Y:S04]  /*1e300*/  STS.U8 [R4+UR6+0xb880], R38 ;  /* 0x00b8802604007988 */ /* 0x0003e80008000006 */
[----:B------:R1:W2:Y:S02]  /*1e310*/  @!P2 LDG.E.U8 R35, desc[UR14][R36.64] ;  /* 0x0000000e2423a981 */ /* 0x0002a4000c1e1100 */
[----:B-1----:R-:W-:-:S02]  /*1e320*/  @!P2 IMAD.MOV.U32 R38, RZ, RZ, R2 ;  /* 0x000000ffff26a224 */ /* 0x002fc400078e0002 */
[----:B------:R-:W2:Y:S01]  /*1e330*/  LDL.LU R2, [R1+0x3f0] ;  /* 0x0003f00001027983 */ /* 0x000ea20000300800 */
[----:B------:R-:W-:-:S03]  /*1e340*/  PRMT R36, RZ, 0x7610, R36 ;  /* 0x00007610ff247816 */ /* 0x000fc60000000024 */
[----:B------:R1:W-:Y:S04]  /*1e350*/  STS.U8 [R4+UR6+0xbc80], R41 ;  /* 0x00bc802904007988 */ /* 0x0003e80008000006 */
[----:B------:R1:W2:Y:S01]  /*1e360*/  @!P2 LDG.E.U8 R36, desc[UR14][R38.64] ;  /* 0x0000000e2624a981 */ /* 0x0002a2000c1e1100 */
[----:B0-----:R-:W-:-:S04]  /*1e370*/  LOP3.LUT R93, R93, 0x7f, RZ, 0xc0, !PT ;  /* 0x0000007f5d5d7812 */ /* 0x001fc800078ec0ff */
[----:B-1----:R-:W-:-:S05]  /*1e380*/  LOP3.LUT R4, R93, 0x20, RZ, 0x3c, !PT ;  /* 0x000000205d047812 */ /* 0x002fca00078e3cff */
[----:B------:R-:W-:Y:S01]  /*1e390*/  STS.U8 [R4+UR6+0x8100], R40 ;  /* 0x0081002804007988 */ /* 0x000fe20008000006 */
[----:B---3--:R-:W-:-:S05]  /*1e3a0*/  IADD3 R3, P3, PT, R5, R3, RZ ;  /* 0x0000000305037210 */ /* 0x008fca0007f7e0ff */
[----:B----4-:R-:W-:Y:S01]  /*1e3b0*/  IMAD.X R60, R7, 0x1, R60, P3 ;  /* 0x00000001073c7824 */ /* 0x010fe200018e063c */
[----:B------:R-:W-:Y:S01]  /*1e3c0*/  STL [R1+0x370], R3 ;  /* 0x0003700301007387 */ /* 0x000fe20000100800 */
[----:B------:R-:W-:Y:S02]  /*1e3d0*/  @!P2 IMAD.MOV.U32 R38, RZ, RZ, R3 ;  /* 0x000000ffff26a224 */ /* 0x000fe400078e0003 */
        /* <DEDUP_REMOVED lines=80> */
[----:B-1----:R-:W-:Y:S02]  /*1e8e0*/  PRMT R44, RZ, 0x7610, R44 ;  /* 0x00007610ff2c7816 */ /* 0x002fe4000000002c */
[----:B------:R-:W-:-:S04]  /*1e8f0*/  PRMT R45, RZ, 0x7610, R45 ;  /* 0x00007610ff2d7816 */ /* 0x000fc8000000002d */
[----:B------:R0:W2:Y:S01]  /*1e900*/  @!P2 LDG.E.U8 R44, desc[UR14][R46.64] ;  /* 0x0000000e2e2ca981 */ /* 0x0000a2000c1e1100 */
[----:B---3--:R-:W-:-:S05]  /*1e910*/  IADD3 R2, P3, PT, R5, R2, RZ ;  /* 0x0000000205027210 */ /* 0x008fca0007f7e0ff */
[----:B----4-:R-:W-:Y:S01]  /*1e920*/  IMAD.X R60, R7, 0x1, R60, P3 ;  /* 0x00000001073c7824 */ /* 0x010fe200018e063c */
        /* <DEDUP_REMOVED lines=15> */
[----:B------:R-:W2:Y:S01]  /*1ea20*/  LDL.LU R3, [R1+0x278] ;  /* 0x0002780001037983 */ /* 0x000ea20000300800 */
[----:B------:R-:W-:-:S03]  /*1ea30*/  IADD3 R0, P3, PT, R5, R0, RZ ;  /* 0x0000000005007210 */ /* 0x000fc60007f7e0ff */
[----:B------:R0:W-:Y:S04]  /*1ea40*/  STS.U8 [R4+UR6+0x9d00], R49 ;  /* 0x009d003104007988 */ /* 0x0001e80008000006 */
[----:B------:R1:W-:Y:S01]  /*1ea50*/  STS.U8 [R4+UR6+0xa100], R51 ;  /* 0x00a1003304007988 */ /* 0x0003e20008000006 */
[----:B0-----:R-:W-:-:S03]  /*1ea60*/  PRMT R49, RZ, 0x7610, R49 ;  /* 0x00007610ff317816 */ /* 0x001fc60000000031 */
[----:B------:R-:W-:Y:S01]  /*1ea70*/  STL [R1+0x1e0], R0 ;  /* 0x0001e00001007387 */ /* 0x000fe20000100800 */
[----:B-1----:R-:W-:-:S03]  /*1ea80*/  PRMT R51, RZ, 0x7610, R51 ;  /* 0x00007610ff337816 */ /* 0x002fc60000000033 */
[----:B------:R0:W2:Y:S04]  /*1ea90*/  @!P2 LDG.E.U8 R49, desc[UR14][R46.64] ;  /* 0x0000000e2e31a981 */ /* 0x0000a8000c1e1100 */
[----:B------:R1:W-:Y:S01]  /*1eaa0*/  STS.U8 [R4+UR6+0xa500], R53 ;  /* 0x00a5003504007988 */ /* 0x0003e20008000006 */
[----:B0-----:R-:W-:Y:S01]  /*1eab0*/  @!P2 IMAD.MOV.U32 R46, RZ, RZ, R0 ;  /* 0x000000ffff2ea224 */ /* 0x001fe200078e0000 */
[----:B-1----:R-:W-:Y:S01]  /*1eac0*/  PRMT R53, RZ, 0x7610, R53 ;  /* 0x00007610ff357816 */ /* 0x002fe20000000035 */
[----:B---3--:R-:W-:-:S04]  /*1ead0*/  IMAD.X R63, R7, 0x1, R63, P3 ;  /* 0x00000001073f7824 */ /* 0x008fc800018e063f */
[----:B------:R-:W-:Y:S01]  /*1eae0*/  @!P2 IMAD.MOV.U32 R47, RZ, RZ, R63 ;  /* 0x000000ffff2fa224 */ /* 0x000fe200078e003f */
[----:B------:R-:W-:Y:S04]  /*1eaf0*/  STL [R1+0x1dc], R63 ;  /* 0x0001dc3f01007387 */ /* 0x000fe80000100800 */
[----:B------:R-:W3:Y:S01]  /*1eb00*/  LDL.LU R0, [R1+0x2b8] ;  /* 0x0002b80001007983 */ /* 0x000ee20000300800 */
[----:B----4-:R-:W-:-:S03]  /*1eb10*/  IADD3 R2, P3, PT, R5, R2, RZ ;  /* 0x0000000205027210 */ /* 0x010fc60007f7e0ff */
[----:B------:R0:W4:Y:S02]  /*1eb20*/  @!P2 LDG.E.U8 R51, desc[UR14][R46.64] ;  /* 0x0000000e2e33a981 */ /* 0x000124000c1e1100 */
[----:B------:R-:W-:Y:S02]  /*1eb30*/  IMAD.X R60, R7, 0x1, R60, P3 ;  /* 0x00000001073c7824 */ /* 0x000fe400018e063c */
[----:B------:R-:W-:Y:S04]  /*1eb40*/  STL [R1+0x220], R2 ;  /* 0x0002200201007387 */ /* 0x000fe80000100800 */
[----:B------:R1:W-:Y:S01]  /*1eb50*/  STL [R1+0x21c], R60 ;  /* 0x00021c3c01007387 */ /* 0x0003e20000100800 */
[----:B0-----:R-:W-:Y:S02]  /*1eb60*/  @!P2 IMAD.MOV.U32 R47, RZ, RZ, R60 ;  /* 0x000000ffff2fa224 */ /* 0x001fe400078e003c */
[----:B------:R-:W-:-:S05]  /*1eb70*/  @!P2 IMAD.MOV.U32 R46, RZ, RZ, R2 ;  /* 0x000000ffff2ea224 */ /* 0x000fca00078e0002 */
[----:B------:R0:W4:Y:S04]  /*1eb80*/  @!P2 LDG.E.U8 R53, desc[UR14][R46.64] ;  /* 0x0000000e2e35a981 */ /* 0x000128000c1e1100 */
[----:B-1----:R-:W4:Y:S04]  /*1eb90*/  LDL.LU R60, [R1+0x2b4] ;  /* 0x0002b400013c7983 */ /* 0x002f280000300800 */
        /* <DEDUP_REMOVED lines=9> */
[----:B------:R-:W2:Y:S04]  /*1ec30*/  LDL.LU R3, [R1+0x338] ;  /* 0x0003380001037983 */ /* 0x000ea80000300800 */
[----:B------:R0:W-:Y:S02]  /*1ec40*/  STS.U8 [R4+UR6+0xa900], R55 ;  /* 0x00a9003704007988 */ /* 0x0001e40008000006 */
[----:B0-----:R-:W-:-:S02]  /*1ec50*/  PRMT R55, RZ, 0x7610, R55 ;  /* 0x00007610ff377816 */ /* 0x001fc40000000037 */
[----:B------:R0:W-:Y:S04]  /*1ec60*/  STS.U8 [R4+UR6+0xad00], R57 ;  /* 0x00ad003904007988 */ /* 0x0001e80008000006 */
[----:B------:R1:W2:Y:S01]  /*1ec70*/  @!P2 LDG.E.U8 R55, desc[UR14][R46.64] ;  /* 0x0000000e2e37a981 */ /* 0x0002a2000c1e1100 */
[----:B0-----:R-:W-:-:S03]  /*1ec80*/  PRMT R57, RZ, 0x7610, R57 ;  /* 0x00007610ff397816 */ /* 0x001fc60000000039 */
[----:B------:R-:W-:Y:S04]  /*1ec90*/  STS.U8 [R4+UR6+0xb100], R65 ;  /* 0x00b1004104007988 */ /* 0x000fe80008000006 */
[----:B------:R0:W-:Y:S01]  /*1eca0*/  STS.U8 [R4+UR6+0xb500], R59 ;  /* 0x00b5003b04007988 */ /* 0x0001e20008000006 */
[----:B---3--:R-:W-:-:S05]  /*1ecb0*/  IADD3 R0, P3, PT, R5, R0, RZ ;  /* 0x0000000005007210 */ /* 0x008fca0007f7e0ff */
[----:B------:R-:W-:Y:S01]  /*1ecc0*/  STL [R1+0x2b8], R0 ;  /* 0x0002b80001007387 */ /* 0x000fe20000100800 */
[----:B-1----:R-:W-:Y:S01]  /*1ecd0*/  @!P2 IMAD.MOV.U32 R46, RZ, RZ, R0 ;  /* 0x000000ffff2ea224 */ /* 0x002fe200078e0000 */
[----:B0-----:R-:W-:Y:S01]  /*1ece0*/  PRMT R59, RZ, 0x7610, R59 ;  /* 0x00007610ff3b7816 */ /* 0x001fe2000000003b */
        /* <DEDUP_REMOVED lines=9> */
[----:B--2---:R-:W-:-:S04]  /*1ed80*/  IMAD.X R63, R7, 0x1, R63, P3 ;  /* 0x00000001073f7824 */ /* 0x004fc800018e063f */
[----:B------:R-:W-:Y:S01]  /*1ed90*/  @!P2 IMAD.MOV.U32 R47, RZ, RZ, R63 ;  /* 0x000000ffff2fa224 */ /* 0x000fe200078e003f */
[----:B------:R-:W-:Y:S04]  /*1eda0*/  STL [R1+0x2f4], R63 ;  /* 0x0002f43f01007387 */ /* 0x000fe80000100800 */
[----:B0-----:R-:W2:Y:S01]  /*1edb0*/  LDL.LU R2, [R1+0x3b8] ;  /* 0x0003b80001027983 */ /* 0x001ea20000300800 */
[----:B------:R-:W-:-:S03]  /*1edc0*/  IADD3 R3, P3, PT, R5, R3, RZ ;  /* 0x0000000305037210 */ /* 0x000fc60007f7e0ff */
[----:B------:R0:W2:Y:S02]  /*1edd0*/  @!P2 LDG.E.U8 R59, desc[UR14][R46.64] ;  /* 0x0000000e2e3ba981 */ /* 0x0000a4000c1e1100 */
[----:B------:R-:W-:Y:S02]  /*1ede0*/  IMAD.X R62, R7, 0x1, R62, P3 ;  /* 0x00000001073e7824 */ /* 0x000fe400018e063e */
[----:B------:R-:W-:Y:S04]  /*1edf0*/  STL [R1+0x338], R3 ;  /* 0x0003380301007387 */ /* 0x000fe80000100800 */
[----:B------:R1:W-:Y:S01]  /*1ee00*/  STL [R1+0x334], R62 ;  /* 0x0003343e01007387 */ /* 0x0003e20000100800 */
[----:B0-----:R-:W-:-:S03]  /*1ee10*/  @!P2 IMAD.MOV.U32 R47, RZ, RZ, R62 ;  /* 0x000000ffff2fa224 */ /* 0x001fc600078e003e */
[----:B-1----:R-:W2:Y:S01]  /*1ee20*/  LDL.LU R62, [R1+0x3b4] ;  /* 0x0003b400013e7983 */ /* 0x002ea20000300800 */
[----:B------:R-:W-:-:S03]  /*1ee30*/  @!P2 IMAD.MOV.U32 R46, RZ, RZ, R3 ;  /* 0x000000ffff2ea224 */ /* 0x000fc600078e0003 */
[----:B------:R0:W-:Y:S04]  /*1ee40*/  STS.U8 [R4+UR6+0xb900], R61 ;  /* 0x00b9003d04007988 */ /* 0x0001e80008000006 */
[----:B------:R-:W2:Y:S01]  /*1ee50*/  LDL.LU R3, [R1+0x3f8] ;  /* 0x0003f80001037983 */ /* 0x000ea20000300800 */
[----:B0-----:R-:W-:-:S03]  /*1ee60*/  PRMT R61, RZ, 0x7610, R61 ;  /* 0x00007610ff3d7816 */ /* 0x001fc6000000003d */
[----:B------:R0:W-:Y:S04]  /*1ee70*/  STS.U8 [R4+UR6+0xbd00], R50 ;  /* 0x00bd003204007988 */ /* 0x0001e80008000006 */
[----:B------:R1:W2:Y:S01]  /*1ee80*/  @!P2 LDG.E.U8 R61, desc[UR14][R46.64] ;  /* 0x0000000e2e3da981 */ /* 0x0002a2000c1e1100 */
[----:B0-----:R-:W-:Y:S02]  /*1ee90*/  PRMT R50, RZ, 0x7610, R50 ;  /* 0x00007610ff327816 */ /* 0x001fe40000000032 */
[----:B---3--:R-:W-:-:S05]  /*1eea0*/  IADD3 R0, P3, PT, R5, R0, RZ ;  /* 0x0000000005007210 */ /* 0x008fca0007f7e0ff */
[----:B----4-:R-:W-:Y:S01]  /*1eeb0*/  IMAD.X R60, R7, 0x1, R60, P3 ;  /* 0x00000001073c7824 */ /* 0x010fe200018e063c */
[----:B------:R-:W-:Y:S01]  /*1eec0*/  STL [R1+0x378], R0 ;  /* 0x0003780001007387 */ /* 0x000fe20000100800 */
[----:B-1----:R-:W-:Y:S02]  /*1eed0*/  @!P2 IMAD.MOV.U32 R46, RZ, RZ, R0 ;  /* 0x000000ffff2ea224 */ /* 0x002fe400078e0000 */
        /* <DEDUP_REMOVED lines=14> */
[----:B------:R-:W0:Y:S01]  /*1efc0*/  S2R R93, SR_TID.X ;  /* 0x00000000005d7919 */ /* 0x000e220000002100 */
[----:B------:R-:W-:-:S02]  /*1efd0*/  IADD3 R3, P3, PT, R5, R3, RZ ;  /* 0x0000000305037210 */ /* 0x000fc40007f7e0ff */
[----:B------:R-:W-:-:S03]  /*1efe0*/  PRMT R65, RZ, 0x7610, R65 ;  /* 0x00007610ff417816 */ /* 0x000fc60000000041 */
[----:B------:R-:W-:Y:S04]  /*1eff0*/  STL [R1+0x3f8], R3 ;  /* 0x0003f80301007387 */ /* 0x000fe80000100800 */
[----:B------:R1:W2:Y:S02]  /*1f000*/  @!P2 LDG.E.U8 R65, desc[UR14][R46.64] ;  /* 0x0000000e2e41a981 */ /* 0x0002a4000c1e1100 */
[----:B-1----:R-:W-:Y:S01]  /*1f010*/  @!P2 IMAD.MOV.U32 R46, RZ, RZ, R3 ;  /* 0x000000ffff2ea224 */ /* 0x002fe200078e0003 */
[----:B0-----:R-:W-:-:S04]  /*1f020*/  LOP3.LUT R93, R93, 0x7f, RZ, 0xc0, !PT ;  /* 0x0000007f5d5d7812 */ /* 0x001fc800078ec0ff */
[----:B------:R-:W-:-:S05]  /*1f030*/  LOP3.LUT R4, R93, 0x30, RZ, 0x3c, !PT ;  /* 0x000000305d047812 */ /* 0x000fca00078e3cff */
[----:B------:R0:W-:Y:S02]  /*1f040*/  STS.U8 [R4+UR6+0x8180], R67 ;  /* 0x0081804304007988 */ /* 0x0001e40008000006 */
[----:B0-----:R-:W-:Y:S02]  /*1f050*/  PRMT R67, RZ, 0x7610, R67 ;  /* 0x00007610ff437816 */ /* 0x001fe40000000043 */
[----:B------:R0:W-:Y:S01]  /*1f060*/  STS.U8 [R4+UR6+0x8580], R69 ;  /* 0x0085804504007988 */ /* 0x0001e20008000006 */
        /* <DEDUP_REMOVED lines=8> */
[----:B0-----:R-:W-:-:S03]  /*1f0f0*/  PRMT R69, RZ, 0x7610, R69 ;  /* 0x00007610ff457816 */ /* 0x001fc60000000045 */
[----:B------:R0:W-:Y:S01]  /*1f100*/  STL [R1+0x434], R60 ;  /* 0x0004343c01007387 */ /* 0x0001e20000100800 */
[----:B-1----:R-:W-:Y:S02]  /*1f110*/  @!P2 IMAD.MOV.U32 R47, RZ, RZ, R60 ;  /* 0x000000ffff2fa224 */ /* 0x002fe400078e003c */
[----:B------:R-:W-:-:S05]  /*1f120*/  @!P2 IMAD.MOV.U32 R46, RZ, RZ, R0 ;  /* 0x000000ffff2ea224 */ /* 0x000fca00078e0000 */
        /* <DEDUP_REMOVED lines=17> */
[----:B------:R0:W-:Y:S02]  /*1f240*/  STS.U8 [R4+UR6+0x9180], R75 ;  /* 0x0091804b04007988 */ /* 0x0001e40008000006 */
[----:B0-----:R-:W-:Y:S02]  /*1f250*/  PRMT R75, RZ, 0x7610, R75 ;  /* 0x00007610ff4b7816 */ /* 0x001fe4000000004b */
[----:B---3--:R-:W-:-:S05]  /*1f260*/  IADD3 R3, P3, PT, R5, R3, RZ ;  /* 0x0000000305037210 */ /* 0x008fca0007f7e0ff */
[----:B------:R-:W-:Y:S01]  /*1f270*/  STL [R1+0x4b8], R3 ;  /* 0x0004b80301007387 */ /* 0x000fe20000100800 */
[----:B-1----:R-:W-:Y:S02]  /*1f280*/  @!P2 IMAD.MOV.U32 R46, RZ, RZ, R3 ;  /* 0x000000ffff2ea224 */ /* 0x002fe400078e0003 */
        /* <DEDUP_REMOVED lines=16> */
[----:B------:R1:W-:Y:S04]  /*1f390*/  STL [R1+0x538], R2 ;  /* 0x0005380201007387 */ /* 0x0003e80000100800 */
[----:B------:R-:W-:Y:S01]  /*1f3a0*/  STL [R1+0x534], R62 ;  /* 0x0005343e01007387 */ /* 0x000fe20000100800 */
        /* <DEDUP_REMOVED lines=11> */
[----:B------:R-:W-:Y:S04]  /*1f460*/  STL [R1+0x570], R3 ;  /* 0x0005700301007387 */ /* 0x000fe80000100800 */
[----:B------:R0:W-:Y:S04]  /*1f470*/  STL [R1+0x56c], R60 ;  /* 0x00056c3c01007387 */ /* 0x0001e80000100800 */
[----:B------:R-:W3:Y:S01]  /*1f480*/  LDL.LU R66, [R1+0x1e4] ;  /* 0x0001e40001427983 */ /* 0x000ee20000300800 */
[----:B-1----:R-:W-:-:S03]  /*1f490*/  @!P2 IMAD.MOV.U32 R47, RZ, RZ, R60 ;  /* 0x000000ffff2fa224 */ /* 0x002fc600078e003c */
[----:B------:R-:W4:Y:S04]  /*1f4a0*/  LDL.LU R63, [R1+0x224] ;  /* 0x00022400013f7983 */ /* 0x000f280000300800 */
[----:B------:R-:W4:Y:S01]  /*1f4b0*/  LDL.LU R62, [R1+0x240] ;  /* 0x00024000013e7983 */ /* 0x000f220000300800 */
[----:B------:R-:W-:-:S03]  /*1f4c0*/  @!P2 IMAD.MOV.U32 R46, RZ, RZ, R3 ;  /* 0x000000ffff2ea224 */ /* 0x000fc600078e0003 */
[----:B0-----:R-:W4:Y:S04]  /*1f4d0*/  LDL.LU R60, [R1+0x27c] ;  /* 0x00027c00013c7983 */ /* 0x001f280000300800 */
[----:B------:R0:W4:Y:S01]  /*1f4e0*/  @!P2 LDG.E.U8 R79, desc[UR14][R46.64] ;  /* 0x0000000e2e4fa981 */ /* 0x000122000c1e1100 */
[----:B--2---:R-:W-:-:S05]  /*1f4f0*/  IADD3 R0, P3, PT, R5, R0, RZ ;  /* 0x0000000005007210 */ /* 0x004fca0007f7e0ff */
[----:B------:R-:W-:Y:S01]  /*1f500*/  STL [R1+0x1a8], R0 ;  /* 0x0001a80001007387 */ /* 0x000fe20000100800 */
[----:B0-----:R-:W-:Y:S02]  /*1f510*/  @!P2 IMAD.MOV.U32 R46, RZ, RZ, R0 ;  /* 0x000000ffff2ea224 */ /* 0x001fe400078e0000 */
[----:B------:R-:W-:-:S05]  /*1f520*/  IMAD.X R2, R7, 0x1, R2, P3 ;  /* 0x0000000107027824 */ /* 0x000fca00018e0602 */
[----:B------:R0:W-:Y:S04]  /*1f530*/  STL [R1+0x1a4], R2 ;  /* 0x0001a40201007387 */ /* 0x0001e80000100800 */
[----:B------:R-:W2:Y:S01]  /*1f540*/  LDL.LU R3, [R1+0x280] ;  /* 0x0002800001037983 */ /* 0x000ea20000300800 */
[----:B------:R-:W-:-:S03]  /*1f550*/  @!P2 IMAD.MOV.U32 R47, RZ, RZ, R2 ;  /* 0x000000ffff2fa224 */ /* 0x000fc600078e0002 */
[----:B0-----:R-:W2:Y:S04]  /*1f560*/  LDL.LU R2, [R1+0x2bc] ;  /* 0x0002bc0001027983 */ /* 0x001ea80000300800 */
[----:B------:R-:W2:Y:S01]  /*1f570*/  LDL.LU R0, [R1+0x2c0] ;  /* 0x0002c00001007983 */ /* 0x000ea20000300800 */
[----:B------:R-:W-:-:S03]  /*1f580*/  IADD3 R64, P3, PT, R5, R64, RZ ;  /* 0x0000004005407210 */ /* 0x000fc60007f7e0ff */
[----:B------:R0:W-:Y:S04]  /*1f590*/  STS.U8 [R4+UR6+0x9d80], R81 ;  /* 0x009d805104007988 */ /* 0x0001e80008000006 */
[----:B------:R-:W-:Y:S01]  /*1f5a0*/  STS.U8 [R4+UR6+0xa180], R90 ;  /* 0x00a1805a04007988 */ /* 0x000fe20008000006 */
[----:B0-----:R-:W-:-:S03]  /*1f5b0*/  PRMT R81, RZ, 0x7610, R81 ;  /* 0x00007610ff517816 */ /* 0x001fc60000000051 */
[----:B------:R0:W-:Y:S04]  /*1f5c0*/  STS.U8 [R4+UR6+0xa580], R83 ;  /* 0x00a5805304007988 */ /* 0x0001e80008000006 */
[----:B------:R1:W2:Y:S01]  /*1f5d0*/  @!P2 LDG.E.U8 R81, desc[UR14][R46.64] ;  /* 0x0000000e2e51a981 */ /* 0x0002a2000c1e1100 */
[----:B0-----:R-:W-:-:S03]  /*1f5e0*/  PRMT R83, RZ, 0x7610, R83 ;  /* 0x00007610ff537816 */ /* 0x001fc60000000053 */
[----:B------:R-:W-:Y:S01]  /*1f5f0*/  STL [R1+0x1e8], R64 ;  /* 0x0001e84001007387 */ /* 0x000fe20000100800 */
[----:B-1----:R-:W-:-:S03]  /*1f600*/  @!P2 IMAD.MOV.U32 R46, RZ, RZ, R64 ;  /* 0x000000ffff2ea224 */ /* 0x002fc600078e0040 */
[----:B------:R0:W-:Y:S02]  /*1f610*/  STS.U8 [R4+UR6+0xa980], R85 ;  /* 0x00a9805504007988 */ /* 0x0001e40008000006 */
[----:B0-----:R-:W-:Y:S01]  /*1f620*/  PRMT R85, RZ, 0x7610, R85 ;  /* 0x00007610ff557816 */ /* 0x001fe20000000055 */
[----:B---3--:R-:W-:Y:S01]  /*1f630*/  IMAD.X R66, R7, 0x1, R66, P3 ;  /* 0x0000000107427824 */ /* 0x008fe200018e0642 */
[----:B----4-:R-:W-:-:S05]  /*1f640*/  IADD3 R62, P3, PT, R5, R62, RZ ;  /* 0x0000003e053e7210 */ /* 0x010fca0007f7e0ff */
[----:B------:R-:W-:Y:S02]  /*1f650*/  IMAD.X R63, R7, 0x1, R63, P3 ;  /* 0x00000001073f7824 */ /* 0x000fe400018e063f */
[----:B------:R-:W-:Y:S01]  /*1f660*/  @!P2 IMAD.MOV.U32 R47, RZ, RZ, R66 ;  /* 0x000000ffff2fa224 */ /* 0x000fe200078e0042 */
[----:B------:R0:W-:Y:S04]  /*1f670*/  STL [R1+0x1e4], R66 ;  /* 0x0001e44201007387 */ /* 0x0001e80000100800 */
[----:B------:R-:W-:Y:S04]  /*1f680*/  STL [R1+0x240], R62 ;  /* 0x0002403e01007387 */ /* 0x000fe80000100800 */
[----:B------:R-:W-:Y:S04]  /*1f690*/  STL [R1+0x224], R63 ;  /* 0x0002243f01007387 */ /* 0x000fe80000100800 */
[----:B------:R1:W3:Y:S02]  /*1f6a0*/  @!P2 LDG.E.U8 R83, desc[UR14][R46.64] ;  /* 0x0000000e2e53a981 */ /* 0x0002e4000c1e1100 */
[----:B-1----:R-:W-:-:S02]  /*1f6b0*/  @!P2 IMAD.MOV.U32 R46, RZ, RZ, R62 ;  /* 0x000000ffff2ea224 */ /* 0x002fc400078e003e */
[----:B------:R-:W-:-:S05]  /*1f6c0*/  @!P2 IMAD.MOV.U32 R47, RZ, RZ, R63 ;  /* 0x000000ffff2fa224 */ /* 0x000fca00078e003f */
[----:B------:R1:W4:Y:S01]  /*1f6d0*/  @!P2 LDG.E.U8 R85, desc[UR14][R46.64] ;  /* 0x0000000e2e55a981 */ /* 0x000322000c1e1100 */
[----:B--2---:R-:W-:-:S05]  /*1f6e0*/  IADD3 R3, P3, PT, R5, R3, RZ ;  /* 0x0000000305037210 */ /* 0x004fca0007f7e0ff */
[----:B------:R-:W-:Y:S01]  /*1f6f0*/  IMAD.X R60, R7, 0x1, R60, P3 ;  /* 0x00000001073c7824 */ /* 0x000fe200018e063c */
[----:B------:R-:W-:Y:S01]  /*1f700*/  IADD3 R0, P3, PT, R5, R0, RZ ;  /* 0x0000000005007210 */ /* 0x000fe20007f7e0ff */
[----:B------:R-:W-:Y:S04]  /*1f710*/  STL [R1+0x280], R3 ;  /* 0x0002800301007387 */ /* 0x000fe80000100800 */
[----:B------:R-:W-:Y:S01]  /*1f720*/  IMAD.X R2, R7, 0x1, R2, P3 ;  /* 0x0000000107027824 */ /* 0x000fe200018e0602 */
[----:B------:R2:W-:Y:S04]  /*1f730*/  STL [R1+0x27c], R60 ;  /* 0x00027c3c01007387 */ /* 0x0005e80000100800 */
[----:B0-----:R-:W3:Y:S01]  /*1f740*/  LDL.LU R66, [R1+0x300] ;  /* 0x0003000001427983 */ /* 0x001ee20000300800 */
[----:B-1----:R-:W-:-:S03]  /*1f750*/  @!P2 IMAD.MOV.U32 R47, RZ, RZ, R60 ;  /* 0x000000ffff2fa224 */ /* 0x002fc600078e003c */
[----:B------:R-:W-:Y:S04]  /*1f760*/  STL [R1+0x2c0], R0 ;  /* 0x0002c00001007387 */ /* 0x000fe80000100800 */
[----:B------:R-:W-:Y:S04]  /*1f770*/  STL [R1+0x2bc], R2 ;  /* 0x0002bc0201007387 */ /* 0x000fe80000100800 */
[----:B------:R-:W4:Y:S04]  /*1f780*/  LDL.LU R68, [R1+0x2fc] ;  /* 0x0002fc0001447983 */ /* 0x000f280000300800 */
[----:B------:R-:W4:Y:S04]  /*1f790*/  LDL.LU R70, [R1+0x33c] ;  /* 0x00033c0001467983 */ /* 0x000f280000300800 */
[----:B--2---:R-:W2:Y:S01]  /*1f7a0*/  LDL.LU R60, [R1+0x340] ;  /* 0x00034000013c7983 */ /* 0x004ea20000300800 */
[----:B------:R-:W-:-:S03]  /*1f7b0*/  @!P2 IMAD.MOV.U32 R46, RZ, RZ, R3 ;  /* 0x000000ffff2ea224 */ /* 0x000fc600078e0003 */
[----:B------:R0:W-:Y:S04]  /*1f7c0*/  STS.U8 [R4+UR6+0xad80], R87 ;  /* 0x00ad805704007988 */ /* 0x0001e80008000006 */
[----:B------:R-:W2:Y:S04]  /*1f7d0*/  LDL.LU R62, [R1+0xb8] ;  /* 0x0000b800013e7983 */ /* 0x000ea80000300800 */
[----:B------:R-:W2:Y:S01]  /*1f7e0*/  LDL.LU R63, [R1+0xa8] ;  /* 0x0000a800013f7983 */ /* 0x000ea20000300800 */
[----:B0-----:R-:W-:-:S03]  /*1f7f0*/  PRMT R87, RZ, 0x7610, R87 ;  /* 0x00007610ff577816 */ /* 0x001fc60000000057 */
[----:B------:R-:W2:Y:S04]  /*1f800*/  LDL.LU R64, [R1+0x98] ;  /* 0x0000980001407983 */ /* 0x000ea80000300800 */
[----:B------:R0:W-:Y:S04]  /*1f810*/  STS.U8 [R4+UR6+0xb180], R89 ;  /* 0x00b1805904007988 */ /* 0x0001e80008000006 */
[----:B------:R-:W2:Y:S04]  /*1f820*/  LDL.LU R78, [R1+0x88] ;  /* 0x00008800014e7983 */ /* 0x000ea80000300800 */
[----:B------:R1:W2:Y:S01]  /*1f830*/  @!P2 LDG.E.U8 R87, desc[UR14][R46.64] ;  /* 0x0000000e2e57a981 */ /* 0x0002a2000c1e1100 */
[----:B0-----:R-:W-:-:S03]  /*1f840*/  PRMT R89, RZ, 0x7610, R89 ;  /* 0x00007610ff597816 */ /* 0x001fc60000000059 */
[----:B------:R-:W2:Y:S04]  /*1f850*/  LDL.LU R82, [R1+0x78] ;  /* 0x0000780001527983 */ /* 0x000ea80000300800 */
[----:B------:R-:W2:Y:S01]  /*1f860*/  LDL.LU R3, [R1+0x68] ;  /* 0x0000680001037983 */ /* 0x000ea20000300800 */
[----:B-1----:R-:W-:Y:S02]  /*1f870*/  @!P2 IMAD.MOV.U32 R46, RZ, RZ, R0 ;  /* 0x000000ffff2ea224 */ /* 0x002fe400078e0000 */
[----:B------:R-:W-:Y:S02]  /*1f880*/  @!P2 IMAD.MOV.U32 R47, RZ, RZ, R2 ;  /* 0x000000ffff2fa224 */ /* 0x000fe400078e0002 */
[----:B------:R-:W2:Y:S04]  /*1f890*/  LDL.LU R2, [R1+0x58] ;  /* 0x0000580001027983 */ /* 0x000ea80000300800 */
[----:B------:R-:W2:Y:S04]  /*1f8a0*/  LDL.LU R92, [R1+0x48] ;  /* 0x00004800015c7983 */ /* 0x000ea80000300800 */
[----:B------:R-:W2:Y:S04]  /*1f8b0*/  LDL.LU R90, [R1+0x34] ;  /* 0x00003400015a7983 */ /* 0x000ea80000300800 */
[----:B------:R-:W2:Y:S04]  /*1f8c0*/  LDL.LU R0, [R1+0x24] ;  /* 0x0000240001007983 */ /* 0x000ea80000300800 */
[----:B------:R0:W2:Y:S04]  /*1f8d0*/  @!P2 LDG.E.U8 R89, desc[UR14][R46.64] ;  /* 0x0000000e2e59a981 */ /* 0x0000a8000c1e1100 */
[----:B------:R-:W-:Y:S04]  /*1f8e0*/  STS.U8 [R4+UR6+0xb580], R91 ;  /* 0x00b5805b04007988 */ /* 0x000fe80008000006 */
[----:B------:R-:W-:Y:S04]  /*1f8f0*/  STS.U8 [R4+UR6+0xb980], R86 ;  /* 0x00b9805604007988 */ /* 0x000fe80008000006 */
[----:B------:R-:W-:Y:S01]  /*1f900*/  STS.U8 [R4+UR6+0xbd80], R76 ;  /* 0x00bd804c04007988 */ /* 0x000fe20008000006 */
[----:B---3--:R-:W-:-:S05]  /*1f910*/  IADD3 R66, P3, PT, R5, R66, RZ ;  /* 0x0000004205427210 */ /* 0x008fca0007f7e0ff */
[----:B------:R1:W-:Y:S01]  /*1f920*/  STL [R1+0x300], R66 ;  /* 0x0003004201007387 */ /* 0x0003e20000100800 */
[----:B----4-:R-:W-:Y:S02]  /*1f930*/  IMAD.X R68, R7, 0x1, R68, P3 ;  /* 0x0000000107447824 */ /* 0x010fe400018e0644 */
[----:B0-----:R-:W-:Y:S01]  /*1f940*/  @!P2 IMAD.MOV.U32 R46, RZ, RZ, R66 ;  /* 0x000000ffff2ea224 */ /* 0x001fe200078e0042 */
[----:B--2---:R-:W-:Y:S02]  /*1f950*/  IADD3 R60, P3, PT, R5, R60, RZ ;  /* 0x0000003c053c7210 */ /* 0x004fe40007f7e0ff */
[----:B------:R0:W-:Y:S01]  /*1f960*/  STL [R1+0x2fc], R68 ;  /* 0x0002fc4401007387 */ /* 0x0001e20000100800 */
[----:B------:R-:W-:Y:S02]  /*1f970*/  @!P2 IMAD.MOV.U32 R47, RZ, RZ, R68 ;  /* 0x000000ffff2fa224 */ /* 0x000fe400078e0044 */
[----:B------:R-:W-:Y:S01]  /*1f980*/  IMAD.X R70, R7, 0x1, R70, P3 ;  /* 0x0000000107467824 */ /* 0x000fe200018e0646 */
[----:B-1----:R-:W2:Y:S04]  /*1f990*/  LDL.LU R66, [R1+0x14] ;  /* 0x0000140001427983 */ /* 0x002ea80000300800 */
[----:B0-----:R-:W3:Y:S04]  /*1f9a0*/  LDL.LU R68, [R1+0x4] ;  /* 0x0000040001447983 */ /* 0x001ee80000300800 */
[----:B------:R0:W-:Y:S04]  /*1f9b0*/  STL [R1+0x340], R60 ;  /* 0x0003403c01007387 */ /* 0x0001e80000100800 */
[----:B------:R1:W-:Y:S04]  /*1f9c0*/  STL [R1+0x33c], R70 ;  /* 0x00033c4601007387 */ /* 0x0003e80000100800 */
[----:B------:R-:W4:Y:S01]  /*1f9d0*/  LDL.LU R76, [R1+0xc8] ;  /* 0x0000c800014c7983 */ /* 0x000f220000300800 */
[----:B------:R-:W-:Y:S01]  /*1f9e0*/  PRMT R91, RZ, 0x7610, R91 ;  /* 0x00007610ff5b7816 */ /* 0x000fe2000000005b */
[----:B------:R-:W-:-:S02]  /*1f9f0*/  IMAD.MOV.U32 R84, RZ, RZ, R88 ;  /* 0x000000ffff547224 */ /* 0x000fc400078e0058 */
[----:B------:R-:W2:Y:S04]  /*1fa00*/  LDL.LU R4, [R1+0xd4] ;  /* 0x0000d40001047983 */ /* 0x000ea80000300800 */
[----:B------:R0:W2:Y:S02]  /*1fa10*/  @!P2 LDG.E.U8 R91, desc[UR14][R46.64] ;  /* 0x0000000e2e5ba981 */ /* 0x0000a4000c1e1100 */
[----:B0-----:R-:W-:Y:S01]  /*1fa20*/  @!P2 IMAD.MOV.U32 R46, RZ, RZ, R60 ;  /* 0x000000ffff2ea224 */ /* 0x001fe200078e003c */
[----:B------:R-:W-:Y:S01]  /*1fa30*/  LOP3.LUT R60, R80, 0x40, RZ, 0x3c, !PT ;  /* 0x00000040503c7812 */ /* 0x000fe200078e3cff */
[----:B------:R-:W-:Y:S02]  /*1fa40*/  @!P2 IMAD.MOV.U32 R47, RZ, RZ, R70 ;  /* 0x000000ffff2fa224 */ /* 0x000fe400078e0046 */
[----:B-1----:R-:W2:Y:S04]  /*1fa50*/  LDL.LU R70, [R1+0xc4] ;  /* 0x0000c40001467983 */ /* 0x002ea80000300800 */
[----:B------:R-:W2:Y:S04]  /*1fa60*/  LDL.LU R80, [R1+0xb4] ;  /* 0x0000b40001507983 */ /* 0x000ea80000300800 */
[----:B------:R-:W2:Y:S04]  /*1fa70*/  LDL.LU R93, [R1+0xa4] ;  /* 0x0000a400015d7983 */ /* 0x000ea80000300800 */
[----:B------:R-:W2:Y:S04]  /*1fa80*/  LDL.LU R88, [R1+0x94] ;  /* 0x0000940001587983 */ /* 0x000ea80000300800 */
[----:B------:R0:W-:Y:S04]  /*1fa90*/  STS.U8 [R60+UR6+0x8200], R84 ;  /* 0x008200543c007988 */ /* 0x0001e80008000006 */
[----:B0-----:R-:W2:Y:S04]  /*1faa0*/  LDL.LU R84, [R1+0x94c] ;  /* 0x00094c0001547983 */ /* 0x001ea80000300800 */
[----:B----4-:R-:W-:Y:S04]  /*1fab0*/  STS.U8 [R60+UR6+0x8600], R76 ;  /* 0x0086004c3c007988 */ /* 0x010fe80008000006 */
[----:B------:R-:W-:Y:S04]  /*1fac0*/  STS.U8 [R60+UR6+0x8a00], R62 ;  /* 0x008a003e3c007988 */ /* 0x000fe80008000006 */
[----:B------:R-:W-:Y:S04]  /*1fad0*/  STS.U8 [R60+UR6+0x8e00], R63 ;  /* 0x008e003f3c007988 */ /* 0x000fe80008000006 */
[----:B------:R-:W-:Y:S04]  /*1fae0*/  STS.U8 [R60+UR6+0x9200], R64 ;  /* 0x009200403c007988 */ /* 0x000fe80008000006 */
[----:B------:R-:W-:Y:S04]  /*1faf0*/  STS.U8 [R60+UR6+0x9600], R78 ;  /* 0x0096004e3c007988 */ /* 0x000fe80008000006 */
[----:B------:R0:W-:Y:S04]  /*1fb00*/  STS.U8 [R60+UR6+0x9a00], R82 ;  /* 0x009a00523c007988 */ /* 0x0001e80008000006 */
[----:B------:R-:W-:Y:S04]  /*1fb10*/  STS.U8 [R60+UR6+0x9e00], R3 ;  /* 0x009e00033c007988 */ /* 0x000fe80008000006 */
[----:B------:R-:W-:Y:S04]  /*1fb20*/  STS.U8 [R60+UR6+0xa200], R2 ;  /* 0x00a200023c007988 */ /* 0x000fe80008000006 */
[----:B------:R-:W-:Y:S04]  /*1fb30*/  STS.U8 [R60+UR6+0xa600], R92 ;  /* 0x00a6005c3c007988 */ /* 0x000fe80008000006 */
[----:B------:R1:W-:Y:S04]  /*1fb40*/  STS.U8 [R60+UR6+0xaa00], R90 ;  /* 0x00aa005a3c007988 */ /* 0x0003e80008000006 */
[----:B0-----:R-:W4:Y:S04]  /*1fb50*/  LDL.LU R82, [R1+0x84] ;  /* 0x0000840001527983 */ /* 0x001f280000300800 */
[----:B-1----:R-:W4:Y:S04]  /*1fb60*/  LDL.LU R90, [R1+0x74] ;  /* 0x00007400015a7983 */ /* 0x002f280000300800 */
[----:B------:R-:W-:Y:S04]  /*1fb70*/  STS.U8 [R60+UR6+0xae00], R0 ;  /* 0x00ae00003c007988 */ /* 0x000fe80008000006 */
[----:B--2---:R-:W-:Y:S04]  /*1fb80*/  STS.U8 [R60+UR6+0xb200], R66 ;  /* 0x00b200423c007988 */ /* 0x004fe80008000006 */
[----:B---3--:R-:W-:Y:S04]  /*1fb90*/  STS.U8 [R60+UR6+0xb600], R68 ;  /* 0x00b600443c007988 */ /* 0x008fe80008000006 */
[----:B------:R0:W-:Y:S04]  /*1fba0*/  STS.U8 [R60+UR6+0xba00], R84 ;  /* 0x00ba00543c007988 */ /* 0x0001e80008000006 */
[----:B------:R-:W2:Y:S04]  /*1fbb0*/  LDL.LU R78, [R1+0x54] ;  /* 0x00005400014e7983 */ /* 0x000ea80000300800 */
[----:B------:R-:W3:Y:S01]  /*1fbc0*/  LDL.LU R3, [R1+0x44] ;  /* 0x0000440001037983 */ /* 0x000ee20000300800 */
[----:B0-----:R-:W-:-:S03]  /*1fbd0*/  LOP3.LUT R84, R6, 0x40, RZ, 0x3c, !PT ;  /* 0x0000004006547812 */ /* 0x001fc600078e3cff */
[----:B------:R-:W2:Y:S04]  /*1fbe0*/  LDL.LU R2, [R1+0x30] ;  /* 0x0000300001027983 */ /* 0x000ea80000300800 */
[----:B------:R-:W2:Y:S01]  /*1fbf0*/  LDL.LU R92, [R1+0x20] ;  /* 0x00002000015c7983 */ /* 0x000ea20000300800 */
[----:B------:R-:W-:-:S03]  /*1fc00*/  LOP3.LUT R76, R6, 0x50, RZ, 0x3c, !PT ;  /* 0x00000050064c7812 */ /* 0x000fc600078e3cff */
[----:B------:R-:W2:Y:S04]  /*1fc10*/  LDL.LU R0, [R1+0x10] ;  /* 0x0000100001007983 */ /* 0x000ea80000300800 */
[----:B------:R0:W-:Y:S04]  /*1fc20*/  STS.U8 [R84+UR6+0xbe00], R74 ;  /* 0x00be004a54007988 */ /* 0x0001e80008000006 */
[----:B0-----:R-:W2:Y:S04]  /*1fc30*/  LDL.LU R74, [R1+0x64] ;  /* 0x00006400014a7983 */ /* 0x001ea80000300800 */
[----:B------:R-:W3:Y:S04]  /*1fc40*/  LDL.LU R60, [R1+0xd0] ;  /* 0x0000d000013c7983 */ /* 0x000ee80000300800 */
[----:B------:R-:W3:Y:S04]  /*1fc50*/  LDL.LU R62, [R1+0xc0] ;  /* 0x0000c000013e7983 */ /* 0x000ee80000300800 */
[----:B------:R-:W3:Y:S04]  /*1fc60*/  LDL.LU R63, [R1+0xb0] ;  /* 0x0000b000013f7983 */ /* 0x000ee80000300800 */
[----:B------:R-:W3:Y:S04]  /*1fc70*/  LDL.LU R64, [R1+0xa0] ;  /* 0x0000a00001407983 */ /* 0x000ee80000300800 */
[----:B------:R-:W3:Y:S04]  /*1fc80*/  LDL.LU R66, [R1+0x90] ;  /* 0x0000900001427983 */ /* 0x000ee80000300800 */
[----:B------:R-:W3:Y:S04]  /*1fc90*/  LDL.LU R68, [R1+0x80] ;  /* 0x0000800001447983 */ /* 0x000ee80000300800 */
[----:B------:R0:W-:Y:S04]  /*1fca0*/  STS.U8 [R76+UR6+0x8280], R4 ;  /* 0x008280044c007988 */ /* 0x0001e80008000006 */
[----:B------:R-:W3:Y:S04]  /*1fcb0*/  LDL.LU R6, [R1+0x70] ;  /* 0x0000700001067983 */ /* 0x000ee80000300800 */
[----:B------:R1:W-:Y:S04]  /*1fcc0*/  STS.U8 [R76+UR6+0x8680], R70 ;  /* 0x008680464c007988 */ /* 0x0003e80008000006 */
[----:B0-----:R-:W3:Y:S04]  /*1fcd0*/  LDL.LU R4, [R1+0x60] ;  /* 0x0000600001047983 */ /* 0x001ee80000300800 */
[----:B------:R0:W-:Y:S04]  /*1fce0*/  STS.U8 [R76+UR6+0x8a80], R80 ;  /* 0x008a80504c007988 */ /* 0x0001e80008000006 */
[----:B-1----:R-:W3:Y:S04]  /*1fcf0*/  LDL.LU R70, [R1+0x50] ;  /* 0x0000500001467983 */ /* 0x002ee80000300800 */
[----:B------:R1:W-:Y:S04]  /*1fd00*/  STS.U8 [R76+UR6+0x8e80], R93 ;  /* 0x008e805d4c007988 */ /* 0x0003e80008000006 */
[----:B0-----:R-:W3:Y:S04]  /*1fd10*/  LDL.LU R80, [R1+0x40] ;  /* 0x0000400001507983 */ /* 0x001ee80000300800 */
[----:B------:R0:W-:Y:S04]  /*1fd20*/  STS.U8 [R76+UR6+0x9280], R88 ;  /* 0x009280584c007988 */ /* 0x0001e80008000006 */
[----:B-1----:R-:W3:Y:S04]  /*1fd30*/  LDL.LU R93, [R1+0x2c] ;  /* 0x00002c00015d7983 */ /* 0x002ee80000300800 */
[----:B0-----:R-:W3:Y:S04]  /*1fd40*/  LDL.LU R88, [R1+0x1c] ;  /* 0x00001c0001587983 */ /* 0x001ee80000300800 */
[----:B----4-:R0:W-:Y:S04]  /*1fd50*/  STS.U8 [R76+UR6+0x9680], R82 ;  /* 0x009680524c007988 */ /* 0x0101e80008000006 */
[----:B------:R1:W-:Y:S04]  /*1fd60*/  STS.U8 [R76+UR6+0x9a80], R90 ;  /* 0x009a805a4c007988 */ /* 0x0003e80008000006 */
[----:B0-----:R-:W4:Y:S04]  /*1fd70*/  LDL.LU R82, [R1+0x948] ;  /* 0x0009480001527983 */ /* 0x001f280000300800 */
[----:B-1----:R-:W4:Y:S04]  /*1fd80*/  LDL.LU R90, [R1+0x944] ;  /* 0x00094400015a7983 */ /* 0x002f280000300800 */
[----:B--2---:R-:W-:Y:S04]  /*1fd90*/  STS.U8 [R76+UR6+0x9e80], R74 ;  /* 0x009e804a4c007988 */ /* 0x004fe80008000006 */
[----:B------:R0:W-:Y:S04]  /*1fda0*/  STS.U8 [R76+UR6+0xa280], R78 ;  /* 0x00a2804e4c007988 */ /* 0x0001e80008000006 */
[----:B---3--:R-:W-:Y:S04]  /*1fdb0*/  STS.U8 [R76+UR6+0xa680], R3 ;  /* 0x00a680034c007988 */ /* 0x008fe80008000006 */
[----:B------:R1:W-:Y:S04]  /*1fdc0*/  STS.U8 [R76+UR6+0xaa80], R2 ;  /* 0x00aa80024c007988 */ /* 0x0003e80008000006 */
[----:B------:R2:W-:Y:S04]  /*1fdd0*/  STS.U8 [R76+UR6+0xae80], R92 ;  /* 0x00ae805c4c007988 */ /* 0x0005e80008000006 */
[----:B------:R3:W-:Y:S04]  /*1fde0*/  STS.U8 [R76+UR6+0xb280], R0 ;  /* 0x00b280004c007988 */ /* 0x0007e80008000006 */
[----:B0-----:R-:W4:Y:S04]  /*1fdf0*/  LDL.LU R78, [R1+0xcc] ;  /* 0x0000cc00014e7983 */ /* 0x001f280000300800 */
[----:B-1----:R-:W4:Y:S04]  /*1fe00*/  LDL.LU R2, [R1+0xbc] ;  /* 0x0000bc0001027983 */ /* 0x002f280000300800 */
[----:B------:R-:W4:Y:S04]  /*1fe10*/  LDL.LU R3, [R1+0xac] ;  /* 0x0000ac0001037983 */ /* 0x000f280000300800 */
[----:B--2---:R-:W2:Y:S04]  /*1fe20*/  LDL.LU R92, [R1+0x9c] ;  /* 0x00009c00015c7983 */ /* 0x004ea80000300800 */
[----:B---3--:R-:W3:Y:S04]  /*1fe30*/  LDL.LU R0, [R1+0x8c] ;  /* 0x00008c0001007983 */ /* 0x008ee80000300800 */
[----:B------:R-:W2:Y:S04]  /*1fe40*/  LDL.LU R74, [R1+0x18] ;  /* 0x00001800014a7983 */ /* 0x000ea80000300800 */
[----:B----4-:R0:W-:Y:S02]  /*1fe50*/  STS.U8 [R76+UR6+0xb680], R90 ;  /* 0x00b6805a4c007988 */ /* 0x0101e40008000006 */
[----:B0-----:R-:W0:Y:S02]  /*1fe60*/  S2R R90, SR_TID.X ;  /* 0x00000000005a7919 */ /* 0x001e240000002100 */
[----:B------:R1:W-:Y:S04]  /*1fe70*/  STS.U8 [R76+UR6+0xba80], R82 ;  /* 0x00ba80524c007988 */ /* 0x0003e80008000006 */
[----:B------:R4:W-:Y:S04]  /*1fe80*/  STS.U8 [R76+UR6+0xbe80], R72 ;  /* 0x00be80484c007988 */ /* 0x0009e80008000006 */
[----:B-1----:R-:W2:Y:S04]  /*1fe90*/  LDL.LU R82, [R1+0x28] ;  /* 0x0000280001527983 */ /* 0x002ea80000300800 */
[----:B----4-:R-:W4:Y:S01]  /*1fea0*/  LDL.LU R72, [R1+0x3c] ;  /* 0x00003c0001487983 */ /* 0x010f220000300800 */
[----:B0-----:R-:W-:-:S04]  /*1feb0*/  LOP3.LUT R90, R90, 0x7f, RZ, 0xc0, !PT ;  /* 0x0000007f5a5a7812 */ /* 0x001fc800078ec0ff */
[----:B------:R-:W-:-:S05]  /*1fec0*/  LOP3.LUT R90, R90, 0x60, RZ, 0x3c, !PT ;  /* 0x000000605a5a7812 */ /* 0x000fca00078e3cff */
        /* <DEDUP_REMOVED lines=8> */
[----:B------:R3:W-:Y:S04]  /*1ff50*/  STS.U8 [R90+UR6+0x9700], R68 ;  /* 0x009700445a007988 */ /* 0x0007e80008000006 */
[----:B0-----:R-:W2:Y:S04]  /*1ff60*/  LDL.LU R64, [R1+0x934] ;  /* 0x0009340001407983 */ /* 0x001ea80000300800 */
[----:B-1----:R-:W2:Y:S04]  /*1ff70*/  LDL.LU R66, [R1+0x930] ;  /* 0x0009300001427983 */ /* 0x002ea80000300800 */
[----:B---3--:R-:W3:Y:S04]  /*1ff80*/  LDL.LU R68, [R1+0x92c] ;  /* 0x00092c0001447983 */ /* 0x008ee80000300800 */
[----:B------:R0:W-:Y:S04]  /*1ff90*/  STS.U8 [R90+UR6+0x9b00], R6 ;  /* 0x009b00065a007988 */ /* 0x0001e80008000006 */
[----:B------:R1:W-:Y:S04]  /*1ffa0*/  STS.U8 [R90+UR6+0x9f00], R4 ;  /* 0x009f00045a007988 */ /* 0x0003e80008000006 */
[----:B------:R1:W-:Y:S04]  /*1ffb0*/  STS.U8 [R90+UR6+0xa300], R70 ;  /* 0x00a300465a007988 */ /* 0x0003e80008000006 */
[----:B0-----:R-:W5:Y:S04]  /*1ffc0*/  LDL.LU R6, [R1+0x928] ;  /* 0x0009280001067983 */ /* 0x001f680000300800 */
[----:B-1----:R-:W5:Y:S04]  /*1ffd0*/  LDL.LU R4, [R1+0x924] ;  /* 0x0009240001047983 */ /* 0x002f680000300800 */
[----:B------:R-:W2:Y:S04]  /*1ffe0*/  LDL.LU R70, [R1+0x920] ;  /* 0x0009200001467983 */ /* 0x000ea80000300800 */
[----:B------:R0:W-:Y:S04]  /*1fff0*/  STS.U8 [R90+UR6+0xa700], R80 ;  /* 0x00a700505a007988 */ /* 0x0001e80008000006 */
[----:B------:R1:W-:Y:S04]  /*20000*/  STS.U8 [R90+UR6+0xab00], R93 ;  /* 0x00ab005d5a007988 */ /* 0x0003e80008000006 */
[----:B------:R1:W-:Y:S04]  /*20010*/  STS.U8 [R90+UR6+0xaf00], R88 ;  /* 0x00af00585a007988 */ /* 0x0003e80008000006 */
[----:B0-----:R-:W2:Y:S04]  /*20020*/  LDL.LU R80, [R1+0x91c] ;  /* 0x00091c0001507983 */ /* 0x001ea80000300800 */
[----:B-1----:R-:W2:Y:S04]  /*20030*/  LDL.LU R93, [R1+0x918] ;  /* 0x00091800015d7983 */ /* 0x002ea80000300800 */
[----:B------:R-:W2:Y:S04]  /*20040*/  LDL.LU R88, [R1+0x914] ;  /* 0x0009140001587983 */ /* 0x000ea80000300800 */
[----:B--2---:R0:W-:Y:S02]  /*20050*/  STS.U8 [R90+UR6+0xb300], R88 ;  /* 0x00b300585a007988 */ /* 0x0041e40008000006 */
[----:B0-----:R-:W0:Y:S02]  /*20060*/  S2R R88, SR_TID.X ;  /* 0x0000000000587919 */ /* 0x001e240000002100 */
[----:B------:R1:W-:Y:S04]  /*20070*/  STS.U8 [R90+UR6+0xb700], R93 ;  /* 0x00b7005d5a007988 */ /* 0x0003e80008000006 */
[----:B------:R2:W-:Y:S04]  /*20080*/  STS.U8 [R90+UR6+0xbb00], R80 ;  /* 0x00bb00505a007988 */ /* 0x0005e80008000006 */
[----:B------:R3:W-:Y:S04]  /*20090*/  STS.U8 [R90+UR6+0xbf00], R70 ;  /* 0x00bf00465a007988 */ /* 0x0007e80008000006 */
[----:B-1----:R-:W4:Y:S04]  /*200a0*/  LDL.LU R93, [R1+0x4c] ;  /* 0x00004c00015d7983 */ /* 0x002f280000300800 */
[----:B--2---:R-:W2:Y:S04]  /*200b0*/  LDL.LU R80, [R1+0x5c] ;  /* 0x00005c0001507983 */ /* 0x004ea80000300800 */
[----:B---3--:R-:W3:Y:S04]  /*200c0*/  LDL.LU R90, [R1+0x7c] ;  /* 0x00007c00015a7983 */ /* 0x008ee80000300800 */
[----:B------:R-:W3:Y:S01]  /*200d0*/  LDL.LU R70, [R1+0x6c] ;  /* 0x00006c0001467983 */ /* 0x000ee20000300800 */
[----:B0-----:R-:W-:-:S04]  /*200e0*/  LOP3.LUT R88, R88, 0x7f, RZ, 0xc0, !PT ;  /* 0x0000007f58587812 */ /* 0x001fc800078ec0ff */
[----:B------:R-:W-:-:S05]  /*200f0*/  LOP3.LUT R88, R88, 0x70, RZ, 0x3c, !PT ;  /* 0x0000007058587812 */ /* 0x000fca00078e3cff */
[----:B------:R0:W-:Y:S04]  /*20100*/  STS.U8 [R88+UR6+0x8380], R78 ;  /* 0x0083804e58007988 */ /* 0x0001e80008000006 */
[----:B------:R1:W-:Y:S04]  /*20110*/  STS.U8 [R88+UR6+0x8780], R2 ;  /* 0x0087800258007988 */ /* 0x0003e80008000006 */
[----:B------:R1:W-:Y:S04]  /*20120*/  STS.U8 [R88+UR6+0x8b80], R3 ;  /* 0x008b800358007988 */ /* 0x0003e80008000006 */
[----:B0-----:R-:W3:Y:S04]  /*20130*/  LDL.LU R78, [R1+0x910] ;  /* 0x00091000014e7983 */ /* 0x001ee80000300800 */
[----:B-1----:R-:W5:Y:S04]  /*20140*/  LDL.LU R2, [R1+0x90c] ;  /* 0x00090c0001027983 */ /* 0x002f680000300800 */
[----:B------:R-:W5:Y:S04]  /*20150*/  LDL.LU R3, [R1+0x908] ;  /* 0x0009080001037983 */ /* 0x000f680000300800 */
[----:B------:R0:W-:Y:S04]  /*20160*/  STS.U8 [R88+UR6+0x8f80], R92 ;  /* 0x008f805c58007988 */ /* 0x0001e80008000006 */
[----:B------:R1:W-:Y:S04]  /*20170*/  STS.U8 [R88+UR6+0x9380], R0 ;  /* 0x0093800058007988 */ /* 0x0003e80008000006 */
[----:B0-----:R-:W3:Y:S04]  /*20180*/  LDL.LU R92, [R1+0x904] ;  /* 0x00090400015c7983 */ /* 0x001ee80000300800 */
[----:B-1----:R-:W3:Y:S04]  /*20190*/  LDL.LU R0, [R1+0x900] ;  /* 0x0009000001007983 */ /* 0x002ee80000300800 */
[----:B------:R0:W-:Y:S02]  /*201a0*/  STS.U8 [R88+UR6+0xaf80], R74 ;  /* 0x00af804a58007988 */ /* 0x0001e40008000006 */
[----:B0-----:R-:W0:Y:S02]  /*201b0*/  S2R R74, SR_TID.X ;  /* 0x00000000004a7919 */ /* 0x001e240000002100 */
[----:B------:R1:W-:Y:S02]  /*201c0*/  STS.U8 [R88+UR6+0xab80], R82 ;  /* 0x00ab805258007988 */ /* 0x0003e40008000006 */
[----:B-1----:R-:W1:Y:S02]  /*201d0*/  S2R R82, SR_TID.X ;  /* 0x0000000000527919 */ /* 0x002e640000002100 */
[----:B----4-:R4:W-:Y:S04]  /*201e0*/  STS.U8 [R88+UR6+0xa780], R72 ;  /* 0x00a7804858007988 */ /* 0x0109e80008000006 */
[----:B------:R-:W-:Y:S01]  /*201f0*/  STS.U8 [R88+UR6+0xbf80], R68 ;  /* 0x00bf804458007988 */ /* 0x000fe20008000006 */
[----:B0-----:R-:W-:-:S02]  /*20200*/  LOP3.LUT R74, R74, 0x7f, RZ, 0xc0, !PT ;  /* 0x0000007f4a4a7812 */ /* 0x001fc400078ec0ff */
[----:B-1----:R-:W-:-:S04]  /*20210*/  LOP3.LUT R82, R82, 0x7f, RZ, 0xc0, !PT ;  /* 0x0000007f52527812 */ /* 0x002fc800078ec0ff */
[C---:B----4-:R-:W-:Y:S02]  /*20220*/  LOP3.LUT R72, R82.reuse, 0x10, RZ, 0x3c, !PT ;  /* 0x0000001052487812 */ /* 0x050fe400078e3cff */
[----:B------:R-:W-:Y:S01]  /*20230*/  LOP3.LUT R82, R82, 0x20, RZ, 0x3c, !PT ;  /* 0x0000002052527812 */ /* 0x000fe200078e3cff */
[----:B------:R-:W-:Y:S04]  /*20240*/  STS.U8 [R88+UR6+0xa380], R93 ;  /* 0x00a3805d58007988 */ /* 0x000fe80008000006 */
[----:B--2---:R-:W-:Y:S04]  /*20250*/  STS.U8 [R88+UR6+0x9f80], R80 ;  /* 0x009f805058007988 */ /* 0x004fe80008000006 */
[----:B---3--:R-:W-:Y:S04]  /*20260*/  STS.U8 [R88+UR6+0x9780], R90 ;  /* 0x0097805a58007988 */ /* 0x008fe80008000006 */
[----:B------:R-:W-:Y:S04]  /*20270*/  STS.U8 [R88+UR6+0x9b80], R70 ;  /* 0x009b804658007988 */ /* 0x000fe80008000006 */
[----:B------:R-:W-:Y:S04]  /*20280*/  STS.U8 [R88+UR6+0xbb80], R78 ;  /* 0x00bb804e58007988 */ /* 0x000fe80008000006 */
[----:B------:R-:W-:Y:S04]  /*20290*/  STS.U8 [R88+UR6+0xb780], R92 ;  /* 0x00b7805c58007988 */ /* 0x000fe80008000006 */
[----:B------:R0:W-:Y:S04]  /*202a0*/  STS.U8 [R88+UR6+0xb380], R0 ;  /* 0x00b3800058007988 */ /* 0x0001e80008000006 */
        /* <DEDUP_REMOVED lines=32> */
[----:B0-----:R-:W5:Y:S04]  /*204b0*/  LDL.LU R0, [R1+0x8fc] ;  /* 0x0008fc0001007983 */ /* 0x001f680000300800 */
[----:B------:R-:W-:Y:S04]  /*204c0*/  STS.U8 [R82+UR6+0xc100], R30 ;  /* 0x00c1001e52007988 */ /* 0x000fe80008000006 */
[----:B------:R-:W-:Y:S04]  /*204d0*/  STS.U8 [R82+UR6+0xc500], R31 ;  /* 0x00c5001f52007988 */ /* 0x000fe80008000006 */
[----:B-1----:R-:W3:Y:S04]  /*204e0*/  LDL.LU R13, [R1+0x1ac] ;  /* 0x0001ac00010d7983 */ /* 0x002ee80000300800 */
[----:B------:R0:W-:Y:S04]  /*204f0*/  STS.U8 [R82+UR6+0xc900], R32 ;  /* 0x00c9002052007988 */ /* 0x0001e80008000006 */
[----:B--2---:R-:W2:Y:S04]  /*20500*/  LDL.LU R12, [R1+0x1b0] ;  /* 0x0001b000010c7983 */ /* 0x004ea80000300800 */
        /* <DEDUP_REMOVED lines=9> */
[----:B------:R-:W4:Y:S01]  /*205a0*/  LDL.LU R21, [R1+0x200] ;  /* 0x0002000001157983 */ /* 0x000f220000300800 */
[----:B------:R-:W-:-:S02]  /*205b0*/  PRMT R8, RZ, 0x7610, R8 ;  /* 0x00007610ff087816 */ /* 0x000fc40000000008 */
[----:B------:R-:W-:Y:S02]  /*205c0*/  PRMT R9, RZ, 0x7610, R9 ;  /* 0x00007610ff097816 */ /* 0x000fe40000000009 */
[----:B------:R-:W-:Y:S02]  /*205d0*/  PRMT R10, RZ, 0x7610, R10 ;  /* 0x00007610ff0a7816 */ /* 0x000fe4000000000a */
[----:B------:R-:W-:Y:S01]  /*205e0*/  PRMT R11, RZ, 0x7610, R11 ;  /* 0x00007610ff0b7816 */ /* 0x000fe2000000000b */
[----:B------:R-:W-:Y:S04]  /*205f0*/  STS.U8 [R82+UR6+0xcd00], R33 ;  /* 0x00cd002152007988 */ /* 0x000fe80008000006 */
[----:B------:R-:W-:Y:S04]  /*20600*/  STS.U8 [R82+UR6+0xd100], R34 ;  /* 0x00d1002252007988 */ /* 0x000fe80008000006 */
[----:B------:R-:W-:Y:S04]  /*20610*/  STS.U8 [R82+UR6+0xd500], R35 ;  /* 0x00d5002352007988 */ /* 0x000fe80008000006 */
[----:B------:R-:W-:Y:S04]  /*20620*/  STS.U8 [R82+UR6+0xd900], R36 ;  /* 0x00d9002452007988 */ /* 0x000fe80008000006 */
[----:B------:R-:W-:Y:S04]  /*20630*/  STS.U8 [R82+UR6+0xdd00], R37 ;  /* 0x00dd002552007988 */ /* 0x000fe80008000006 */
[----:B------:R-:W-:Y:S01]  /*20640*/  STS.U8 [R82+UR6+0xe100], R38 ;  /* 0x00e1002652007988 */ /* 0x000fe20008000006 */
[----:B--2---:R-:W-:-:S05]  /*20650*/  IADD3 R12, P5, PT, R5, R12, RZ ;  /* 0x0000000c050c7210 */ /* 0x004fca0007fbe0ff */
[----:B---3--:R-:W-:Y:S01]  /*20660*/  IMAD.X R13, R7, 0x1, R13, P5 ;  /* 0x00000001070d7824 */ /* 0x008fe200028e060d */
[C---:B----4-:R-:W-:Y:S01]  /*20670*/  IADD3 R26, P4, PT, R5.reuse, R26, RZ ;  /* 0x0000001a051a7210 */ /* 0x050fe20007f9e0ff */
[----:B------:R0:W-:Y:S01]  /*20680*/  STL [R1+0x1b0], R12 ;  /* 0x0001b00c01007387 */ /* 0x0001e20000100800 */
[----:B------:R-:W-:-:S03]  /*20690*/  IADD3 R19, P3, PT, R5, R19, RZ ;  /* 0x0000001305137210 */ /* 0x000fc60007f7e0ff */
[C---:B------:R-:W-:Y:S01]  /*206a0*/  IMAD.X R32, R7.reuse, 0x1, R32, P4 ;  /* 0x0000000107207824 */ /* 0x040fe200020e0620 */
[----:B------:R0:W2:Y:S04]  /*206b0*/  @!P2 LDG.E.U8 R8, desc[UR14][R12.64] ;  /* 0x0000000e0c08a981 */ /* 0x0000a8000c1e1100 */
[----:B------:R-:W-:Y:S01]  /*206c0*/  STL [R1+0x1c0], R19 ;  /* 0x0001c01301007387 */ /* 0x000fe20000100800 */
[----:B------:R-:W-:-:S03]  /*206d0*/  IMAD.X R20, R7, 0x1, R20, P3 ;  /* 0x0000000107147824 */ /* 0x000fc600018e0614 */
[----:B------:R-:W-:Y:S01]  /*206e0*/  STL [R1+0x1b8], R26 ;  /* 0x0001b81a01007387 */ /* 0x000fe20000100800 */
[----:B0-----:R-:W-:-:S03]  /*206f0*/  @!P2 IMAD.MOV.U32 R12, RZ, RZ, R26 ;  /* 0x000000ffff0ca224 */ /* 0x001fc600078e001a */
[----:B------:R0:W-:Y:S04]  /*20700*/  STL [R1+0x1ac], R13 ;  /* 0x0001ac0d01007387 */ /* 0x0001e80000100800 */
[----:B------:R1:W-:Y:S04]  /*20710*/  STL [R1+0x1b4], R32 ;  /* 0x0001b42001007387 */ /* 0x0003e80000100800 */
[----:B------:R-:W3:Y:S01]  /*20720*/  LDL.LU R18, [R1+0x248] ;  /* 0x0002480001127983 */ /* 0x000ee20000300800 */
[----:B0-----:R-:W-:-:S03]  /*20730*/  @!P2 IMAD.MOV.U32 R13, RZ, RZ, R32 ;  /* 0x000000ffff0da224 */ /* 0x001fc600078e0020 */
[----:B------:R-:W4:Y:S04]  /*20740*/  LDL.LU R31, [R1+0x250] ;  /* 0x00025000011f7983 */ /* 0x000f280000300800 */
[----:B------:R0:W-:Y:S04]  /*20750*/  STL [R1+0x1bc], R20 ;  /* 0x0001bc1401007387 */ /* 0x0001e80000100800 */
[----:B------:R-:W2:Y:S04]  /*20760*/  LDL.LU R25, [R1+0x258] ;  /* 0x0002580001197983 */ /* 0x000ea80000300800 */
[----:B------:R0:W2:Y:S01]  /*20770*/  @!P2 LDG.E.U8 R9, desc[UR14][R12.64] ;  /* 0x0000000e0c09a981 */ /* 0x0000a2000c1e1100 */
[----:B------:R-:W-:Y:S01]  /*20780*/  IADD3 R14, P5, PT, R5, R14, RZ ;  /* 0x0000000e050e7210 */ /* 0x000fe20007fbe0ff */
[----:B0-----:R-:W-:-:S02]  /*20790*/  @!P2 IMAD.MOV.U32 R12, RZ, RZ, R19 ;  /* 0x000000ffff0ca224 */ /* 0x001fc400078e0013 */
[----:B------:R-:W2:Y:S04]  /*207a0*/  LDL.LU R19, [R1+0x244] ;  /* 0x0002440001137983 */ /* 0x000ea80000300800 */
[----:B-1----:R-:W2:Y:S01]  /*207b0*/  LDL.LU R32, [R1+0x24c] ;  /* 0x00024c0001207983 */ /* 0x002ea20000300800 */
[----:B------:R-:W-:-:S03]  /*207c0*/  IADD3 R27, P4, PT, R5, R27, RZ ;  /* 0x0000001b051b7210 */ /* 0x000fc60007f9e0ff */
[----:B------:R-:W2:Y:S01]  /*207d0*/  LDL.LU R26, [R1+0x254] ;  /* 0x00025400011a7983 */ /* 0x000ea20000300800 */
[----:B------:R-:W-:Y:S01]  /*207e0*/  IADD3 R21, P3, PT, R5, R21, RZ ;  /* 0x0000001505157210 */ /* 0x000fe20007f7e0ff */
[----:B------:R-:W-:Y:S02]  /*207f0*/  @!P2 IMAD.MOV.U32 R13, RZ, RZ, R20 ;  /* 0x000000ffff0da224 */ /* 0x000fe400078e0014 */
[C---:B------:R-:W-:Y:S01]  /*20800*/  IMAD.X R15, R7.reuse, 0x1, R15, P5 ;  /* 0x00000001070f7824 */ /* 0x040fe200028e060f */
[----:B------:R0:W-:Y:S01]  /*20810*/  STL [R1+0x1f0], R14 ;  /* 0x0001f00e01007387 */ /* 0x0001e20000100800 */
[----:B------:R-:W-:-:S03]  /*20820*/  IMAD.X R30, R7, 0x1, R30, P4 ;  /* 0x00000001071e7824 */ /* 0x000fc600020e061e */
[----:B------:R-:W-:Y:S01]  /*20830*/  STL [R1+0x200], R21 ;  /* 0x0002001501007387 */ /* 0x000fe20000100800 */
[----:B------:R-:W-:-:S03]  /*20840*/  IMAD.X R24, R7, 0x1, R24, P3 ;  /* 0x0000000107187824 */ /* 0x000fc600018e0618 */
[----:B------:R1:W2:Y:S04]  /*20850*/  @!P2 LDG.E.U8 R10, desc[UR14][R12.64] ;  /* 0x0000000e0c0aa981 */ /* 0x0002a8000c1e1100 */
[----:B------:R-:W-:Y:S04]  /*20860*/  STL [R1+0x1f8], R27 ;  /* 0x0001f81b01007387 */ /* 0x000fe80000100800 */
[----:B------:R0:W-:Y:S01]  /*20870*/  STL [R1+0x1ec], R15 ;  /* 0x0001ec0f01007387 */ /* 0x0001e20000100800 */
[----:B-1----:R-:W-:-:S03]  /*20880*/  PRMT R12, RZ, 0x7610, R12 ;  /* 0x00007610ff0c7816 */ /* 0x002fc6000000000c */
[----:B------:R0:W2:Y:S04]  /*20890*/  @!P2 LDG.E.U8 R11, desc[UR14][R14.64] ;  /* 0x0000000e0e0ba981 */ /* 0x0000a8000c1e1100 */
[----:B------:R1:W-:Y:S04]  /*208a0*/  STL [R1+0x1f4], R30 ;  /* 0x0001f41e01007387 */ /* 0x0003e80000100800 */
[----:B------:R-:W2:Y:S01]  /*208b0*/  LDL.LU R20, [R1+0x288] ;  /* 0x0002880001147983 */ /* 0x000ea20000300800 */
[----:B0-----:R-:W-:Y:S02]  /*208c0*/  @!P2 IMAD.MOV.U32 R14, RZ, RZ, R27 ;  /* 0x000000ffff0ea224 */ /* 0x001fe400078e001b */
[----:B------:R-:W-:Y:S01]  /*208d0*/  @!P2 IMAD.MOV.U32 R15, RZ, RZ, R30 ;  /* 0x000000ffff0fa224 */ /* 0x000fe200078e001e */
[----:B------:R-:W2:Y:S04]  /*208e0*/  LDL.LU R33, [R1+0x290] ;  /* 0x0002900001217983 */ /* 0x000ea80000300800 */
[----:B------:R0:W-:Y:S04]  /*208f0*/  STL [R1+0x1fc], R24 ;  /* 0x0001fc1801007387 */ /* 0x0001e80000100800 */
[----:B------:R-:W2:Y:S04]  /*20900*/  LDL.LU R27, [R1+0x298] ;  /* 0x00029800011b7983 */ /* 0x000ea80000300800 */
[----:B------:R0:W2:Y:S02]  /*20910*/  @!P2 LDG.E.U8 R12, desc[UR14][R14.64] ;  /* 0x0000000e0e0ca981 */ /* 0x0000a4000c1e1100 */
[----:B0-----:R-:W-:-:S02]  /*20920*/  @!P2 IMAD.MOV.U32 R14, RZ, RZ, R21 ;  /* 0x000000ffff0ea224 */ /* 0x001fc400078e0015 */
[----:B------:R-:W2:Y:S04]  /*20930*/  LDL.LU R21, [R1+0x284] ;  /* 0x0002840001157983 */ /* 0x000ea80000300800 */
[----:B------:R-:W2:Y:S04]  /*20940*/  LDL.LU R38, [R1+0x28c] ;  /* 0x00028c0001267983 */ /* 0x000ea80000300800 */
[----:B-1----:R-:W2:Y:S01]  /*20950*/  LDL.LU R30, [R1+0x294] ;  /* 0x00029400011e7983 */ /* 0x002ea20000300800 */
[----:B------:R-:W-:Y:S01]  /*20960*/  PRMT R13, RZ, 0x7610, R13 ;  /* 0x00007610ff0d7816 */ /* 0x000fe2000000000d */
[----:B------:R-:W-:-:S05]  /*20970*/  @!P2 IMAD.MOV.U32 R15, RZ, RZ, R24 ;  /* 0x000000ffff0fa224 */ /* 0x000fca00078e0018 */
[----:B------:R0:W2:Y:S02]  /*20980*/  @!P2 LDG.E.U8 R13, desc[UR14][R14.64] ;  /* 0x0000000e0e0da981 */ /* 0x0000a4000c1e1100 */
[----:B0-----:R-:W-:Y:S02]  /*20990*/  PRMT R14, RZ, 0x7610, R14 ;  /* 0x00007610ff0e7816 */ /* 0x001fe4000000000e */
        /* <DEDUP_REMOVED lines=9> */
[----:B---3--:R-:W-:-:S02]  /*20a30*/  IADD3 R18, P5, PT, R5, R18, RZ ;  /* 0x0000001205127210 */ /* 0x008fc40007fbe0ff */
[----:B----4-:R-:W-:-:S03]  /*20a40*/  IADD3 R31, P4, PT, R5, R31, RZ ;  /* 0x0000001f051f7210 */ /* 0x010fc60007f9e0ff */
[----:B------:R0:W-:Y:S01]  /*20a50*/  STL [R1+0x248], R18 ;  /* 0x0002481201007387 */ /* 0x0001e20000100800 */
[----:B--2---:R-:W-:-:S05]  /*20a60*/  IADD3 R25, P3, PT, R5, R25, RZ ;  /* 0x0000001905197210 */ /* 0x004fca0007f7e0ff */
[----:B------:R-:W-:Y:S04]  /*20a70*/  STL [R1+0x258], R25 ;  /* 0x0002581901007387 */ /* 0x000fe80000100800 */
[----:B------:R-:W-:Y:S01]  /*20a80*/  STL [R1+0x250], R31 ;  /* 0x0002501f01007387 */ /* 0x000fe20000100800 */
[C---:B------:R-:W-:Y:S02]  /*20a90*/  IMAD.X R19, R7.reuse, 0x1, R19, P5 ;  /* 0x0000000107137824 */ /* 0x040fe400028e0613 */
[----:B------:R-:W-:-:S03]  /*20aa0*/  IMAD.X R32, R7, 0x1, R32, P4 ;  /* 0x0000000107207824 */ /* 0x000fc600020e0620 */
[----:B------:R1:W-:Y:S01]  /*20ab0*/  STL [R1+0x244], R19 ;  /* 0x0002441301007387 */ /* 0x0003e20000100800 */
[----:B------:R-:W-:-:S03]  /*20ac0*/  IMAD.X R26, R7, 0x1, R26, P3 ;  /* 0x00000001071a7824 */ /* 0x000fc600018e061a */
[----:B------:R0:W2:Y:S04]  /*20ad0*/  @!P2 LDG.E.U8 R14, desc[UR14][R18.64] ;  /* 0x0000000e120ea981 */ /* 0x0000a8000c1e1100 */
[----:B------:R3:W-:Y:S04]  /*20ae0*/  STL [R1+0x24c], R32 ;  /* 0x00024c2001007387 */ /* 0x0007e80000100800 */
[----:B------:R-:W4:Y:S01]  /*20af0*/  LDL.LU R24, [R1+0x2c8] ;  /* 0x0002c80001187983 */ /* 0x000f220000300800 */
[----:B0-----:R-:W-:Y:S02]  /*20b00*/  @!P2 IMAD.MOV.U32 R18, RZ, RZ, R31 ;  /* 0x000000ffff12a224 */ /* 0x001fe400078e001f */
[----:B-1----:R-:W-:Y:S01]  /*20b10*/  @!P2 IMAD.MOV.U32 R19, RZ, RZ, R32 ;  /* 0x000000ffff13a224 */ /* 0x002fe200078e0020 */
[----:B------:R-:W2:Y:S04]  /*20b20*/  LDL.LU R36, [R1+0x2d0] ;  /* 0x0002d00001247983 */ /* 0x000ea80000300800 */
[----:B------:R0:W-:Y:S04]  /*20b30*/  STL [R1+0x254], R26 ;  /* 0x0002541a01007387 */ /* 0x0001e80000100800 */
[----:B------:R-:W2:Y:S04]  /*20b40*/  LDL.LU R31, [R1+0x2d8] ;  /* 0x0002d800011f7983 */ /* 0x000ea80000300800 */
[----:B------:R1:W2:Y:S02]  /*20b50*/  @!P2 LDG.E.U8 R15, desc[UR14][R18.64] ;  /* 0x0000000e120fa981 */ /* 0x0002a4000c1e1100 */
[----:B-1----:R-:W-:-:S02]  /*20b60*/  @!P2 IMAD.MOV.U32 R18, RZ, RZ, R25 ;  /* 0x000000ffff12a224 */ /* 0x002fc400078e0019 */
[----:B------:R-:W2:Y:S04]  /*20b70*/  LDL.LU R25, [R1+0x2c4] ;  /* 0x0002c40001197983 */ /* 0x000ea80000300800 */
[----:B------:R-:W2:Y:S01]  /*20b80*/  LDL.LU R37, [R1+0x2cc] ;  /* 0x0002cc0001257983 */ /* 0x000ea20000300800 */
[----:B------:R-:W-:-:S03]  /*20b90*/  IADD3 R20, P5, PT, R5, R20, RZ ;  /* 0x0000001405147210 */ /* 0x000fc60007fbe0ff */
[----:B---3--:R-:W3:Y:S01]  /*20ba0*/  LDL.LU R32, [R1+0x2d4] ;  /* 0x0002d40001207983 */ /* 0x008ee20000300800 */
[C---:B------:R-:W-:Y:S01]  /*20bb0*/  IADD3 R33, P4, PT, R5.reuse, R33, RZ ;  /* 0x0000002105217210 */ /* 0x040fe20007f9e0ff */
[----:B------:R-:W-:Y:S01]  /*20bc0*/  @!P2 IMAD.MOV.U32 R19, RZ, RZ, R26 ;  /* 0x000000ffff13a224 */ /* 0x000fe200078e001a */
[----:B------:R-:W-:Y:S01]  /*20bd0*/  IADD3 R27, P3, PT, R5, R27, RZ ;  /* 0x0000001b051b7210 */ /* 0x000fe20007f7e0ff */
[----:B------:R1:W-:Y:S04]  /*20be0*/  STL [R1+0x288], R20 ;  /* 0x0002881401007387 */ /* 0x0003e80000100800 */
[----:B------:R-:W-:Y:S04]  /*20bf0*/  STL [R1+0x298], R27 ;  /* 0x0002981b01007387 */ /* 0x000fe80000100800 */
[----:B------:R0:W3:Y:S01]  /*20c00*/  @!P2 LDG.E.U8 R16, desc[UR14][R18.64] ;  /* 0x0000000e1210a981 */ /* 0x0000e2000c1e1100 */
[----:B------:R-:W-:-:S03]  /*20c10*/  IMAD.X R21, R7, 0x1, R21, P5 ;  /* 0x0000000107157824 */ /* 0x000fc600028e0615 */
[----:B------:R-:W-:Y:S01]  /*20c20*/  STL [R1+0x290], R33 ;  /* 0x0002902101007387 */ /* 0x000fe20000100800 */
[----:B------:R-:W-:-:S03]  /*20c30*/  IMAD.X R38, R7, 0x1, R38, P4 ;  /* 0x0000000107267824 */ /* 0x000fc600020e0626 */
[----:B------:R1:W-:Y:S01]  /*20c40*/  STL [R1+0x284], R21 ;  /* 0x0002841501007387 */ /* 0x0003e20000100800 */
[----:B0-----:R-:W-:Y:S01]  /*20c50*/  PRMT R18, RZ, 0x7610, R18 ;  /* 0x00007610ff127816 */ /* 0x001fe20000000012 */
[----:B------:R-:W-:Y:S02]  /*20c60*/  IMAD.X R30, R7, 0x1, R30, P3 ;  /* 0x00000001071e7824 */ /* 0x000fe400018e061e */
[----:B------:R1:W3:Y:S04]  /*20c70*/  @!P2 LDG.E.U8 R17, desc[UR14][R20.64] ;  /* 0x0000000e1411a981 */ /* 0x0002e8000c1e1100 */
[----:B------:R0:W-:Y:S04]  /*20c80*/  STL [R1+0x28c], R38 ;  /* 0x00028c2601007387 */ /* 0x0001e80000100800 */
[----:B------:R-:W3:Y:S01]  /*20c90*/  LDL.LU R26, [R1+0x308] ;  /* 0x00030800011a7983 */ /* 0x000ee20000300800 */
[----:B-1----:R-:W-:-:S02]  /*20ca0*/  @!P2 IMAD.MOV.U32 R20, RZ, RZ, R33 ;  /* 0x000000ffff14a224 */ /* 0x002fc400078e0021 */
[----:B------:R-:W-:Y:S01]  /*20cb0*/  @!P2 IMAD.MOV.U32 R21, RZ, RZ, R38 ;  /* 0x000000ffff15a224 */ /* 0x000fe200078e0026 */
[----:B------:R1:W-:Y:S04]  /*20cc0*/  STL [R1+0x294], R30 ;  /* 0x0002941e01007387 */ /* 0x0003e80000100800 */
[----:B0-----:R-:W3:Y:S04]  /*20cd0*/  LDL.LU R38, [R1+0x310] ;  /* 0x0003100001267983 */ /* 0x001ee80000300800 */
[----:B------:R-:W3:Y:S04]  /*20ce0*/  LDL.LU R33, [R1+0x318] ;  /* 0x0003180001217983 */ /* 0x000ee80000300800 */
[----:B------:R0:W3:Y:S02]  /*20cf0*/  @!P2 LDG.E.U8 R18, desc[UR14][R20.64] ;  /* 0x0000000e1412a981 */ /* 0x0000e4000c1e1100 */
[----:B0-----:R-:W-:-:S02]  /*20d00*/  @!P2 IMAD.MOV.U32 R20, RZ, RZ, R27 ;  /* 0x000000ffff14a224 */ /* 0x001fc400078e001b */
[----:B------:R-:W3:Y:S04]  /*20d10*/  LDL.LU R27, [R1+0x304] ;  /* 0x00030400011b7983 */ /* 0x000ee80000300800 */
[----:B------:R-:W3:Y:S04]  /*20d20*/  LDL.LU R44, [R1+0x30c] ;  /* 0x00030c00012c7983 */ /* 0x000ee80000300800 */
[----:B------:R-:W3:Y:S01]  /*20d30*/  LDL.LU R39, [R1+0x314] ;  /* 0x0003140001277983 */ /* 0x000ee20000300800 */
[----:B------:R-:W-:Y:S01]  /*20d40*/  PRMT R19, RZ, 0x7610, R19 ;  /* 0x00007610ff137816 */ /* 0x000fe20000000013 */
[----:B------:R-:W-:-:S05]  /*20d50*/  @!P2 IMAD.MOV.U32 R21, RZ, RZ, R30 ;  /* 0x000000ffff15a224 */ /* 0x000fca00078e001e */
[----:B------:R0:W3:Y:S02]  /*20d60*/  @!P2 LDG.E.U8 R19, desc[UR14][R20.64] ;  /* 0x0000000e1413a981 */ /* 0x0000e4000c1e1100 */
[----:B0-----:R-:W-:Y:S02]  /*20d70*/  PRMT R20, RZ, 0x7610, R20 ;  /* 0x00007610ff147816 */ /* 0x001fe40000000014 */
[----:B------:R-:W-:Y:S02]  /*20d80*/  PRMT R21, RZ, 0x7610, R21 ;  /* 0x00007610ff157816 */ /* 0x000fe40000000015 */
[----:B------:R-:W-:Y:S02]  /*20d90*/  PRMT R22, RZ, 0x7610, R22 ;  /* 0x00007610ff167816 */ /* 0x000fe40000000016 */
[----:B------:R-:W-:Y:S01]  /*20da0*/  PRMT R23, RZ, 0x7610, R23 ;  /* 0x00007610ff177816 */ /* 0x000fe20000000017 */
[----:B------:R-:W-:Y:S01]  /*20db0*/  STS.U8 [R82+UR6+0xfd00], R45 ;  /* 0x00fd002d52007988 */ /* 0x000fe20008000006 */
[----:B----4-:R-:W-:-:S02]  /*20dc0*/  IADD3 R24, P5, PT, R5, R24, RZ ;  /* 0x0000001805187210 */ /* 0x010fc40007fbe0ff */
[----:B--2---:R-:W-:-:S03]  /*20dd0*/  IADD3 R36, P4, PT, R5, R36, RZ ;  /* 0x0000002405247210 */ /* 0x004fc60007f9e0ff */
[----:B------:R0:W-:Y:S01]  /*20de0*/  STL [R1+0x2c8], R24 ;  /* 0x0002c81801007387 */ /* 0x0001e20000100800 */
[----:B------:R-:W-:-:S05]  /*20df0*/  IADD3 R31, P3, PT, R5, R31, RZ ;  /* 0x0000001f051f7210 */ /* 0x000fca0007f7e0ff */
[----:B------:R-:W-:Y:S04]  /*20e00*/  STL [R1+0x2d8], R31 ;  /* 0x0002d81f01007387 */ /* 0x000fe80000100800 */
[----:B------:R-:W-:Y:S01]  /*20e10*/  STL [R1+0x2d0], R36 ;  /* 0x0002d02401007387 */ /* 0x000fe20000100800 */
[C---:B------:R-:W-:Y:S02]  /*20e20*/  IMAD.X R25, R7.reuse, 0x1, R25, P5 ;  /* 0x0000000107197824 */ /* 0x040fe400028e0619 */
[----:B------:R-:W-:-:S03]  /*20e30*/  IMAD.X R37, R7, 0x1, R37, P4 ;  /* 0x0000000107257824 */ /* 0x000fc600020e0625 */
[----:B------:R2:W-:Y:S01]  /*20e40*/  STL [R1+0x2c4], R25 ;  /* 0x0002c41901007387 */ /* 0x0005e20000100800 */
[----:B---3--:R-:W-:-:S03]  /*20e50*/  IMAD.X R32, R7, 0x1, R32, P3 ;  /* 0x0000000107207824 */ /* 0x008fc600018e0620 */
[----:B------:R0:W3:Y:S04]  /*20e60*/  @!P2 LDG.E.U8 R20, desc[UR14][R24.64] ;  /* 0x0000000e1814a981 */ /* 0x0000e8000c1e1100 */
[----:B------:R4:W-:Y:S04]  /*20e70*/  STL [R1+0x2cc], R37 ;  /* 0x0002cc2501007387 */ /* 0x0009e80000100800 */
[----:B-1----:R-:W3:Y:S01]  /*20e80*/  LDL.LU R30, [R1+0x348] ;  /* 0x00034800011e7983 */ /* 0x002ee20000300800 */
[----:B0-----:R-:W-:Y:S02]  /*20e90*/  @!P2 IMAD.MOV.U32 R24, RZ, RZ, R36 ;  /* 0x000000ffff18a224 */ /* 0x001fe400078e0024 */
[----:B--2---:R-:W-:Y:S01]  /*20ea0*/  @!P2 IMAD.MOV.U32 R25, RZ, RZ, R37 ;  /* 0x000000ffff19a224 */ /* 0x004fe200078e0025 */
[----:B------:R0:W-:Y:S04]  /*20eb0*/  STL [R1+0x2d4], R32 ;  /* 0x0002d42001007387 */ /* 0x0001e80000100800 */
[----:B------:R1:W2:Y:S04]  /*20ec0*/  @!P2 LDG.E.U8 R21, desc[UR14][R24.64] ;  /* 0x0000000e1815a981 */ /* 0x0002a8000c1e1100 */
[----:B------:R-:W2:Y:S01]  /*20ed0*/  LDL.LU R36, [R1+0x350] ;  /* 0x0003500001247983 */ /* 0x000ea20000300800 */
[----:B-1----:R-:W-:-:S03]  /*20ee0*/  @!P2 IMAD.MOV.U32 R24, RZ, RZ, R31 ;  /* 0x000000ffff18a224 */ /* 0x002fc600078e001f */
[----:B------:R-:W2:Y:S04]  /*20ef0*/  LDL.LU R31, [R1+0x344] ;  /* 0x00034400011f7983 */ /* 0x000ea80000300800 */
[----:B------:R-:W2:Y:S04]  /*20f00*/  LDL.LU R43, [R1+0x34c] ;  /* 0x00034c00012b7983 */ /* 0x000ea80000300800 */
[----:B------:R-:W2:Y:S01]  /*20f10*/  LDL.LU R42, [R1+0x354] ;  /* 0x00035400012a7983 */ /* 0x000ea20000300800 */
[----:B------:R-:W-:-:S03]  /*20f20*/  IADD3 R26, P5, PT, R5, R26, RZ ;  /* 0x0000001a051a7210 */ /* 0x000fc60007fbe0ff */
[----:B----4-:R-:W4:Y:S01]  /*20f30*/  LDL.LU R37, [R1+0x358] ;  /* 0x0003580001257983 */ /* 0x010f220000300800 */
[C---:B------:R-:W-:Y:S01]  /*20f40*/  IADD3 R38, P4, PT, R5.reuse, R38, RZ ;  /* 0x0000002605267210 */ /* 0x040fe20007f9e0ff */
[----:B------:R-:W-:Y:S01]  /*20f50*/  @!P2 IMAD.MOV.U32 R25, RZ, RZ, R32 ;  /* 0x000000ffff19a224 */ /* 0x000fe200078e0020 */
[----:B------:R-:W-:Y:S01]  /*20f60*/  IADD3 R33, P3, PT, R5, R33, RZ ;  /* 0x0000002105217210 */ /* 0x000fe20007f7e0ff */
[----:B------:R1:W-:Y:S04]  /*20f70*/  STL [R1+0x308], R26 ;  /* 0x0003081a01007387 */ /* 0x0003e80000100800 */
[----:B------:R-:W-:Y:S04]  /*20f80*/  STL [R1+0x318], R33 ;  /* 0x0003182101007387 */ /* 0x000fe80000100800 */
[----:B------:R0:W4:Y:S01]  /*20f90*/  @!P2 LDG.E.U8 R22, desc[UR14][R24.64] ;  /* 0x0000000e1816a981 */ /* 0x000122000c1e1100 */
[----:B------:R-:W-:-:S03]  /*20fa0*/  IMAD.X R27, R7, 0x1, R27, P5 ;  /* 0x00000001071b7824 */ /* 0x000fc600028e061b */
[----:B------:R-:W-:Y:S01]  /*20fb0*/  STL [R1+0x310], R38 ;  /* 0x0003102601007387 */ /* 0x000fe20000100800 */
[C---:B------:R-:W-:Y:S01]  /*20fc0*/  IMAD.X R44, R7.reuse, 0x1, R44, P4 ;  /* 0x00000001072c7824 */ /* 0x040fe200020e062c */
[----:B0-----:R-:W-:Y:S02]  /*20fd0*/  PRMT R24, RZ, 0x7610, R24 ;  /* 0x00007610ff187816 */ /* 0x001fe40000000018 */
[----:B------:R0:W-:Y:S01]  /*20fe0*/  STL [R1+0x304], R27 ;  /* 0x0003041b01007387 */ /* 0x0001e20000100800 */
[----:B------:R-:W-:-:S03]  /*20ff0*/  IMAD.X R39, R7, 0x1, R39, P3 ;  /* 0x0000000107277824 */ /* 0x000fc600018e0627 */
[----:B------:R1:W4:Y:S04]  /*21000*/  @!P2 LDG.E.U8 R23, desc[UR14][R26.64] ;  /* 0x0000000e1a17a981 */ /* 0x000328000c1e1100 */
[----:B------:R0:W-:Y:S04]  /*21010*/  STL [R1+0x30c], R44 ;  /* 0x00030c2c01007387 */ /* 0x0001e80000100800 */
[----:B------:R-:W4:Y:S01]  /*21020*/  LDL.LU R32, [R1+0x380] ;  /* 0x0003800001207983 */ /* 0x000f220000300800 */
[----:B-1----:R-:W-:Y:S02]  /*21030*/  @!P2 IMAD.MOV.U32 R26, RZ, RZ, R38 ;  /* 0x000000ffff1aa224 */ /* 0x002fe400078e0026 */
[----:B0-----:R-:W-:Y:S01]  /*21040*/  @!P2 IMAD.MOV.U32 R27, RZ, RZ, R44 ;  /* 0x000000ffff1ba224 */ /* 0x001fe200078e002c */
[----:B------:R0:W-:Y:S04]  /*21050*/  STL [R1+0x314], R39 ;  /* 0x0003142701007387 */ /* 0x0001e80000100800 */
[----:B------:R1:W4:Y:S04]  /*21060*/  @!P2 LDG.E.U8 R24, desc[UR14][R26.64] ;  /* 0x0000000e1a18a981 */ /* 0x000328000c1e1100 */
[----:B------:R-:W4:Y:S01]  /*21070*/  LDL.LU R38, [R1+0x388] ;  /* 0x0003880001267983 */ /* 0x000f220000300800 */
[----:B-1----:R-:W-:-:S03]  /*21080*/  @!P2 IMAD.MOV.U32 R26, RZ, RZ, R33 ;  /* 0x000000ffff1aa224 */ /* 0x002fc600078e0021 */
[----:B------:R-:W4:Y:S01]  /*21090*/  LDL.LU R33, [R1+0x37c] ;  /* 0x00037c0001217983 */ /* 0x000f220000300800 */
[----:B------:R-:W-:-:S03]  /*210a0*/  @!P2 IMAD.MOV.U32 R27, RZ, RZ, R39 ;  /* 0x000000ffff1ba224 */ /* 0x000fc600078e0027 */
[----:B------:R-:W4:Y:S04]  /*210b0*/  LDL.LU R45, [R1+0x384] ;  /* 0x00038400012d7983 */ /* 0x000f280000300800 */
[----:B------:R-:W4:Y:S04]  /*210c0*/  LDL.LU R44, [R1+0x38c] ;  /* 0x00038c00012c7983 */ /* 0x000f280000300800 */
[----:B0-----:R-:W4:Y:S01]  /*210d0*/  LDL.LU R39, [R1+0x390] ;  /* 0x0003900001277983 */ /* 0x001f220000300800 */
[----:B------:R-:W-:Y:S02]  /*210e0*/  PRMT R25, RZ, 0x7610, R25 ;  /* 0x00007610ff197816 */ /* 0x000fe40000000019 */
[----:B------:R-:W-:-:S04]  /*210f0*/  LOP3.LUT R74, R74, 0x30, RZ, 0x3c, !PT ;  /* 0x000000304a4a7812 */ /* 0x000fc800078e3cff */
[----:B------:R0:W4:Y:S04]  /*21100*/  @!P2 LDG.E.U8 R25, desc[UR14][R26.64] ;  /* 0x0000000e1a19a981 */ /* 0x000128000c1e1100 */
[----:B------:R-:W-:Y:S01]  /*21110*/  STS.U8 [R74+UR6+0xc180], R49 ;  /* 0x00c180314a007988 */ /* 0x000fe20008000006 */
[----:B0-----:R-:W-:-:S03]  /*21120*/  PRMT R26, RZ, 0x7610, R26 ;  /* 0x00007610ff1a7816 */ /* 0x001fc6000000001a */
[----:B------:R-:W-:Y:S01]  /*21130*/  STS.U8 [R74+UR6+0xc580], R51 ;  /* 0x00c580334a007988 */ /* 0x000fe20008000006 */
[----:B------:R-:W-:-:S03]  /*21140*/  PRMT R27, RZ, 0x7610, R27 ;  /* 0x00007610ff1b7816 */ /* 0x000fc6000000001b */
        /* <DEDUP_REMOVED lines=8> */
[----:B------:R-:W-:Y:S01]  /*211d0*/  STS.U8 [R74+UR6+0xe980], R69 ;  /* 0x00e980454a007988 */ /* 0x000fe20008000006 */
[----:B------:R-:W-:-:S02]  /*211e0*/  PRMT R28, RZ, 0x7610, R28 ;  /* 0x00007610ff1c7816 */ /* 0x000fc4000000001c */
[----:B------:R-:W-:Y:S01]  /*211f0*/  PRMT R29, RZ, 0x7610, R29 ;  /* 0x00007610ff1d7816 */ /* 0x000fe2000000001d */
[----:B------:R-:W-:Y:S01]  /*21200*/  STS.U8 [R74+UR6+0xed80], R71 ;  /* 0x00ed80474a007988 */ /* 0x000fe20008000006 */
[----:B---3--:R-:W-:-:S05]  /*21210*/  IADD3 R30, P5, PT, R5, R30, RZ ;  /* 0x0000001e051e7210 */ /* 0x008fca0007fbe0ff */
[----:B------:R0:W-:Y:S01]  /*21220*/  STL [R1+0x348], R30 ;  /* 0x0003481e01007387 */ /* 0x0001e20000100800 */
[----:B--2---:R-:W-:Y:S01]  /*21230*/  IADD3 R36, P4, PT, R5, R36, RZ ;  /* 0x0000002405247210 */ /* 0x004fe20007f9e0ff */
[----:B------:R-:W-:-:S04]  /*21240*/  IMAD.X R31, R7, 0x1, R31, P5 ;  /* 0x00000001071f7824 */ /* 0x000fc800028e061f */
[----:B------:R-:W-:Y:S01]  /*21250*/  IMAD.X R43, R7, 0x1, R43, P4 ;  /* 0x00000001072b7824 */ /* 0x000fe200020e062b */
[----:B------:R0:W2:Y:S01]  /*21260*/  @!P2 LDG.E.U8 R26, desc[UR14][R30.64] ;  /* 0x0000000e1e1aa981 */ /* 0x0000a2000c1e1100 */
[----:B----4-:R-:W-:-:S05]  /*21270*/  IADD3 R37, P3, PT, R5, R37, RZ ;  /* 0x0000002505257210 */ /* 0x010fca0007f7e0ff */
[----:B------:R-:W-:Y:S01]  /*21280*/  STL [R1+0x358], R37 ;  /* 0x0003582501007387 */ /* 0x000fe20000100800 */
[----:B------:R-:W-:-:S03]  /*21290*/  IMAD.X R42, R7, 0x1, R42, P3 ;  /* 0x00000001072a7824 */ /* 0x000fc600018e062a */
[----:B------:R-:W-:Y:S01]  /*212a0*/  STL [R1+0x350], R36 ;  /* 0x0003502401007387 */ /* 0x000fe20000100800 */
[----:B0-----:R-:W-:-:S03]  /*212b0*/  @!P2 IMAD.MOV.U32 R30, RZ, RZ, R36 ;  /* 0x000000ffff1ea224 */ /* 0x001fc600078e0024 */
[----:B------:R0:W-:Y:S04]  /*212c0*/  STL [R1+0x344], R31 ;  /* 0x0003441f01007387 */ /* 0x0001e80000100800 */
[----:B------:R-:W-:Y:S01]  /*212d0*/  STL [R1+0x34c], R43 ;  /* 0x00034c2b01007387 */ /* 0x000fe20000100800 */
[----:B0-----:R-:W-:-:S03]  /*212e0*/  @!P2 IMAD.MOV.U32 R31, RZ, RZ, R43 ;  /* 0x000000ffff1fa224 */ /* 0x001fc600078e002b */
[----:B------:R0:W-:Y:S04]  /*212f0*/  STL [R1+0x354], R42 ;  /* 0x0003542a01007387 */ /* 0x0001e80000100800 */
[----:B------:R1:W3:Y:S04]  /*21300*/  @!P2 LDG.E.U8 R27, desc[UR14][R30.64] ;  /* 0x0000000e1e1ba981 */ /* 0x0002e8000c1e1100 */
[----:B------:R-:W4:Y:S01]  /*21310*/  LDL.LU R36, [R1+0x398] ;  /* 0x0003980001247983 */ /* 0x000f220000300800 */
[----:B-1----:R-:W-:-:S03]  /*21320*/  @!P2 IMAD.MOV.U32 R30, RZ, RZ, R37 ;  /* 0x000000ffff1ea224 */ /* 0x002fc600078e0025 */
[----:B------:R-:W2:Y:S01]  /*21330*/  LDL.LU R37, [R1+0x394] ;  /* 0x0003940001257983 */ /* 0x000ea20000300800 */
[----:B------:R-:W-:-:S03]  /*21340*/  @!P2 IMAD.MOV.U32 R31, RZ, RZ, R42 ;  /* 0x000000ffff1fa224 */ /* 0x000fc600078e002a */
[----:B------:R-:W3:Y:S04]  /*21350*/  LDL.LU R69, [R1+0x3bc] ;  /* 0x0003bc0001457983 */ /* 0x000ee80000300800 */
[----:B0-----:R-:W3:Y:S01]  /*21360*/  LDL.LU R42, [R1+0x3c0] ;  /* 0x0003c000012a7983 */ /* 0x001ee20000300800 */
[----:B------:R-:W-:-:S03]  /*21370*/  IADD3 R32, P5, PT, R5, R32, RZ ;  /* 0x0000002005207210 */ /* 0x000fc60007fbe0ff */
[----:B------:R-:W3:Y:S04]  /*21380*/  LDL.LU R67, [R1+0x3c4] ;  /* 0x0003c40001437983 */ /* 0x000ee80000300800 */
[----:B------:R-:W3:Y:S01]  /*21390*/  LDL.LU R43, [R1+0x3c8] ;  /* 0x0003c800012b7983 */ /* 0x000ee20000300800 */
[----:B------:R-:W-:Y:S01]  /*213a0*/  IADD3 R38, P4, PT, R5, R38, RZ ;  /* 0x0000002605267210 */ /* 0x000fe20007f9e0ff */
[C---:B------:R-:W-:Y:S02]  /*213b0*/  IMAD.X R33, R7.reuse, 0x1, R33, P5 ;  /* 0x0000000107217824 */ /* 0x040fe400028e0621 */
[----:B------:R0:W-:Y:S02]  /*213c0*/  STL [R1+0x380], R32 ;  /* 0x0003802001007387 */ /* 0x0001e40000100800 */
[----:B------:R-:W-:-:S02]  /*213d0*/  IMAD.X R45, R7, 0x1, R45, P4 ;  /* 0x00000001072d7824 */ /* 0x000fc400020e062d */
[----:B------:R1:W3:Y:S04]  /*213e0*/  @!P2 LDG.E.U8 R28, desc[UR14][R30.64] ;  /* 0x0000000e1e1ca981 */ /* 0x0002e8000c1e1100 */
[----:B------:R0:W3:Y:S01]  /*213f0*/  @!P2 LDG.E.U8 R29, desc[UR14][R32.64] ;  /* 0x0000000e201da981 */ /* 0x0000e2000c1e1100 */
[----:B------:R-:W-:Y:S02]  /*21400*/  IADD3 R39, P3, PT, R5, R39, RZ ;  /* 0x0000002705277210 */ /* 0x000fe40007f7e0ff */
[----:B-1----:R-:W-:-:S03]  /*21410*/  PRMT R30, RZ, 0x7610, R30 ;  /* 0x00007610ff1e7816 */ /* 0x002fc6000000001e */
        /* <DEDUP_REMOVED lines=9> */
[----:B------:R-:W3:Y:S01]  /*214b0*/  LDL.LU R38, [R1+0x3d0] ;  /* 0x0003d00001267983 */ /* 0x000ee20000300800 */
[----:B-1----:R-:W-:-:S03]  /*214c0*/  @!P2 IMAD.MOV.U32 R32, RZ, RZ, R39 ;  /* 0x000000ffff20a224 */ /* 0x002fc600078e0027 */
[----:B------:R-:W3:Y:S01]  /*214d0*/  LDL.LU R39, [R1+0x3cc] ;  /* 0x0003cc0001277983 */ /* 0x000ee20000300800 */
[----:B------:R-:W-:-:S03]  /*214e0*/  @!P2 IMAD.MOV.U32 R33, RZ, RZ, R44 ;  /* 0x000000ffff21a224 */ /* 0x000fc600078e002c */
[----:B------:R-:W3:Y:S04]  /*214f0*/  LDL.LU R71, [R1+0x3d4] ;  /* 0x0003d40001477983 */ /* 0x000ee80000300800 */
[----:B------:R-:W3:Y:S04]  /*21500*/  LDL.LU R68, [R1+0x3d8] ;  /* 0x0003d80001447983 */ /* 0x000ee80000300800 */
[----:B0-----:R-:W3:Y:S01]  /*21510*/  LDL.LU R44, [R1+0x400] ;  /* 0x00040000012c7983 */ /* 0x001ee20000300800 */
[----:B------:R-:W-:-:S06]  /*21520*/  PRMT R31, RZ, 0x7610, R31 ;  /* 0x00007610ff1f7816 */ /* 0x000fcc000000001f */
[----:B------:R0:W3:Y:S02]  /*21530*/  @!P2 LDG.E.U8 R31, desc[UR14][R32.64] ;  /* 0x0000000e201fa981 */ /* 0x0000e4000c1e1100 */
[----:B0-----:R-:W-:Y:S02]  /*21540*/  PRMT R32, RZ, 0x7610, R32 ;  /* 0x00007610ff207816 */ /* 0x001fe40000000020 */
[----:B------:R-:W-:Y:S01]  /*21550*/  PRMT R33, RZ, 0x7610, R33 ;  /* 0x00007610ff217816 */ /* 0x000fe20000000021 */
[----:B------:R-:W-:Y:S01]  /*21560*/  STS.U8 [R74+UR6+0xf180], R73 ;  /* 0x00f180494a007988 */ /* 0x000fe20008000006 */
[----:B----4-:R-:W-:-:S05]  /*21570*/  IADD3 R36, P5, PT, R5, R36, RZ ;  /* 0x0000002405247210 */ /* 0x010fca0007fbe0ff */
[----:B------:R0:W-:Y:S01]  /*21580*/  STL [R1+0x398], R36 ;  /* 0x0003982401007387 */ /* 0x0001e20000100800 */
[----:B--2---:R-:W-:-:S05]  /*21590*/  IMAD.X R37, R7, 0x1, R37, P5 ;  /* 0x0000000107257824 */ /* 0x004fca00028e0625 */
[----:B------:R0:W2:Y:S01]  /*215a0*/  @!P2 LDG.E.U8 R32, desc[UR14][R36.64] ;  /* 0x0000000e2420a981 */ /* 0x0000a2000c1e1100 */
[C---:B---3--:R-:W-:Y:S02]  /*215b0*/  IADD3 R42, P4, PT, R5.reuse, R42, RZ ;  /* 0x0000002a052a7210 */ /* 0x048fe40007f9e0ff */
[----:B------:R-:W-:-:S03]  /*215c0*/  IADD3 R43, P3, PT, R5, R43, RZ ;  /* 0x0000002b052b7210 */ /* 0x000fc60007f7e0ff */
[C---:B------:R-:W-:Y:S02]  /*215d0*/  IMAD.X R69, R7.reuse, 0x1, R69, P4 ;  /* 0x0000000107457824 */ /* 0x040fe400020e0645 */
        /* <DEDUP_REMOVED lines=8> */
[----:B------:R0:W-:Y:S04]  /*21660*/  STL [R1+0x3c4], R67 ;  /* 0x0003c44301007387 */ /* 0x0001e80000100800 */
[----:B------:R4:W2:Y:S04]  /*21670*/  @!P2 LDG.E.U8 R33, desc[UR14][R36.64] ;  /* 0x0000000e2421a981 */ /* 0x0008a8000c1e1100 */
[----:B------:R-:W2:Y:S01]  /*21680*/  LDL.LU R42, [R1+0x408] ;  /* 0x00040800012a7983 */ /* 0x000ea20000300800 */
[----:B----4-:R-:W-:-:S03]  /*21690*/  @!P2 IMAD.MOV.U32 R36, RZ, RZ, R43 ;  /* 0x000000ffff24a224 */ /* 0x010fc600078e002b */
[----:B------:R-:W4:Y:S01]  /*216a0*/  LDL.LU R43, [R1+0x404] ;  /* 0x00040400012b7983 */ /* 0x000f220000300800 */
[----:B------:R-:W-:-:S03]  /*216b0*/  @!P2 IMAD.MOV.U32 R37, RZ, RZ, R67 ;  /* 0x000000ffff25a224 */ /* 0x000fc600078e0043 */
[----:B------:R-:W4:Y:S04]  /*216c0*/  LDL.LU R73, [R1+0x40c] ;  /* 0x00040c0001497983 */ /* 0x000f280000300800 */
[----:B-1----:R-:W4:Y:S01]  /*216d0*/  LDL.LU R69, [R1+0x410] ;  /* 0x0004100001457983 */ /* 0x002f220000300800 */
[----:B------:R-:W-:-:S03]  /*216e0*/  IADD3 R38, P5, PT, R5, R38, RZ ;  /* 0x0000002605267210 */ /* 0x000fc60007fbe0ff */
[----:B0-----:R-:W4:Y:S02]  /*216f0*/  LDL.LU R67, [R1+0x418] ;  /* 0x0004180001437983 */ /* 0x001f240000300800 */
[----:B------:R-:W-:Y:S02]  /*21700*/  IMAD.X R39, R7, 0x1, R39, P5 ;  /* 0x0000000107277824 */ /* 0x000fe400028e0627 */
[----:B------:R0:W-:Y:S01]  /*21710*/  STL [R1+0x3d0], R38 ;  /* 0x0003d02601007387 */ /* 0x0001e20000100800 */
[C---:B------:R-:W-:Y:S02]  /*21720*/  IADD3 R68, P4, PT, R5.reuse, R68, RZ ;  /* 0x0000004405447210 */ /* 0x040fe40007f9e0ff */
[----:B------:R-:W-:-:S03]  /*21730*/  IADD3 R44, P3, PT, R5, R44, RZ ;  /* 0x0000002c052c7210 */ /* 0x000fc60007f7e0ff */
[----:B------:R-:W-:Y:S02]  /*21740*/  IMAD.X R71, R7, 0x1, R71, P4 ;  /* 0x0000000107477824 */ /* 0x000fe400020e0647 */
[----:B------:R-:W-:Y:S04]  /*21750*/  STL [R1+0x400], R44 ;  /* 0x0004002c01007387 */ /* 0x000fe80000100800 */
[----:B------:R-:W-:Y:S04]  /*21760*/  STL [R1+0x3d8], R68 ;  /* 0x0003d84401007387 */ /* 0x000fe80000100800 */
[----:B------:R1:W-:Y:S04]  /*21770*/  STL [R1+0x3cc], R39 ;  /* 0x0003cc2701007387 */ /* 0x0003e80000100800 */
[----:B------:R-:W-:Y:S04]  /*21780*/  STL [R1+0x3d4], R71 ;  /* 0x0003d44701007387 */ /* 0x000fe80000100800 */
[----:B------:R-:W4:Y:S01]  /*21790*/  LDL.LU R70, [R1+0x414] ;  /* 0x0004140001467983 */ /* 0x000f220000300800 */
[----:B------:R-:W-:-:S02]  /*217a0*/  PRMT R34, RZ, 0x7610, R34 ;  /* 0x00007610ff227816 */ /* 0x000fc40000000022 */
[----:B------:R-:W-:-:S04]  /*217b0*/  PRMT R35, RZ, 0x7610, R35 ;  /* 0x00007610ff237816 */ /* 0x000fc80000000023 */
[----:B------:R0:W4:Y:S04]  /*217c0*/  @!P2 LDG.E.U8 R34, desc[UR14][R36.64] ;  /* 0x0000000e2422a981 */ /* 0x000128000c1e1100 */
[----:B------:R1:W4:Y:S01]  /*217d0*/  @!P2 LDG.E.U8 R35, desc[UR14][R38.64] ;  /* 0x0000000e2623a981 */ /* 0x000322000c1e1100 */
[----:B0-----:R-:W-:Y:S01]  /*217e0*/  PRMT R36, RZ, 0x7610, R36 ;  /* 0x00007610ff247816 */ /* 0x001fe20000000024 */
[----:B-1----:R-:W-:Y:S02]  /*217f0*/  @!P2 IMAD.MOV.U32 R38, RZ, RZ, R68 ;  /* 0x000000ffff26a224 */ /* 0x002fe400078e0044 */
[----:B------:R-:W-:-:S05]  /*21800*/  @!P2 IMAD.MOV.U32 R39, RZ, RZ, R71 ;  /* 0x000000ffff27a224 */ /* 0x000fca00078e0047 */
[----:B------:R0:W4:Y:S01]  /*21810*/  @!P2 LDG.E.U8 R36, desc[UR14][R38.64] ;  /* 0x0000000e2624a981 */ /* 0x000122000c1e1100 */
[----:B------:R-:W-:Y:S01]  /*21820*/  PRMT R37, RZ, 0x7610, R37 ;  /* 0x00007610ff257816 */ /* 0x000fe20000000025 */
[----:B0-----:R-:W-:Y:S02]  /*21830*/  @!P2 IMAD.MOV.U32 R38, RZ, RZ, R44 ;  /* 0x000000ffff26a224 */ /* 0x001fe400078e002c */
[----:B---3--:R-:W-:-:S04]  /*21840*/  IMAD.X R45, R7, 0x1, R45, P3 ;  /* 0x00000001072d7824 */ /* 0x008fc800018e062d */
[----:B------:R-:W-:Y:S01]  /*21850*/  @!P2 IMAD.MOV.U32 R39, RZ, RZ, R45 ;  /* 0x000000ffff27a224 */ /* 0x000fe200078e002d */
[----:B------:R0:W-:Y:S04]  /*21860*/  STL [R1+0x3fc], R45 ;  /* 0x0003fc2d01007387 */ /* 0x0001e80000100800 */
[----:B------:R1:W3:Y:S01]  /*21870*/  @!P2 LDG.E.U8 R37, desc[UR14][R38.64] ;  /* 0x0000000e2625a981 */ /* 0x0002e2000c1e1100 */
[----:B--2---:R-:W-:-:S03]  /*21880*/  IADD3 R42, P5, PT, R5, R42, RZ ;  /* 0x0000002a052a7210 */ /* 0x004fc60007fbe0ff */
[----:B0-----:R-:W2:Y:S04]  /*21890*/  LDL.LU R45, [R1+0x43c] ;  /* 0x00043c00012d7983 */ /* 0x001ea80000300800 */
[----:B------:R-:W2:Y:S01]  /*218a0*/  LDL.LU R44, [R1+0x440] ;  /* 0x00044000012c7983 */ /* 0x000ea20000300800 */
[----:B----4-:R-:W-:-:S03]  /*218b0*/  IMAD.X R43, R7, 0x1, R43, P5 ;  /* 0x00000001072b7824 */ /* 0x010fc600028e062b */
[----:B------:R-:W4:Y:S04]  /*218c0*/  LDL.LU R71, [R1+0x448] ;  /* 0x0004480001477983 */ /* 0x000f280000300800 */
[----:B------:R-:W3:Y:S01]  /*218d0*/  LDL.LU R68, [R1+0x450] ;  /* 0x0004500001447983 */ /* 0x000ee20000300800 */
[C---:B------:R-:W-:Y:S02]  /*218e0*/  IADD3 R69, P4, PT, R5.reuse, R69, RZ ;  /* 0x0000004505457210 */ /* 0x040fe40007f9e0ff */
[----:B------:R-:W-:-:S03]  /*218f0*/  IADD3 R67, P3, PT, R5, R67, RZ ;  /* 0x0000004305437210 */ /* 0x000fc60007f7e0ff */
[----:B------:R-:W-:Y:S01]  /*21900*/  IMAD.X R73, R7, 0x1, R73, P4 ;  /* 0x0000000107497824 */ /* 0x000fe200020e0649 */
[----:B------:R0:W-:Y:S04]  /*21910*/  STL [R1+0x408], R42 ;  /* 0x0004082a01007387 */ /* 0x0001e80000100800 */
[----:B------:R-:W-:Y:S04]  /*21920*/  STL [R1+0x418], R67 ;  /* 0x0004184301007387 */ /* 0x000fe80000100800 */
[----:B------:R0:W-:Y:S04]  /*21930*/  STL [R1+0x410], R69 ;  /* 0x0004104501007387 */ /* 0x0001e80000100800 */
[----:B------:R0:W-:Y:S04]  /*21940*/  STL [R1+0x404], R43 ;  /* 0x0004042b01007387 */ /* 0x0001e80000100800 */
[----:B------:R-:W-:Y:S01]  /*21950*/  STL [R1+0x40c], R73 ;  /* 0x00040c4901007387 */ /* 0x000fe20000100800 */
[----:B-1----:R-:W-:-:S03]  /*21960*/  PRMT R38, RZ, 0x7610, R38 ;  /* 0x00007610ff267816 */ /* 0x002fc60000000026 */
[----:B------:R-:W3:Y:S04]  /*21970*/  LDL.LU R72, [R1+0x444] ;  /* 0x0004440001487983 */ /* 0x000ee80000300800 */
[----:B------:R0:W3:Y:S01]  /*21980*/  @!P2 LDG.E.U8 R38, desc[UR14][R42.64] ;  /* 0x0000000e2a26a981 */ /* 0x0000e2000c1e1100 */
[----:B------:R-:W-:Y:S02]  /*21990*/  IMAD.X R70, R7, 0x1, R70, P3 ;  /* 0x0000000107467824 */ /* 0x000fe400018e0646 */
[----:B0-----:R-:W-:-:S03]  /*219a0*/  @!P2 IMAD.MOV.U32 R42, RZ, RZ, R69 ;  /* 0x000000ffff2aa224 */ /* 0x001fc600078e0045 */
[----:B------:R-:W-:Y:S04]  /*219b0*/  STL [R1+0x414], R70 ;  /* 0x0004144601007387 */ /* 0x000fe80000100800 */
[----:B------:R-:W3:Y:S01]  /*219c0*/  LDL.LU R69, [R1+0x44c] ;  /* 0x00044c0001457983 */ /* 0x000ee20000300800 */
[----:B------:R-:W-:Y:S01]  /*219d0*/  PRMT R39, RZ, 0x7610, R39 ;  /* 0x00007610ff277816 */ /* 0x000fe20000000027 */
[----:B------:R-:W-:Y:S02]  /*219e0*/  @!P2 IMAD.MOV.U32 R43, RZ, RZ, R73 ;  /* 0x000000ffff2ba224 */ /* 0x000fe400078e0049 */
[----:B------:R0:W-:Y:S04]  /*219f0*/  STS.U8 [R74+UR6+0xf580], R75 ;  /* 0x00f5804b4a007988 */ /* 0x0001e80008000006 */
[----:B------:R1:W3:Y:S04]  /*21a00*/  @!P2 LDG.E.U8 R39, desc[UR14][R42.64] ;  /* 0x0000000e2a27a981 */ /* 0x0002e8000c1e1100 */
[----:B0-----:R-:W3:Y:S01]  /*21a10*/  LDL.LU R75, [R1+0x454] ;  /* 0x00045400014b7983 */ /* 0x001ee20000300800 */
[----:B-1----:R-:W-:-:S03]  /*21a20*/  @!P2 IMAD.MOV.U32 R43, RZ, RZ, R70 ;  /* 0x000000ffff2ba224 */ /* 0x002fc600078e0046 */
[----:B------:R-:W3:Y:S01]  /*21a30*/  LDL.LU R73, [R1+0x458] ;  /* 0x0004580001497983 */ /* 0x000ee20000300800 */
[----:B------:R-:W-:-:S03]  /*21a40*/  @!P2 IMAD.MOV.U32 R42, RZ, RZ, R67 ;  /* 0x000000ffff2aa224 */ /* 0x000fc600078e0043 */
[----:B------:R-:W3:Y:S04]  /*21a50*/  LDL.LU R70, [R1+0x480] ;  /* 0x0004800001467983 */ /* 0x000ee80000300800 */
[----:B------:R-:W3:Y:S04]  /*21a60*/  LDL.LU R67, [R1+0x488] ;  /* 0x0004880001437983 */ /* 0x000ee80000300800 */
[----:B------:R-:W-:Y:S04]  /*21a70*/  STS.U8 [R74+UR6+0xf980], R77 ;  /* 0x00f9804d4a007988 */ /* 0x000fe80008000006 */
[----:B------:R0:W-:Y:S01]  /*21a80*/  STS.U8 [R74+UR6+0xfd80], R79 ;  /* 0x00fd804f4a007988 */ /* 0x0001e20008000006 */
[----:B------:R-:W-:-:S02]  /*21a90*/  PRMT R41, RZ, 0x7610, R41 ;  /* 0x00007610ff297816 */ /* 0x000fc40000000029 */
[C---:B--2---:R-:W-:Y:S02]  /*21aa0*/  IADD3 R44, P5, PT, R5.reuse, R44, RZ ;  /* 0x0000002c052c7210 */ /* 0x044fe40007fbe0ff */
[----:B----4-:R-:W-:-:S03]  /*21ab0*/  IADD3 R71, P4, PT, R5, R71, RZ ;  /* 0x0000004705477210 */ /* 0x010fc60007f9e0ff */
[----:B------:R-:W-:Y:S01]  /*21ac0*/  IMAD.X R45, R7, 0x1, R45, P5 ;  /* 0x00000001072d7824 */ /* 0x000fe200028e062d */
[----:B---3--:R-:W-:Y:S01]  /*21ad0*/  IADD3 R68, P3, PT, R5, R68, RZ ;  /* 0x0000004405447210 */ /* 0x008fe20007f7e0ff */
[----:B------:R1:W-:Y:S04]  /*21ae0*/  STL [R1+0x440], R44 ;  /* 0x0004402c01007387 */ /* 0x0003e80000100800 */
[----:B------:R-:W-:Y:S04]  /*21af0*/  STL [R1+0x450], R68 ;  /* 0x0004504401007387 */ /* 0x000fe80000100800 */
[----:B------:R2:W-:Y:S04]  /*21b00*/  STL [R1+0x448], R71 ;  /* 0x0004484701007387 */ /* 0x0005e80000100800 */
[----:B------:R3:W-:Y:S04]  /*21b10*/  STL [R1+0x43c], R45 ;  /* 0x00043c2d01007387 */ /* 0x0007e80000100800 */
[----:B------:R1:W4:Y:S01]  /*21b20*/  @!P2 LDG.E.U8 R41, desc[UR14][R44.64] ;  /* 0x0000000e2c29a981 */ /* 0x000322000c1e1100 */
[----:B------:R-:W-:-:S05]  /*21b30*/  IMAD.X R72, R7, 0x1, R72, P4 ;  /* 0x0000000107487824 */ /* 0x000fca00020e0648 */
[----:B------:R2:W-:Y:S04]  /*21b40*/  STL [R1+0x444], R72 ;  /* 0x0004444801007387 */ /* 0x0005e80000100800 */
[----:B0-----:R-:W4:Y:S01]  /*21b50*/  LDL.LU R74, [R1+0x47c] ;  /* 0x00047c00014a7983 */ /* 0x001f220000300800 */
[----:B-1----:R-:W-:Y:S02]  /*21b60*/  @!P2 IMAD.MOV.U32 R44, RZ, RZ, R71 ;  /* 0x000000ffff2ca224 */ /* 0x002fe400078e0047 */
[----:B------:R-:W-:-:S05]  /*21b70*/  IMAD.X R69, R7, 0x1, R69, P3 ;  /* 0x0000000107457824 */ /* 0x000fca00018e0645 */
[----:B------:R0:W-:Y:S04]  /*21b80*/  STL [R1+0x44c], R69 ;  /* 0x00044c4501007387 */ /* 0x0001e80000100800 */
[----:B--2---:R-:W2:Y:S01]  /*21b90*/  LDL.LU R71, [R1+0x484] ;  /* 0x0004840001477983 */ /* 0x004ea20000300800 */
[----:B------:R-:W-:Y:S01]  /*21ba0*/  PRMT R40, RZ, 0x7610, R40 ;  /* 0x00007610ff287816 */ /* 0x000fe20000000028 */
[----:B---3--:R-:W-:Y:S02]  /*21bb0*/  @!P2 IMAD.MOV.U32 R45, RZ, RZ, R72 ;  /* 0x000000ffff2da224 */ /* 0x008fe400078e0048 */
[----:B------:R-:W3:Y:S04]  /*21bc0*/  LDL.LU R77, [R1+0x48c] ;  /* 0x00048c00014d7983 */ /* 0x000ee80000300800 */
[----:B------:R1:W3:Y:S01]  /*21bd0*/  @!P2 LDG.E.U8 R40, desc[UR14][R42.64] ;  /* 0x0000000e2a28a981 */ /* 0x0002e2000c1e1100 */
[----:B------:R-:W-:-:S03]  /*21be0*/  IADD3 R73, P5, PT, R5, R73, RZ ;  /* 0x0000004905497210 */ /* 0x000fc60007fbe0ff */
[----:B------:R-:W3:Y:S01]  /*21bf0*/  LDL.LU R72, [R1+0x490] ;  /* 0x0004900001487983 */ /* 0x000ee20000300800 */
[C---:B------:R-:W-:Y:S02]  /*21c00*/  IADD3 R70, P4, PT, R5.reuse, R70, RZ ;  /* 0x0000004605467210 */ /* 0x040fe40007f9e0ff */
[----:B-1----:R-:W-:Y:S02]  /*21c10*/  PRMT R42, RZ, 0x7610, R42 ;  /* 0x00007610ff2a7816 */ /* 0x002fe4000000002a */
[----:B------:R-:W-:Y:S01]  /*21c20*/  IADD3 R67, P3, PT, R5, R67, RZ ;  /* 0x0000004305437210 */ /* 0x000fe20007f7e0ff */
[----:B------:R-:W-:Y:S01]  /*21c30*/  IMAD.X R75, R7, 0x1, R75, P5 ;  /* 0x00000001074b7824 */ /* 0x000fe200028e064b */
[----:B------:R-:W-:Y:S02]  /*21c40*/  PRMT R43, RZ, 0x7610, R43 ;  /* 0x00007610ff2b7816 */ /* 0x000fe4000000002b */
[----:B------:R1:W3:Y:S01]  /*21c50*/  @!P2 LDG.E.U8 R42, desc[UR14][R44.64] ;  /* 0x0000000e2c2aa981 */ /* 0x0002e2000c1e1100 */
[----:B------:R-:W-:-:S06]  /*21c60*/  PRMT R86, RZ, 0x7610, R86 ;  /* 0x00007610ff567816 */ /* 0x000fcc0000000056 */
[----:B------:R0:W3:Y:S01]  /*21c70*/  @!P2 LDG.E.U8 R86, desc[UR14][R46.64] ;  /* 0x0000000e2e56a981 */ /* 0x0000e2000c1e1100 */
[----:B-1----:R-:W-:Y:S02]  /*21c80*/  @!P2 IMAD.MOV.U32 R45, RZ, RZ, R69 ;  /* 0x000000ffff2da224 */ /* 0x002fe400078e0045 */
[----:B------:R-:W-:Y:S01]  /*21c90*/  @!P2 IMAD.MOV.U32 R44, RZ, RZ, R68 ;  /* 0x000000ffff2ca224 */ /* 0x000fe200078e0044 */
[----:B0-----:R-:W3:Y:S04]  /*21ca0*/  LDL.LU R69, [R1+0x498] ;  /* 0x0004980001457983 */ /* 0x001ee80000300800 */
[----:B------:R-:W3:Y:S04]  /*21cb0*/  LDL.LU R68, [R1+0x4c0] ;  /* 0x0004c00001447983 */ /* 0x000ee80000300800 */
[----:B------:R0:W-:Y:S04]  /*21cc0*/  STL [R1+0x458], R73 ;  /* 0x0004584901007387 */ /* 0x0001e80000100800 */
[----:B------:R-:W-:Y:S04]  /*21cd0*/  STL [R1+0x488], R67 ;  /* 0x0004884301007387 */ /* 0x000fe80000100800 */
[----:B------:R1:W-:Y:S04]  /*21ce0*/  STL [R1+0x480], R70 ;  /* 0x0004804601007387 */ /* 0x0003e80000100800 */
[----:B------:R0:W3:Y:S04]  /*21cf0*/  @!P2 LDG.E.U8 R43, desc[UR14][R44.64] ;  /* 0x0000000e2c2ba981 */ /* 0x0000e8000c1e1100 */
[----:B------:R1:W-:Y:S01]  /*21d00*/  STL [R1+0x454], R75 ;  /* 0x0004544b01007387 */ /* 0x0003e20000100800 */
[----:B------:R-:W-:Y:S01]  /*21d10*/  PRMT R46, RZ, 0x7610, R46 ;  /* 0x00007610ff2e7816 */ /* 0x000fe2000000002e */
[----:B0-----:R-:W-:-:S02]  /*21d20*/  @!P2 IMAD.MOV.U32 R44, RZ, RZ, R73 ;  /* 0x000000ffff2ca224 */ /* 0x001fc400078e0049 */
[----:B------:R-:W-:-:S05]  /*21d30*/  @!P2 IMAD.MOV.U32 R45, RZ, RZ, R75 ;  /* 0x000000ffff2da224 */ /* 0x000fca00078e004b */
[----:B------:R0:W3:Y:S02]  /*21d40*/  @!P2 LDG.E.U8 R46, desc[UR14][R44.64] ;  /* 0x0000000e2c2ea981 */ /* 0x0000e4000c1e1100 */
[----:B0-----:R-:W-:Y:S02]  /*21d50*/  @!P2 IMAD.MOV.U32 R44, RZ, RZ, R70 ;  /* 0x000000ffff2ca224 */ /* 0x001fe400078e0046 */
[----:B----4-:R-:W-:-:S05]  /*21d60*/  IMAD.X R74, R7, 0x1, R74, P4 ;  /* 0x00000001074a7824 */ /* 0x010fca00020e064a */
[----:B------:R0:W-:Y:S04]  /*21d70*/  STL [R1+0x47c], R74 ;  /* 0x00047c4a01007387 */ /* 0x0001e80000100800 */
[----:B------:R-:W4:Y:S01]  /*21d80*/  LDL.LU R73, [R1+0x494] ;  /* 0x0004940001497983 */ /* 0x000f220000300800 */
[----:B--2---:R-:W-:-:S05]  /*21d90*/  IMAD.X R71, R7, 0x1, R71, P3 ;  /* 0x0000000107477824 */ /* 0x004fca00018e0647 */
[----:B------:R2:W-:Y:S04]  /*21da0*/  STL [R1+0x484], R71 ;  /* 0x0004844701007387 */ /* 0x0005e80000100800 */
[----:B-1----:R-:W4:Y:S01]  /*21db0*/  LDL.LU R70, [R1+0x4bc] ;  /* 0x0004bc0001467983 */ /* 0x002f220000300800 */
[----:B------:R-:W-:Y:S01]  /*21dc0*/  PRMT R47, RZ, 0x7610, R47 ;  /* 0x00007610ff2f7816 */ /* 0x000fe2000000002f */
[----:B------:R-:W-:Y:S01]  /*21dd0*/  @!P2 IMAD.MOV.U32 R45, RZ, RZ, R74 ;  /* 0x000000ffff2da224 */ /* 0x000fe200078e004a */
[----:B---3--:R-:W-:Y:S01]  /*21de0*/  IADD3 R72, P5, PT, R5, R72, RZ ;  /* 0x0000004805487210 */ /* 0x008fe20007fbe0ff */
[----:B------:R-:W3:Y:S01]  /*21df0*/  LDL.LU R75, [R1+0x4c4] ;  /* 0x0004c400014b7983 */ /* 0x000ee20000300800 */
[----:B------:R-:W-:-:S03]  /*21e00*/  PRMT R48, RZ, 0x7610, R48 ;  /* 0x00007610ff307816 */ /* 0x000fc60000000030 */
[----:B------:R1:W3:Y:S01]  /*21e10*/  @!P2 LDG.E.U8 R47, desc[UR14][R44.64] ;  /* 0x0000000e2c2fa981 */ /* 0x0002e2000c1e1100 */
[----:B------:R-:W-:-:S03]  /*21e20*/  IMAD.X R77, R7, 0x1, R77, P5 ;  /* 0x00000001074d7824 */ /* 0x000fc600028e064d */
[----:B0-----:R-:W3:Y:S01]  /*21e30*/  LDL.LU R74, [R1+0x4c8] ;  /* 0x0004c800014a7983 */ /* 0x001ee20000300800 */
[----:B-1----:R-:W-:Y:S02]  /*21e40*/  @!P2 IMAD.MOV.U32 R45, RZ, RZ, R71 ;  /* 0x000000ffff2da224 */ /* 0x002fe400078e0047 */
[----:B------:R-:W-:Y:S01]  /*21e50*/  @!P2 IMAD.MOV.U32 R44, RZ, RZ, R67 ;  /* 0x000000ffff2ca224 */ /* 0x000fe200078e0043 */
[----:B--2---:R-:W2:Y:S04]  /*21e60*/  LDL.LU R71, [R1+0x500] ;  /* 0x0005000001477983 */ /* 0x004ea80000300800 */
[----:B------:R-:W2:Y:S01]  /*21e70*/  LDL.LU R67, [R1+0x540] ;  /* 0x0005400001437983 */ /* 0x000ea20000300800 */
[C---:B------:R-:W-:Y:S02]  /*21e80*/  IADD3 R69, P4, PT, R5.reuse, R69, RZ ;  /* 0x0000004505457210 */ /* 0x040fe40007f9e0ff */
[----:B------:R-:W-:Y:S01]  /*21e90*/  IADD3 R68, P3, PT, R5, R68, RZ ;  /* 0x0000004405447210 */ /* 0x000fe20007f7e0ff */
[----:B------:R0:W-:Y:S04]  /*21ea0*/  STL [R1+0x490], R72 ;  /* 0x0004904801007387 */ /* 0x0001e80000100800 */
[----:B------:R-:W-:Y:S04]  /*21eb0*/  STL [R1+0x4c0], R68 ;  /* 0x0004c04401007387 */ /* 0x000fe80000100800 */
[----:B------:R1:W-:Y:S04]  /*21ec0*/  STL [R1+0x498], R69 ;  /* 0x0004984501007387 */ /* 0x0003e80000100800 */
[----:B------:R0:W2:Y:S04]  /*21ed0*/  @!P2 LDG.E.U8 R48, desc[UR14][R44.64] ;  /* 0x0000000e2c30a981 */ /* 0x0000a8000c1e1100 */
[----:B------:R1:W-:Y:S01]  /*21ee0*/  STL [R1+0x48c], R77 ;  /* 0x00048c4d01007387 */ /* 0x0003e20000100800 */
[----:B------:R-:W-:Y:S01]  /*21ef0*/  PRMT R49, RZ, 0x7610, R49 ;  /* 0x00007610ff317816 */ /* 0x000fe20000000031 */
[----:B0-----:R-:W-:-:S02]  /*21f00*/  @!P2 IMAD.MOV.U32 R44, RZ, RZ, R72 ;  /* 0x000000ffff2ca224 */ /* 0x001fc400078e0048 */
[----:B------:R-:W-:-:S05]  /*21f10*/  @!P2 IMAD.MOV.U32 R45, RZ, RZ, R77 ;  /* 0x000000ffff2da224 */ /* 0x000fca00078e004d */
[----:B------:R0:W2:Y:S02]  /*21f20*/  @!P2 LDG.E.U8 R49, desc[UR14][R44.64] ;  /* 0x0000000e2c31a981 */ /* 0x0000a4000c1e1100 */
[----:B0-----:R-:W-:Y:S02]  /*21f30*/  @!P2 IMAD.MOV.U32 R44, RZ, RZ, R69 ;  /* 0x000000ffff2ca224 */ /* 0x001fe400078e0045 */
[----:B----4-:R-:W-:-:S05]  /*21f40*/  IMAD.X R73, R7, 0x1, R73, P4 ;  /* 0x0000000107497824 */ /* 0x010fca00020e0649 */
[----:B------:R-:W-:Y:S04]  /*21f50*/  STL [R1+0x494], R73 ;  /* 0x0004944901007387 */ /* 0x000fe80000100800 */
[----:B------:R-:W4:Y:S01]  /*21f60*/  LDL.LU R72, [R1+0x4fc] ;  /* 0x0004fc0001487983 */ /* 0x000f220000300800 */
[----:B------:R-:W-:-:S05]  /*21f70*/  IMAD.X R70, R7, 0x1, R70, P3 ;  /* 0x0000000107467824 */ /* 0x000fca00018e0646 */
        /* <DEDUP_REMOVED lines=8> */
[----:B--2---:R-:W-:Y:S01]  /*22000*/  IADD3 R71, P4, PT, R5, R71, RZ ;  /* 0x0000004705477210 */ /* 0x004fe20007f9e0ff */
[----:B------:R-:W-:Y:S01]  /*22010*/  IMAD.X R75, R7, 0x1, R75, P5 ;  /* 0x00000001074b7824 */ /* 0x000fe200028e064b */
[----:B------:R-:W-:Y:S01]  /*22020*/  IADD3 R67, P3, PT, R5, R67, RZ ;  /* 0x0000004305437210 */ /* 0x000fe20007f7e0ff */
[----:B-1----:R-:W-:Y:S02]  /*22030*/  @!P2 IMAD.MOV.U32 R45, RZ, RZ, R70 ;  /* 0x000000ffff2da224 */ /* 0x002fe400078e0046 */
[----:B------:R-:W-:Y:S01]  /*22040*/  @!P2 IMAD.MOV.U32 R44, RZ, RZ, R68 ;  /* 0x000000ffff2ca224 */ /* 0x000fe200078e0044 */
[----:B0-----:R-:W2:Y:S04]  /*22050*/  LDL.LU R70, [R1+0x578] ;  /* 0x0005780001467983 */ /* 0x001ea80000300800 */
[----:B------:R-:W3:Y:S04]  /*22060*/  LDL.LU R68, [R1+0x4d0] ;  /* 0x0004d00001447983 */ /* 0x000ee80000300800 */
[----:B------:R-:W3:Y:S04]  /*22070*/  LDL.LU R73, [R1+0x508] ;  /* 0x0005080001497983 */ /* 0x000ee80000300800 */
[----:B------:R-:W-:Y:S04]  /*22080*/  STL [R1+0x4c8], R74 ;  /* 0x0004c84a01007387 */ /* 0x000fe80000100800 */
[----:B------:R-:W-:Y:S04]  /*22090*/  STL [R1+0x540], R67 ;  /* 0x0005404301007387 */ /* 0x000fe80000100800 */
[----:B------:R-:W-:Y:S04]  /*220a0*/  STL [R1+0x500], R71 ;  /* 0x0005004701007387 */ /* 0x000fe80000100800 */
[----:B------:R0:W3:Y:S04]  /*220b0*/  @!P2 LDG.E.U8 R51, desc[UR14][R44.64] ;  /* 0x0000000e2c33a981 */ /* 0x0000e8000c1e1100 */
[----:B------:R1:W-:Y:S01]  /*220c0*/  STL [R1+0x4c4], R75 ;  /* 0x0004c44b01007387 */ /* 0x0003e20000100800 */
[----:B0-----:R-:W-:-:S02]  /*220d0*/  @!P2 IMAD.MOV.U32 R45, RZ, RZ, R75 ;  /* 0x000000ffff2da224 */ /* 0x001fc400078e004b */
[----:B------:R-:W-:Y:S02]  /*220e0*/  @!P2 IMAD.MOV.U32 R44, RZ, RZ, R74 ;  /* 0x000000ffff2ca224 */ /* 0x000fe400078e004a */
[----:B----4-:R-:W-:-:S05]  /*220f0*/  IMAD.X R72, R7, 0x1, R72, P4 ;  /* 0x0000000107487824 */ /* 0x010fca00020e0648 */
[----:B------:R0:W-:Y:S04]  /*22100*/  STL [R1+0x4fc], R72 ;  /* 0x0004fc4801007387 */ /* 0x0001e80000100800 */
[----:B-1----:R-:W4:Y:S01]  /*22110*/  LDL.LU R75, [R1+0x4cc] ;  /* 0x0004cc00014b7983 */ /* 0x002f220000300800 */
[----:B------:R-:W-:-:S05]  /*22120*/  IMAD.X R69, R7, 0x1, R69, P3 ;  /* 0x0000000107457824 */ /* 0x000fca00018e0645 */
[----:B------:R1:W-:Y:S04]  /*22130*/  STL [R1+0x53c], R69 ;  /* 0x00053c4501007387 */ /* 0x0003e80000100800 */
[----:B------:R-:W4:Y:S01]  /*22140*/  LDL.LU R74, [R1+0x504] ;  /* 0x00050400014a7983 */ /* 0x000f220000300800 */
[----:B------:R-:W-:Y:S02]  /*22150*/  PRMT R52, RZ, 0x7610, R52 ;  /* 0x00007610ff347816 */ /* 0x000fe40000000034 */
[----:B------:R-:W-:-:S04]  /*22160*/  PRMT R53, RZ, 0x7610, R53 ;  /* 0x00007610ff357816 */ /* 0x000fc80000000035 */
[----:B------:R0:W4:Y:S01]  /*22170*/  @!P2 LDG.E.U8 R52, desc[UR14][R44.64] ;  /* 0x0000000e2c34a981 */ /* 0x000122000c1e1100 */
[----:B------:R-:W-:Y:S02]  /*22180*/  PRMT R54, RZ, 0x7610, R54 ;  /* 0x00007610ff367816 */ /* 0x000fe40000000036 */
[C---:B--2---:R-:W-:Y:S01]  /*22190*/  IADD3 R70, P3, PT, R5.reuse, R70, RZ ;  /* 0x0000004605467210 */ /* 0x044fe20007f7e0ff */
[----:B0-----:R-:W-:Y:S02]  /*221a0*/  @!P2 IMAD.MOV.U32 R44, RZ, RZ, R71 ;  /* 0x000000ffff2ca224 */ /* 0x001fe400078e0047 */
[----:B------:R-:W-:Y:S01]  /*221b0*/  @!P2 IMAD.MOV.U32 R45, RZ, RZ, R72 ;  /* 0x000000ffff2da224 */ /* 0x000fe200078e0048 */
[C---:B---3--:R-:W-:Y:S01]  /*221c0*/  IADD3 R68, P5, PT, R5.reuse, R68, RZ ;  /* 0x0000004405447210 */ /* 0x048fe20007fbe0ff */
[----:B------:R-:W2:Y:S01]  /*221d0*/  LDL.LU R72, [R1+0x544] ;  /* 0x0005440001487983 */ /* 0x000ea20000300800 */
[----:B------:R-:W-:Y:S01]  /*221e0*/  IADD3 R73, P4, PT, R5, R73, RZ ;  /* 0x0000004905497210 */ /* 0x000fe20007f9e0ff */
[----:B------:R-:W-:-:S02]  /*221f0*/  IMAD.X R77, R7, 0x1, R77, P3 ;  /* 0x00000001074d7824 */ /* 0x000fc400018e064d */
[----:B------:R0:W3:Y:S04]  /*22200*/  @!P2 LDG.E.U8 R53, desc[UR14][R44.64] ;  /* 0x0000000e2c35a981 */ /* 0x0000e8000c1e1100 */
[----:B------:R-:W2:Y:S01]  /*22210*/  LDL.LU R71, [R1+0x548] ;  /* 0x0005480001477983 */ /* 0x000ea20000300800 */
[----:B0-----:R-:W-:Y:S02]  /*22220*/  @!P2 IMAD.MOV.U32 R45, RZ, RZ, R69 ;  /* 0x000000ffff2da224 */ /* 0x001fe400078e0045 */
[----:B------:R-:W-:Y:S01]  /*22230*/  @!P2 IMAD.MOV.U32 R44, RZ, RZ, R67 ;  /* 0x000000ffff2ca224 */ /* 0x000fe200078e0043 */
[----:B-1----:R-:W3:Y:S04]  /*22240*/  LDL.LU R69, [R1+0x580] ;  /* 0x0005800001457983 */ /* 0x002ee80000300800 */
[----:B------:R-:W3:Y:S04]  /*22250*/  LDL.LU R67, [R1+0x510] ;  /* 0x0005100001437983 */ /* 0x000ee80000300800 */
[----:B------:R0:W-:Y:S04]  /*22260*/  STL [R1+0x578], R70 ;  /* 0x0005784601007387 */ /* 0x0001e80000100800 */
[----:B------:R-:W-:Y:S04]  /*22270*/  STL [R1+0x508], R73 ;  /* 0x0005084901007387 */ /* 0x000fe80000100800 */
[----:B------:R1:W-:Y:S04]  /*22280*/  STL [R1+0x4d0], R68 ;  /* 0x0004d04401007387 */ /* 0x0003e80000100800 */
[----:B------:R0:W3:Y:S04]  /*22290*/  @!P2 LDG.E.U8 R54, desc[UR14][R44.64] ;  /* 0x0000000e2c36a981 */ /* 0x0000e8000c1e1100 */
[----:B------:R-:W-:Y:S01]  /*222a0*/  STL [R1+0x574], R77 ;  /* 0x0005744d01007387 */ /* 0x000fe20000100800 */
        /* <DEDUP_REMOVED lines=8> */
[----:B------:R-:W-:-:S05]  /*22330*/  IMAD.X R74, R7, 0x1, R74, P4 ;  /* 0x00000001074a7824 */ /* 0x000fca00020e064a */
[----:B------:R0:W-:Y:S04]  /*22340*/  STL [R1+0x504], R74 ;  /* 0x0005044a01007387 */ /* 0x0001e80000100800 */
[----:B-1----:R-:W4:Y:S01]  /*22350*/  LDL.LU R68, [R1+0x50c] ;  /* 0x00050c0001447983 */ /* 0x002f220000300800 */
[----:B------:R-:W-:Y:S01]  /*22360*/  PRMT R55, RZ, 0x7610, R55 ;  /* 0x00007610ff377816 */ /* 0x000fe20000000037 */
[----:B------:R-:W-:Y:S02]  /*22370*/  @!P2 IMAD.MOV.U32 R45, RZ, RZ, R75 ;  /* 0x000000ffff2da224 */ /* 0x000fe400078e004b */
[----:B------:R-:W4:Y:S04]  /*22380*/  LDL.LU R78, [R1+0x550] ;  /* 0x00055000014e7983 */ /* 0x000f280000300800 */
[----:B------:R1:W4:Y:S04]  /*22390*/  @!P2 LDG.E.U8 R55, desc[UR14][R44.64] ;  /* 0x0000000e2c37a981 */ /* 0x000328000c1e1100 */
[----:B0-----:R-:W4:Y:S01]  /*223a0*/  LDL.LU R75, [R1+0x23c] ;  /* 0x00023c00014b7983 */ /* 0x001f220000300800 */
[----:B--2---:R-:W-:Y:S01]  /*223b0*/  IADD3 R71, P4, PT, R5, R71, RZ ;  /* 0x0000004705477210 */ /* 0x004fe20007f9e0ff */
[----:B-1----:R-:W-:-:S02]  /*223c0*/  @!P2 IMAD.MOV.U32 R44, RZ, RZ, R73 ;  /* 0x000000ffff2ca224 */ /* 0x002fc400078e0049 */
[----:B------:R-:W2:Y:S02]  /*223d0*/  LDL.LU R73, [R1+0x4d8] ;  /* 0x0004d80001497983 */ /* 0x000ea40000300800 */
[----:B------:R-:W-:Y:S01]  /*223e0*/  IMAD.X R72, R7, 0x1, R72, P4 ;  /* 0x0000000107487824 */ /* 0x000fe200020e0648 */
[C---:B---3--:R-:W-:Y:S01]  /*223f0*/  IADD3 R69, P3, PT, R5.reuse, R69, RZ ;  /* 0x0000004505457210 */ /* 0x048fe20007f7e0ff */
[----:B------:R-:W-:Y:S01]  /*22400*/  STL [R1+0x548], R71 ;  /* 0x0005484701007387 */ /* 0x000fe20000100800 */
[----:B------:R-:W-:-:S03]  /*22410*/  IADD3 R67, P5, PT, R5, R67, RZ ;  /* 0x0000004305437210 */ /* 0x000fc60007fbe0ff */
[----:B------:R-:W-:Y:S04]  /*22420*/  STL [R1+0x580], R69 ;  /* 0x0005804501007387 */ /* 0x000fe80000100800 */
[----:B------:R-:W-:Y:S04]  /*22430*/  STL [R1+0x510], R67 ;  /* 0x0005104301007387 */ /* 0x000fe80000100800 */
[----:B------:R0:W-:Y:S01]  /*22440*/  STL [R1+0x544], R72 ;  /* 0x0005444801007387 */ /* 0x0001e20000100800 */
[----:B------:R-:W-:Y:S01]  /*22450*/  PRMT R57, RZ, 0x7610, R57 ;  /* 0x00007610ff397816 */ /* 0x000fe20000000039 */
[----:B------:R-:W-:Y:S01]  /*22460*/  @!P2 IMAD.MOV.U32 R45, RZ, RZ, R74 ;  /* 0x000000ffff2da224 */ /* 0x000fe200078e004a */
[----:B------:R-:W-:-:S04]  /*22470*/  PRMT R59, RZ, 0x7610, R59 ;  /* 0x00007610ff3b7816 */ /* 0x000fc8000000003b */
[----:B------:R1:W3:Y:S01]  /*22480*/  @!P2 LDG.E.U8 R57, desc[UR14][R44.64] ;  /* 0x0000000e2c39a981 */ /* 0x0002e2000c1e1100 */
[----:B------:R-:W-:Y:S01]  /*22490*/  PRMT R60, RZ, 0x7610, R60 ;  /* 0x00007610ff3c7816 */ /* 0x000fe2000000003c */
[----:B-1----:R-:W-:Y:S02]  /*224a0*/  @!P2 IMAD.MOV.U32 R44, RZ, RZ, R71 ;  /* 0x000000ffff2ca224 */ /* 0x002fe400078e0047 */
[----:B------:R-:W-:-:S05]  /*224b0*/  @!P2 IMAD.MOV.U32 R45, RZ, RZ, R72 ;  /* 0x000000ffff2da224 */ /* 0x000fca00078e0048 */
[----:B------:R1:W3:Y:S02]  /*224c0*/  @!P2 LDG.E.U8 R59, desc[UR14][R44.64] ;  /* 0x0000000e2c3ba981 */ /* 0x0002e4000c1e1100 */
[----:B-1----:R-:W-:Y:S02]  /*224d0*/  @!P2 IMAD.MOV.U32 R44, RZ, RZ, R69 ;  /* 0x000000ffff2ca224 */ /* 0x002fe400078e0045 */
[----:B----4-:R-:W-:-:S05]  /*224e0*/  IMAD.X R70, R7, 0x1, R70, P3 ;  /* 0x0000000107467824 */ /* 0x010fca00018e0646 */
[----:B------:R1:W-:Y:S04]  /*224f0*/  STL [R1+0x57c], R70 ;  /* 0x00057c4601007387 */ /* 0x0003e80000100800 */
[----:B------:R-:W4:Y:S04]  /*22500*/  LDL.LU R79, [R1+0x54c] ;  /* 0x00054c00014f7983 */ /* 0x000f280000300800 */
[----:B------:R-:W3:Y:S01]  /*22510*/  LDL.LU R77, [R1+0x238] ;  /* 0x00023800014d7983 */ /* 0x000ee20000300800 */
[----:B------:R-:W-:-:S05]  /*22520*/  IMAD.X R68, R7, 0x1, R68, P5 ;  /* 0x0000000107447824 */ /* 0x000fca00028e0644 */
[----:B------:R1:W-:Y:S04]  /*22530*/  STL [R1+0x50c], R68 ;  /* 0x00050c4401007387 */ /* 0x0003e80000100800 */
[----:B------:R-:W3:Y:S04]  /*22540*/  LDL.LU R74, [R1+0x4d4] ;  /* 0x0004d400014a7983 */ /* 0x000ee80000300800 */
[----:B0-----:R-:W3:Y:S04]  /*22550*/  LDL.LU R72, [R1+0x514] ;  /* 0x0005140001487983 */ /* 0x001ee80000300800 */
[----:B------:R-:W3:Y:S01]  /*22560*/  LDL.LU R71, [R1+0x518] ;  /* 0x0005180001477983 */ /* 0x000ee20000300800 */
[----:B------:R-:W-:-:S03]  /*22570*/  @!P2 IMAD.MOV.U32 R45, RZ, RZ, R70 ;  /* 0x000000ffff2da224 */ /* 0x000fc600078e0046 */
[----:B-1----:R-:W3:Y:S04]  /*22580*/  LDL.LU R70, [R1+0x228] ;  /* 0x0002280001467983 */ /* 0x002ee80000300800 */
[----:B------:R-:W3:Y:S04]  /*22590*/  LDL.LU R69, [R1+0x234] ;  /* 0x0002340001457983 */ /* 0x000ee80000300800 */
[----:B------:R0:W3:Y:S02]  /*225a0*/  @!P2 LDG.E.U8 R60, desc[UR14][R44.64] ;  /* 0x0000000e2c3ca981 */ /* 0x0000e4000c1e1100 */
[----:B0-----:R-:W-:-:S02]  /*225b0*/  @!P2 IMAD.MOV.U32 R45, RZ, RZ, R68 ;  /* 0x000000ffff2da224 */ /* 0x001fc400078e0044 */
[----:B------:R-:W-:Y:S01]  /*225c0*/  @!P2 IMAD.MOV.U32 R44, RZ, RZ, R67 ;  /* 0x000000ffff2ca224 */ /* 0x000fe200078e0043 */
[----:B------:R-:W3:Y:S04]  /*225d0*/  LDL.LU R68, [R1+0x22c] ;  /* 0x00022c0001447983 */ /* 0x000ee80000300800 */
[----:B------:R-:W3:Y:S01]  /*225e0*/  LDL.LU R67, [R1+0x230] ;  /* 0x0002300001437983 */ /* 0x000ee20000300800 */
[C---:B------:R-:W-:Y:S02]  /*225f0*/  IADD3 R78, P4, PT, R5.reuse, R78, RZ ;  /* 0x0000004e054e7210 */ /* 0x040fe40007f9e0ff */
[----:B------:R-:W-:Y:S02]  /*22600*/  PRMT R58, RZ, 0x7610, R58 ;  /* 0x00007610ff3a7816 */ /* 0x000fe4000000003a */
[----:B------:R-:W-:-:S02]  /*22610*/  IADD3 R75, P3, PT, R5, R75, RZ ;  /* 0x0000004b054b7210 */ /* 0x000fc40007f7e0ff */
[----:B------:R-:W-:Y:S02]  /*22620*/  PRMT R62, RZ, 0x7610, R62 ;  /* 0x00007610ff3e7816 */ /* 0x000fe4000000003e */
[----:B------:R0:W3:Y:S01]  /*22630*/  @!P2 LDG.E.U8 R58, desc[UR14][R44.64] ;  /* 0x0000000e2c3aa981 */ /* 0x0000e2000c1e1100 */
[----:B--2---:R-:W-:Y:S02]  /*22640*/  IADD3 R73, P5, PT, R5, R73, RZ ;  /* 0x0000004905497210 */ /* 0x004fe40007fbe0ff */
[----:B------:R-:W-:Y:S01]  /*22650*/  PRMT R63, RZ, 0x7610, R63 ;  /* 0x00007610ff3f7816 */ /* 0x000fe2000000003f */
[----:B0-----:R-:W-:Y:S01]  /*22660*/  @!P2 IMAD.MOV.U32 R44, RZ, RZ, R78 ;  /* 0x000000ffff2ca224 */ /* 0x001fe200078e004e */
[----:B------:R-:W-:Y:S02]  /*22670*/  PRMT R61, RZ, 0x7610, R61 ;  /* 0x00007610ff3d7816 */ /* 0x000fe4000000003d */
[----:B------:R-:W-:Y:S02]  /*22680*/  PRMT R65, RZ, 0x7610, R65 ;  /* 0x00007610ff417816 */ /* 0x000fe40000000041 */
[----:B------:R-:W-:-:S02]  /*22690*/  PRMT R66, RZ, 0x7610, R66 ;  /* 0x00007610ff427816 */ /* 0x000fc40000000042 */
[----:B------:R-:W-:Y:S01]  /*226a0*/  PRMT R64, RZ, 0x7610, R64 ;  /* 0x00007610ff407816 */ /* 0x000fe20000000040 */
[----:B----4-:R-:W-:-:S04]  /*226b0*/  IMAD.X R79, R7, 0x1, R79, P4 ;  /* 0x00000001074f7824 */ /* 0x010fc800020e064f */
[----:B------:R-:W-:Y:S02]  /*226c0*/  @!P2 IMAD.MOV.U32 R45, RZ, RZ, R79 ;  /* 0x000000ffff2da224 */ /* 0x000fe400078e004f */
[----:B---3--:R-:W-:-:S03]  /*226d0*/  IMAD.X R77, R7, 0x1, R77, P3 ;  /* 0x00000001074d7824 */ /* 0x008fc600018e064d */
[----:B------:R0:W2:Y:S02]  /*226e0*/  @!P2 LDG.E.U8 R62, desc[UR14][R44.64] ;  /* 0x0000000e2c3ea981 */ /* 0x0000a4000c1e1100 */
[----:B0-----:R-:W-:Y:S02]  /*226f0*/  @!P2 IMAD.MOV.U32 R44, RZ, RZ, R75 ;  /* 0x000000ffff2ca224 */ /* 0x001fe400078e004b */
[----:B------:R-:W-:Y:S02]  /*22700*/  @!P2 IMAD.MOV.U32 R45, RZ, RZ, R77 ;  /* 0x000000ffff2da224 */ /* 0x000fe400078e004d */
[----:B------:R-:W-:-:S03]  /*22710*/  IMAD.X R74, R7, 0x1, R74, P5 ;  /* 0x00000001074a7824 */ /* 0x000fc600028e064a */
[----:B------:R0:W3:Y:S01]  /*22720*/  @!P2 LDG.E.U8 R63, desc[UR14][R44.64] ;  /* 0x0000000e2c3fa981 */ /* 0x0000e2000c1e1100 */
[C---:B------:R-:W-:Y:S01]  /*22730*/  IADD3 R71, P5, PT, R5.reuse, R71, RZ ;  /* 0x0000004705477210 */ /* 0x040fe20007fbe0ff */
[----:B0-----:R-:W-:Y:S02]  /*22740*/  @!P2 IMAD.MOV.U32 R44, RZ, RZ, R73 ;  /* 0x000000ffff2ca224 */ /* 0x001fe400078e0049 */
[----:B------:R-:W-:Y:S01]  /*22750*/  @!P2 IMAD.MOV.U32 R45, RZ, RZ, R74 ;  /* 0x000000ffff2da224 */ /* 0x000fe200078e004a */
[----:B------:R-:W-:Y:S01]  /*22760*/  IADD3 R69, P4, PT, R5, R69, RZ ;  /* 0x0000004505457210 */ /* 0x000fe20007f9e0ff */
[----:B------:R-:W-:-:S03]  /*22770*/  IMAD.X R72, R7, 0x1, R72, P5 ;  /* 0x0000000107487824 */ /* 0x000fc600028e0648 */
[----:B------:R0:W4:Y:S01]  /*22780*/  @!P2 LDG.E.U8 R61, desc[UR14][R44.64] ;  /* 0x0000000e2c3da981 */ /* 0x000122000c1e1100 */
[----:B------:R-:W-:Y:S02]  /*22790*/  IMAD.X R70, R7, 0x1, R70, P4 ;  /* 0x0000000107467824 */ /* 0x000fe400020e0646 */
[----:B0-----:R-:W-:Y:S02]  /*227a0*/  @!P2 IMAD.MOV.U32 R44, RZ, RZ, R71 ;  /* 0x000000ffff2ca224 */ /* 0x001fe400078e0047 */
[----:B------:R-:W-:Y:S01]  /*227b0*/  @!P2 IMAD.MOV.U32 R45, RZ, RZ, R72 ;  /* 0x000000ffff2da224 */ /* 0x000fe200078e0048 */
[----:B------:R-:W-:-:S04]  /*227c0*/  IADD3 R67, P3, PT, R5, R67, RZ ;  /* 0x0000004305437210 */ /* 0x000fc80007f7e0ff */
[----:B------:R0:W4:Y:S01]  /*227d0*/  @!P2 LDG.E.U8 R65, desc[UR14][R44.64] ;  /* 0x0000000e2c41a981 */ /* 0x000122000c1e1100 */
[----:B------:R-:W-:Y:S02]  /*227e0*/  IMAD.X R68, R7, 0x1, R68, P3 ;  /* 0x0000000107447824 */ /* 0x000fe400018e0644 */
[----:B0-----:R-:W-:Y:S02]  /*227f0*/  @!P2 IMAD.MOV.U32 R44, RZ, RZ, R69 ;  /* 0x000000ffff2ca224 */ /* 0x001fe400078e0045 */
[----:B------:R-:W-:-:S05]  /*22800*/  @!P2 IMAD.MOV.U32 R45, RZ, RZ, R70 ;  /* 0x000000ffff2da224 */ /* 0x000fca00078e0046 */
[----:B------:R0:W4:Y:S02]  /*22810*/  @!P2 LDG.E.U8 R66, desc[UR14][R44.64] ;  /* 0x0000000e2c42a981 */ /* 0x000124000c1e1100 */
[----:B0-----:R-:W-:Y:S02]  /*22820*/  @!P2 IMAD.MOV.U32 R44, RZ, RZ, R67 ;  /* 0x000000ffff2ca224 */ /* 0x001fe400078e0043 */
[----:B------:R-:W-:-:S05]  /*22830*/  @!P2 IMAD.MOV.U32 R45, RZ, RZ, R68 ;  /* 0x000000ffff2da224 */ /* 0x000fca00078e0044 */
[----:B------:R-:W4:Y:S01]  /*22840*/  @!P2 LDG.E.U8 R64, desc[UR14][R44.64] ;  /* 0x0000000e2c40a981 */ /* 0x000f22000c1e1100 */
[----:B------:R-:W0:Y:S03]  /*22850*/  S2R R90, SR_TID.X ;  /* 0x00000000005a7919 */ /* 0x000e260000002100 */
        /* <DEDUP_REMOVED lines=20> */
[----:B0-----:R-:W-:-:S03]  /*229a0*/  LOP3.LUT R90, R90, 0x7f, RZ, 0xc0, !PT ;  /* 0x0000007f5a5a7812 */ /* 0x001fc600078ec0ff */
[----:B------:R1:W-:Y:S04]  /*229b0*/  STS.U8 [R76+UR6+0xd280], R20 ;  /* 0x00d280144c007988 */ /* 0x0003e80008000006 */
[----:B------:R1:W-:Y:S04]  /*229c0*/  STS.U8 [R76+UR6+0xd680], R23 ;  /* 0x00d680174c007988 */ /* 0x0003e80008000006 */
[----:B------:R1:W-:Y:S04]  /*229d0*/  STS.U8 [R76+UR6+0xda80], R26 ;  /* 0x00da801a4c007988 */ /* 0x0003e80008000006 */
[----:B------:R1:W-:Y:S01]  /*229e0*/  STS.U8 [R76+UR6+0xde80], R30 ;  /* 0x00de801e4c007988 */ /* 0x0003e20008000006 */
[----:B------:R-:W-:-:S03]  /*229f0*/  LOP3.LUT R90, R90, 0x60, RZ, 0x3c, !PT ;  /* 0x000000605a5a7812 */ /* 0x000fc600078e3cff */
        /* <DEDUP_REMOVED lines=22> */
[----:B--2---:R1:W-:Y:S04]  /*22b60*/  STS.U8 [R90+UR6+0xfb00], R62 ;  /* 0x00fb003e5a007988 */ /* 0x0043e80008000006 */
[----:B---3--:R1:W-:Y:S04]  /*22b70*/  STS.U8 [R90+UR6+0xff00], R63 ;  /* 0x00ff003f5a007988 */ /* 0x0083e80008000006 */
        /* <DEDUP_REMOVED lines=12> */
[----:B----4-:R1:W-:Y:S04]  /*22c40*/  STS.U8 [R88+UR6+0xf380], R61 ;  /* 0x00f3803d58007988 */ /* 0x0103e80008000006 */
[----:B------:R1:W-:Y:S04]  /*22c50*/  STS.U8 [R88+UR6+0xf780], R65 ;  /* 0x00f7804158007988 */ /* 0x0003e80008000006 */
[----:B------:R1:W-:Y:S04]  /*22c60*/  STS.U8 [R88+UR6+0xfb80], R66 ;  /* 0x00fb804258007988 */ /* 0x0003e80008000006 */
[----:B------:R1:W-:Y:S01]  /*22c70*/  STS.U8 [R88+UR6+0xff80], R64 ;  /* 0x00ff804058007988 */ /* 0x0003e20008000006 */
[----:B------:R0:W-:Y:S06]  /*22c80*/  MEMBAR.ALL.CTA ;  /* 0x0000000000007992 */ /* 0x0001ec0000008000 */
[----:B0-----:R-:W0:Y:S04]  /*22c90*/  FENCE.VIEW.ASYNC.S ;  /* 0x00000000000073c6 */ /* 0x001e280000000000 */
[----:B------:R1:W-:Y:S04]  /*22ca0*/  STL [R1+0x550], R78 ;  /* 0x0005504e01007387 */ /* 0x0003e80000100800 */
[----:B------:R1:W-:Y:S04]  /*22cb0*/  STL [R1+0x23c], R75 ;  /* 0x00023c4b01007387 */ /* 0x0003e80000100800 */
[----:B------:R1:W-:Y:S04]  /*22cc0*/  STL [R1+0x4d8], R73 ;  /* 0x0004d84901007387 */ /* 0x0003e80000100800 */
[----:B------:R1:W-:Y:S01]  /*22cd0*/  STL [R1+0x54c], R79 ;  /* 0x00054c4f01007387 */ /* 0x0003e20000100800 */
[----:B0-----:R-:W-:Y:S06]  /*22ce0*/  BAR.SYNC.DEFER_BLOCKING 0x0 ;  /* 0x0000000000007b1d */ /* 0x001fec0000010000 */
[----:B------:R1:W-:Y:S04]  /*22cf0*/  STL [R1+0x238], R77 ;  /* 0x0002384d01007387 */ /* 0x0003e80000100800 */
[----:B------:R1:W-:Y:S04]  /*22d00*/  STL [R1+0x4d4], R74 ;  /* 0x0004d44a01007387 */ /* 0x0003e80000100800 */
[----:B------:R1:W-:Y:S04]  /*22d10*/  STL [R1+0x518], R71 ;  /* 0x0005184701007387 */ /* 0x0003e80000100800 */
[----:B------:R1:W-:Y:S04]  /*22d20*/  STL [R1+0x230], R67 ;  /* 0x0002304301007387 */ /* 0x0003e80000100800 */
[----:B------:R1:W-:Y:S01]  /*22d30*/  STL [R1+0x234], R69 ;  /* 0x0002344501007387 */ /* 0x0003e20000100800 */
[----:B------:R-:W-:-:S00]  /*22d40*/  MEMBAR.ALL.CTA ;  /* 0x0000000000007992 */ /* 0x000fc00000008000 */
[----:B------:R-:W-:Y:S06]  /*22d50*/  MEMBAR.ALL.GPU ;  /* 0x0000000000007992 */ /* 0x000fec000000a000 */
[----:B------:R-:W-:-:S00]  /*22d60*/  ERRBAR ;  /* 0x00000000000079ab */ /* 0x000fc00000000000 */
[----:B------:R-:W-:Y:S08]  /*22d70*/  CGAERRBAR ;  /* 0x00000000000075ab */ /* 0x000ff00000000000 */
[----:B------:R-:W-:Y:S01]  /*22d80*/  UCGABAR_ARV ;  /* 0x00000000000079c7 */ /* 0x000fe20008000000 */
[----:B------:R1:W-:Y:S01]  /*22d90*/  STL [R1+0x514], R72 ;  /* 0x0005144801007387 */ /* 0x0003e20000100800 */
[----:B------:R-:W-:Y:S01]  /*22da0*/  ULEA UR8, UR9, UR6, 0x3 ;  /* 0x0000000609087291 */ /* 0x000fe2000f8e18ff */
[----:B------:R-:W-:-:S02]  /*22db0*/  UMOV UR4, UR5 ;  /* 0x0000000500047c82 */ /* 0x000fc40008000000 */
[----:B------:R1:W-:Y:S01]  /*22dc0*/  STL [R1+0x228], R70 ;  /* 0x0002284601007387 */ /* 0x0003e20000100800 */
[----:B------:R-:W-:-:S03]  /*22dd0*/  UCGABAR_WAIT ;  /* 0x0000000000007dc7 */ /* 0x000fc60008000000 */
[----:B------:R-:W-:Y:S04]  /*22de0*/  CCTL.IVALL ;  /* 0x00000000ff00798f */ /* 0x000fe80002000000 */
[----:B------:R1:W-:Y:S01]  /*22df0*/  STL [R1+0x22c], R68 ;  /* 0x00022c4401007387 */ /* 0x0003e20000100800 */
[----:B------:R-:W-:Y:S01]  /*22e00*/  UIADD3 UR8, UPT, UPT, UR8, 0x10000, URZ ;  /* 0x0001000008087890 */ /* 0x000fe2000fffe0ff */
[----:B------:R-:W-:Y:S11]  /*22e10*/  @P0 BRA `(.L_x_15) ;  /* 0x0000000000440947 */ /* 0x000ff60003800000 */
[----:B------:R-:W-:Y:S01]  /*22e20*/  UMOV UR11, 0x40004040 ;  /* 0x40004040000b7882 */ /* 0x000fe20000000000 */
[----:B------:R-:W-:Y:S01]  /*22e30*/  UMOV UR13, 0x40004040 ;  /* 0x40004040000d7882 */ /* 0x000fe20000000000 */
[----:B------:R-:W-:Y:S01]  /*22e40*/  UMOV UR30, 0x0 ;  /* 0x00000000001e7882 */ /* 0x000fe20000000000 */
[----:B------:R-:W-:Y:S01]  /*22e50*/  UMOV UR31, 0x10408010 ;  /* 0x10408010001f7882 */ /* 0x000fe20000000000 */
[----:B------:R-:W-:Y:S01]  /*22e60*/  UMOV UR32, 0x0 ;  /* 0x0000000000207882 */ /* 0x000fe20000000000 */
[----:B------:R-:W-:Y:S01]  /*22e70*/  UMOV UR33, 0x10408010 ;  /* 0x1040801000217882 */ /* 0x000fe20000000000 */
[----:B------:R-:W-:Y:S01]  /*22e80*/  UMOV UR34, 0x0 ;  /* 0x0000000000227882 */ /* 0x000fe20000000000 */
[----:B------:R-:W-:Y:S01]  /*22e90*/  UMOV UR35, 0x10408010 ;  /* 0x1040801000237882 */ /* 0x000fe20000000000 */
[----:B------:R0:W-:Y:S01]  /*22ea0*/  UTCQMMA.2CTA gdesc[UR10], gdesc[UR12], tmem[UR16], tmem[UR30], idesc[UR31], UPT ;  /* 0x00ff1e0c0a0075ea */ /* 0x0001e2000ba00310 */
        /* <DEDUP_REMOVED lines=8> */
.L_x_15:
[----:B-1----:R-:W2:Y:S04]  /*22f30*/  LDL R9, [R1+0x8f4] ;  /* 0x0008f40001097983 */ /* 0x002ea80000100800 */
[----:B------:R-:W2:Y:S01]  /*22f40*/  LDL.LU R8, [R1+0x8e8] ;  /* 0x0008e80001087983 */ /* 0x000ea20000300800 */
[----:B------:R-:W-:-:S04]  /*22f50*/  UIADD3 UR9, UPT, UPT, UR9, 0x1, URZ ;  /* 0x0000000109097890 */ /* 0x000fc8000fffe0ff */
[----:B------:R-:W-:-:S04]  /*22f60*/  UISETP.GT.AND UP1, UPT, UR9, 0x1, UPT ;  /* 0x000000010900788c */ /* 0x000fc8000bf24270 */
[----:B0-----:R-:W-:Y:S02]  /*22f70*/  USEL UR5, URZ, 0x1, !UP1 ;  /* 0x00000001ff057887 */ /* 0x001fe4000c800000 */
[----:B------:R-:W-:Y:S02]  /*22f80*/  USEL UR9, UR9, URZ, !UP1 ;  /* 0x000000ff09097287 */ /* 0x000fe4000c800000 */
[----:B------:R-:W-:Y:S01]  /*22f90*/  ULOP3.LUT UR5, UR4, UR5, URZ, 0x3c, !UPT ;  /* 0x0000000504057292 */ /* 0x000fe2000f8e3cff */
[----:B--2---:R-:W-:Y:S02]  /*22fa0*/  ISETP.NE.U32.AND P2, PT, R8, R9, PT ;  /* 0x000000090800720c */ /* 0x004fe40003f45070 */
[----:B------:R-:W2:Y:S01]  /*22fb0*/  LDL.LU R9, [R1+0x8ec] ;  /* 0x0008ec0001097983 */ /* 0x000ea20000300800 */
[----:B------:R-:W-:-:S03]  /*22fc0*/  IMAD.U32 R8, RZ, RZ, UR4 ;  /* 0x00000004ff087e24 */ /* 0x000fc6000f8e00ff */
[----:B--2---:R0:W-:Y:S07]  /*22fd0*/  STL [R1+0x8e8], R9 ;  /* 0x0008e80901007387 */ /* 0x0041ee0000100800 */
[----:B------:R-:W-:Y:S05]  /*22fe0*/  @P2 BRA `(.L_x_16) ;  /* 0xffffff2c00d02947 */ /* 0x000fea000383ffff */
.L_x_13:
[----:B0-----:R-:W2:Y:S01]  /*22ff0*/  LDL.LU R9, [R1+0x8f8] ;  /* 0x0008f80001097983 */ /* 0x001ea20000300800 */
[----:B------:R-:W0:Y:S01]  /*23000*/  LDCU UR5, c[0x0][0x3b8] ;  /* 0x00007700ff0577ac */ /* 0x000e220008000800 */
[----:B------:R-:W1:Y:S01]  /*23010*/  LDC R10, c[0x0][0x3a0] ;  /* 0x0000e800ff0a7b82 */ /* 0x000e620000000800 */
[C---:B-----5:R-:W-:Y:S01]  /*23020*/  VIADD R2, R0.reuse, 0x1 ;  /* 0x0000000100027836 */ /* 0x060fe20000000000 */
[----:B------:R-:W2:Y:S01]  /*23030*/  LDCU.128 UR20, c[0x0][0x390] ;  /* 0x00007200ff1477ac */ /* 0x000ea20008000c00 */
[----:B------:R-:W3:Y:S01]  /*23040*/  LDCU UR10, c[0x0][0x39c] ;  /* 0x00007380ff0a77ac */ /* 0x000ee20008000800 */
[----:B------:R-:W4:Y:S01]  /*23050*/  LDCU UR9, c[0x0][0x3b4] ;  /* 0x00007680ff0977ac */ /* 0x000f220008000800 */
[----:B------:R-:W1:Y:S01]  /*23060*/  LDCU UR11, c[0x0][0x39c] ;  /* 0x00007380ff0b77ac */ /* 0x000e620008000800 */
[----:B0-----:R-:W-:Y:S01]  /*23070*/  IMAD R4, R0, UR5, RZ ;  /* 0x0000000500047c24 */ /* 0x001fe2000f8e02ff */
[----:B------:R-:W0:Y:S03]  /*23080*/  LDCU UR12, c[0x0][0x39c] ;  /* 0x00007380ff0c77ac */ /* 0x000e260008000800 */
[----:B------:R-:W-:-:S02]  /*23090*/  VIADD R5, R4, UR5 ;  /* 0x0000000504057c36 */ /* 0x000fc40008000000 */
[----:B-1----:R-:W-:Y:S02]  /*230a0*/  VIADD R10, R10, 0x7f ;  /* 0x0000007f0a0a7836 */ /* 0x002fe40000000000 */
[----:B------:R-:W-:-:S03]  /*230b0*/  VIADD R6, R5, UR5 ;  /* 0x0000000505067c36 */ /* 0x000fc60008000000 */
[----:B------:R-:W-:Y:S01]  /*230c0*/  ISETP.GE.AND P4, PT, R10, 0x80, PT ;  /* 0x000000800a00780c */ /* 0x000fe20003f86270 */
[----:B------:R-:W-:Y:S02]  /*230d0*/  VIADD R7, R6, UR5 ;  /* 0x0000000506077c36 */ /* 0x000fe40008000000 */
[----:B------:R-:W-:Y:S02]  /*230e0*/  VIADD R10, R0, 0x2 ;  /* 0x00000002000a7836 */ /* 0x000fe40000000000 */
[----:B------:R-:W-:-:S04]  /*230f0*/  VIADD R8, R7, UR5 ;  /* 0x0000000507087c36 */ /* 0x000fc80008000000 */
        /* <DEDUP_REMOVED lines=10> */
[----:B------:R-:W-:Y:S01]  /*231a0*/  VIADD R84, R76, UR5 ;  /* 0x000000054c547c36 */ /* 0x000fe20008000000 */
[----:B--2---:R-:W-:-:S04]  /*231b0*/  ISETP.GE.AND P0, PT, R9, UR22, PT ;  /* 0x0000001609007c0c */ /* 0x004fc8000bf06270 */
[----:B---3--:R-:W-:Y:S01]  /*231c0*/  ISETP.LT.AND P6, PT, R2, UR10, !P0 ;  /* 0x0000000a02007c0c */ /* 0x008fe2000c7c1270 */
[----:B----4-:R-:W-:Y:S01]  /*231d0*/  IMAD R2, R9, UR9, RZ ;  /* 0x0000000909027c24 */ /* 0x010fe2000f8e02ff */
[----:B------:R-:W1:Y:S01]  /*231e0*/  LDCU UR9, c[0x0][0x39c] ;  /* 0x00007380ff0977ac */ /* 0x000e620008000800 */
[----:B------:R-:W-:Y:S01]  /*231f0*/  VIADD R9, R0, 0x3 ;  /* 0x0000000300097836 */ /* 0x000fe20000000000 */
[----:B------:R-:W-:Y:S02]  /*23200*/  ISETP.LT.AND P3, PT, R10, UR11, !P0 ;  /* 0x0000000b0a007c0c */ /* 0x000fe4000c761270 */
[----:B------:R-:W-:Y:S02]  /*23210*/  IADD3 R3, P2, PT, R2, UR20, RZ ;  /* 0x0000001402037c10 */ /* 0x000fe4000ff5e0ff */
[----:B0-----:R-:W-:Y:S01]  /*23220*/  ISETP.LT.AND P5, PT, R9, UR12, !P0 ;  /* 0x0000000c09007c0c */ /* 0x001fe2000c7a1270 */
[----:B------:R-:W-:Y:S01]  /*23230*/  VIADD R9, R0, 0x4 ;  /* 0x0000000400097836 */ /* 0x000fe20000000000 */
[----:B------:R-:W-:-:S02]  /*23240*/  LEA.HI.X.SX32 R2, R2, UR21, 0x1, P2 ;  /* 0x0000001502027c11 */ /* 0x000fc400090f0eff */
[----:B------:R-:W-:Y:S01]  /*23250*/  IADD3 R68, P2, PT, R4, R3, RZ ;  /* 0x0000000304447210 */ /* 0x000fe20007f5e0ff */
[----:B------:R-:W-:-:S12]  /*23260*/  @!P4 BRA `(.L_x_17) ;  /* 0x000000000010c947 */ /* 0x000fd80003800000 */
[----:B------:R-:W-:-:S06]  /*23270*/  USHF.L.U32 UR4, UR4, 0x1f, URZ ;  /* 0x0000001f04047899 */ /* 0x000fcc00080006ff */
[----:B------:R-:W-:-:S04]  /*23280*/  IMAD.U32 R10, RZ, RZ, UR4 ;  /* 0x00000004ff0a7e24 */ /* 0x000fc8000f8e00ff */
[----:B------:R-:W0:Y:S02]  /*23290*/  SYNCS.PHASECHK.TRANS64.TRYWAIT P4, [UR8], R10 ;  /* 0x0000000aff0075a7 */ /* 0x000e240008081108 */
[----:B0-----:R-:W-:Y:S05]  /*232a0*/  @!P4 BRA `(.L_x_18) ;  /* 0x000000a400dcc947 */ /* 0x001fea0003800000 */
.L_x_17:
[----:B------:R-:W-:Y:S01]  /*232b0*/  BAR.SYNC.DEFER_BLOCKING 0x0 ;  /* 0x0000000000007b1d */ /* 0x000fe20000010000 */
[CC--:B------:R-:W-:Y:S01]  /*232c0*/  IADD3 R92, P4, PT, R5.reuse, R3.reuse, RZ ;  /* 0x00000003055c7210 */ /* 0x0c0fe20007f9e0ff */
[----:B------:R-:W-:Y:S01]  /*232d0*/  VIADD R79, R84, UR5 ;  /* 0x00000005544f7c36 */ /* 0x000fe20008000000 */
[-C--:B------:R-:W-:Y:S01]  /*232e0*/  LEA.HI.X.SX32 R69, R4, R2.reuse, 0x1, P2 ;  /* 0x0000000204457211 */ /* 0x080fe200010f0eff */
[----:B------:R-:W-:Y:S01]  /*232f0*/  VIADD R88, R0, 0x5 ;  /* 0x0000000500587836 */ /* 0x000fe20000000000 */
[-C--:B------:R-:W-:Y:S01]  /*23300*/  LEA.HI.X.SX32 R93, R5, R2.reuse, 0x1, P4 ;  /* 0x00000002055d7211 */ /* 0x080fe200020f0eff */
[----:B------:R-:W-:Y:S01]  /*23310*/  VIADD R70, R79, UR5 ;  /* 0x000000054f467c36 */ /* 0x000fe20008000000 */
[----:B------:R-:W-:Y:S01]  /*23320*/  IADD3 R10, P4, PT, R6, R3, RZ ;  /* 0x00000003060a7210 */ /* 0x000fe20007f9e0ff */
[----:B------:R-:W-:Y:S01]  /*23330*/  STL.64 [R1+0x9d8], R84 ;  /* 0x0009d85401007387 */ /* 0x000fe20000100a00 */
[----:B------:R-:W-:Y:S01]  /*23340*/  P2R R89, PR, RZ, 0x20 ;  /* 0x00000020ff597803 */ /* 0x000fe20000000000 */
[----:B------:R-:W-:Y:S01]  /*23350*/  VIADD R83, R70, UR5 ;  /* 0x0000000546537c36 */ /* 0x000fe20008000000 */
[----:B------:R-:W-:Y:S01]  /*23360*/  LEA.HI.X.SX32 R11, R6, R2, 0x1, P4 ;  /* 0x00000002060b7211 */ /* 0x000fe200020f0eff */
[----:B------:R-:W-:Y:S01]  /*23370*/  STL.64 [R1+0x9b8], R68 ;  /* 0x0009b84401007387 */ /* 0x000fe20000100a00 */
[----:B------:R-:W0:Y:S01]  /*23380*/  LDCU UR4, c[0x0][0x39c] ;  /* 0x00007380ff0477ac */ /* 0x000e220008000800 */
[----:B------:R-:W-:Y:S01]  /*23390*/  VIADD R72, R83, UR5 ;  /* 0x0000000553487c36 */ /* 0x000fe20008000000 */
[----:B-1----:R-:W-:Y:S01]  /*233a0*/  ISETP.LT.AND P2, PT, R9, UR9, !P0 ;  /* 0x0000000909007c0c */ /* 0x002fe2000c741270 */
[----:B------:R1:W-:Y:S01]  /*233b0*/  STL.64 [R1+0x9c0], R92 ;  /* 0x0009c05c01007387 */ /* 0x0003e20000100a00 */
[----:B------:R-:W2:Y:S01]  /*233c0*/  LDCU UR8, c[0x0][0x39c] ;  /* 0x00007380ff0877ac */ /* 0x000ea20008000800 */
[----:B------:R-:W-:-:S02]  /*233d0*/  VIADD R78, R72, UR5 ;  /* 0x00000005484e7c36 */ /* 0x000fc40008000000 */
[----:B------:R-:W-:Y:S02]  /*233e0*/  STL.64 [R1+0x9e0], R70 ;  /* 0x0009e04601007387 */ /* 0x000fe40000100a00 */
[----:B------:R-:W-:Y:S01]  /*233f0*/  VIADD R82, R78, UR5 ;  /* 0x000000054e527c36 */ /* 0x000fe20008000000 */
[----:B------:R-:W3:Y:S02]  /*23400*/  @!P1 SYNCS.CCTL.IV [UR6+0x10000] ;  /* 0x01000000ff0099b1 */ /* 0x000ee40008000006 */
[----:B---3--:R-:W-:Y:S01]  /*23410*/  BAR.SYNC.DEFER_BLOCKING 0x0 ;  /* 0x0000000000007b1d */ /* 0x008fe20000010000 */
[----:B------:R-:W-:Y:S01]  /*23420*/  VIADD R75, R82, UR5 ;  /* 0x00000005524b7c36 */ /* 0x000fe20008000000 */
[----:B-1----:R-:W-:-:S04]  /*23430*/  IADD3 R92, P4, PT, R8, R3, RZ ;  /* 0x00000003085c7210 */ /* 0x002fc80007f9e0ff */
[----:B------:R-:W-:Y:S01]  /*23440*/  LEA.HI.X.SX32 R93, R8, R2, 0x1, P4 ;  /* 0x00000002085d7211 */ /* 0x000fe200020f0eff */
[----:B------:R1:W-:Y:S01]  /*23450*/  STL.64 [R1+0x9c8], R88 ;  /* 0x0009c85801007387 */ /* 0x0003e20000100a00 */
[----:B------:R-:W-:-:S04]  /*23460*/  IADD3 R68, P4, PT, R73, R3, RZ ;  /* 0x0000000349447210 */ /* 0x000fc80007f9e0ff */
[----:B------:R-:W-:Y:S01]  /*23470*/  LEA.HI.X.SX32 R69, R73, R2, 0x1, P4 ;  /* 0x0000000249457211 */ /* 0x000fe200020f0eff */
[----:B------:R-:W-:Y:S01]  /*23480*/  VIADD R73, R75, UR5 ;  /* 0x000000054b497c36 */ /* 0x000fe20008000000 */
[----:B------:R-:W-:-:S04]  /*23490*/  IADD3 R84, P4, PT, R81, R3, RZ ;  /* 0x0000000351547210 */ /* 0x000fc80007f9e0ff */
[-C--:B------:R-:W-:Y:S01]  /*234a0*/  LEA.HI.X.SX32 R85, R81, R2.reuse, 0x1, P4 ;  /* 0x0000000251557211 */ /* 0x080fe200020f0eff */
[----:B------:R-:W-:Y:S02]  /*234b0*/  VIADD R81, R73, UR5 ;  /* 0x0000000549517c36 */ /* 0x000fe40008000000 */
[----:B-1----:R-:W-:Y:S01]  /*234c0*/  IMAD.MOV.U32 R88, RZ, RZ, R10 ;  /* 0x000000ffff587224 */ /* 0x002fe200078e000a */
[----:B------:R-:W1:Y:S01]  /*234d0*/  @!P1 SYNCS.CCTL.IV [UR6+0x10008] ;  /* 0x01000800ff0099b1 */ /* 0x000e620008000006 */
[CC--:B------:R-:W-:Y:S01]  /*234e0*/  IADD3 R90, P1, PT, R7.reuse, R3.reuse, RZ ;  /* 0x00000003075a7210 */ /* 0x0c0fe20007f3e0ff */
[----:B------:R-:W-:Y:S01]  /*234f0*/  IMAD.MOV.U32 R89, RZ, RZ, R11 ;  /* 0x000000ffff597224 */ /* 0x000fe200078e000b */
[----:B------:R-:W3:Y:S02]  /*23500*/  LDCU UR6, c[0x0][0x39c] ;  /* 0x00007380ff0677ac */ /* 0x000ee40008000800 */
[-C--:B------:R-:W-:Y:S02]  /*23510*/  LEA.HI.X.SX32 R91, R7, R2.reuse, 0x1, P1 ;  /* 0x00000002075b7211 */ /* 0x080fe400008f0eff */
[C---:B------:R-:W-:Y:S01]  /*23520*/  IADD3 R70, P1, PT, R87.reuse, R3, RZ ;  /* 0x0000000357467210 */ /* 0x040fe20007f3e0ff */
[----:B------:R-:W4:Y:S02]  /*23530*/  LDTM.x64 R4, tmem[UR7] ;  /* 0x00000007000479ee */ /* 0x000f240008340000 */
[----:B------:R-:W-:Y:S01]  /*23540*/  STL.64 [R1+0x9d0], R90 ;  /* 0x0009d05a01007387 */ /* 0x000fe20000100a00 */
[----:B------:R-:W-:-:S05]  /*23550*/  LEA.HI.X.SX32 R71, R87, R2, 0x1, P1 ;  /* 0x0000000257477211 */ /* 0x000fca00008f0eff */
[----:B------:R5:W-:Y:S04]  /*23560*/  STL.64 [R1+0x360], R70 ;  /* 0x0003604601007387 */ /* 0x000be80000100a00 */
[----:B------:R0:W-:Y:S01]  /*23570*/  STL.64 [R1+0x358], R84 ;  /* 0x0003585401007387 */ /* 0x0001e20000100a00 */
[----:B-----5:R-:W-:-:S04]  /*23580*/  IADD3 R70, P1, PT, R77, R3, RZ ;  /* 0x000000034d467210 */ /* 0x020fc80007f3e0ff */
[----:B------:R-:W-:Y:S02]  /*23590*/  LEA.HI.X.SX32 R71, R77, R2, 0x1, P1 ;  /* 0x000000024d477211 */ /* 0x000fe400008f0eff */
[----:B0-----:R-:W-:-:S03]  /*235a0*/  IADD3 R84, P4, PT, R86, R3, RZ ;  /* 0x0000000356547210 */ /* 0x001fc60007f9e0ff */
[----:B------:R0:W-:Y:S01]  /*235b0*/  STL.64 [R1+0x350], R70 ;  /* 0x0003504601007387 */ /* 0x0001e20000100a00 */
[----:B------:R-:W-:-:S03]  /*235c0*/  LEA.HI.X.SX32 R85, R86, R2, 0x1, P4 ;  /* 0x0000000256557211 */ /* 0x000fc600020f0eff */
[----:B0-----:R-:W5:Y:S01]  /*235d0*/  LDL.LU.64 R70, [R1+0x9e0] ;  /* 0x0009e00001467983 */ /* 0x001f620000300a00 */
[----:B------:R-:W-:Y:S02]  /*235e0*/  IMAD.MOV.U32 R87, RZ, RZ, R91 ;  /* 0x000000ffff577224 */ /* 0x000fe400078e005b */
[----:B------:R-:W-:Y:S01]  /*235f0*/  VIADD R77, R81, UR5 ;  /* 0x00000005514d7c36 */ /* 0x000fe20008000000 */
[----:B------:R0:W-:Y:S04]  /*23600*/  STL.64 [R1+0x348], R84 ;  /* 0x0003485401007387 */ /* 0x0001e80000100a00 */
[----:B0-----:R-:W2:Y:S01]  /*23610*/  LDL.LU.64 R84, [R1+0x9d8] ;  /* 0x0009d80001547983 */ /* 0x001ea20000300a00 */
[----:B-----5:R-:W-:-:S05]  /*23620*/  IADD3 R90, P1, PT, R71, R3, RZ ;  /* 0x00000003475a7210 */ /* 0x020fca0007f3e0ff */
[----:B------:R0:W-:Y:S01]  /*23630*/  STL [R1+0x340], R90 ;  /* 0x0003405a01007387 */ /* 0x0001e20000100800 */
[----:B------:R-:W-:Y:S01]  /*23640*/  IMAD.MOV.U32 R86, RZ, RZ, R90 ;  /* 0x000000ffff567224 */ /* 0x000fe200078e005a */
[-C--:B------:R-:W-:Y:S02]  /*23650*/  LEA.HI.X.SX32 R87, R71, R2.reuse, 0x1, P1 ;  /* 0x0000000247577211 */ /* 0x080fe400008f0eff */
[CC--:B0-----:R-:W-:Y:S02]  /*23660*/  IADD3 R90, P4, PT, R80.reuse, R3.reuse, RZ ;  /* 0x00000003505a7210 */ /* 0x0c1fe40007f9e0ff */
[C---:B--2---:R-:W-:Y:S02]  /*23670*/  IADD3 R86, P1, PT, R85.reuse, R3, RZ ;  /* 0x0000000355567210 */ /* 0x044fe40007f3e0ff */
[-C--:B------:R-:W-:Y:S01]  /*23680*/  LEA.HI.X.SX32 R91, R80, R2.reuse, 0x1, P4 ;  /* 0x00000002505b7211 */ /* 0x080fe200020f0eff */
[----:B------:R0:W-:Y:S04]  /*23690*/  STL [R1+0x344], R87 ;  /* 0x0003445701007387 */ /* 0x0001e80000100800 */
[----:B------:R2:W-:Y:S01]  /*236a0*/  STL.64 [R1+0x338], R90 ;  /* 0x0003385a01007387 */ /* 0x0005e20000100a00 */
[----:B0-----:R-:W-:-:S02]  /*236b0*/  LEA.HI.X.SX32 R87, R85, R2, 0x1, P1 ;  /* 0x0000000255577211 */ /* 0x001fc400008f0eff */
[----:B--2---:R-:W-:-:S03]  /*236c0*/  IADD3 R90, P4, PT, R74, R3, RZ ;  /* 0x000000034a5a7210 */ /* 0x004fc60007f9e0ff */
[----:B------:R0:W-:Y:S01]  /*236d0*/  STL.64 [R1+0x330], R86 ;  /* 0x0003305601007387 */ /* 0x0001e20000100a00 */
[----:B------:R-:W-:Y:S02]  /*236e0*/  LEA.HI.X.SX32 R91, R74, R2, 0x1, P4 ;  /* 0x000000024a5b7211 */ /* 0x000fe400020f0eff */
[----:B0-----:R-:W-:-:S03]  /*236f0*/  IADD3 R86, P1, PT, R76, R3, RZ ;  /* 0x000000034c567210 */ /* 0x001fc60007f3e0ff */
[----:B------:R0:W-:Y:S01]  /*23700*/  STL.64 [R1+0x328], R90 ;  /* 0x0003285a01007387 */ /* 0x0001e20000100a00 */
[----:B------:R-:W-:-:S05]  /*23710*/  LEA.HI.X.SX32 R87, R76, R2, 0x1, P1 ;  /* 0x000000024c577211 */ /* 0x000fca00008f0eff */
[----:B------:R2:W-:Y:S01]  /*23720*/  STL.64 [R1+0x320], R86 ;  /* 0x0003205601007387 */ /* 0x0005e20000100a00 */
[----:B0-----:R-:W-:-:S04]  /*23730*/  IADD3 R90, P4, PT, R84, R3, RZ ;  /* 0x00000003545a7210 */ /* 0x001fc80007f9e0ff */
[-C--:B------:R-:W-:Y:S02]  /*23740*/  LEA.HI.X.SX32 R91, R84, R2.reuse, 0x1, P4 ;  /* 0x00000002545b7211 */ /* 0x080fe400020f0eff */
[CC--:B------:R-:W-:Y:S02]  /*23750*/  IADD3 R84, P4, PT, R70.reuse, R3.reuse, RZ ;  /* 0x0000000346547210 */ /* 0x0c0fe40007f9e0ff */
[CC--:B--2---:R-:W-:Y:S01]  /*23760*/  IADD3 R86, P1, PT, R79.reuse, R3.reuse, RZ ;  /* 0x000000034f567210 */ /* 0x0c4fe20007f3e0ff */
[----:B------:R0:W-:Y:S01]  /*23770*/  STL.64 [R1+0x318], R90 ;  /* 0x0003185a01007387 */ /* 0x0001e20000100a00 */
[-C--:B------:R-:W-:Y:S02]  /*23780*/  LEA.HI.X.SX32 R85, R70, R2.reuse, 0x1, P4 ;  /* 0x0000000246557211 */ /* 0x080fe400020f0eff */
[----:B------:R-:W-:Y:S01]  /*23790*/  LEA.HI.X.SX32 R87, R79, R2, 0x1, P1 ;  /* 0x000000024f577211 */ /* 0x000fe200008f0eff */
[----:B0-----:R-:W2:Y:S04]  /*237a0*/  LDL.LU.64 R90, [R1+0x9d0] ;  /* 0x0009d000015a7983 */ /* 0x001ea80000300a00 */
[----:B------:R0:W-:Y:S04]  /*237b0*/  STL.64 [R1+0x310], R86 ;  /* 0x0003105601007387 */ /* 0x0001e80000100a00 */
[----:B------:R5:W-:Y:S01]  /*237c0*/  STL.64 [R1+0x308], R84 ;  /* 0x0003085401007387 */ /* 0x000be20000100a00 */
[----:B0-----:R-:W-:-:S02]  /*237d0*/  IADD3 R86, P1, PT, R83, R3, RZ ;  /* 0x0000000353567210 */ /* 0x001fc40007f3e0ff */
[C---:B-----5:R-:W-:Y:S02]  /*237e0*/  IADD3 R84, P4, PT, R72.reuse, R3, RZ ;  /* 0x0000000348547210 */ /* 0x060fe40007f9e0ff */
[-C--:B------:R-:W-:Y:S02]  /*237f0*/  LEA.HI.X.SX32 R87, R83, R2.reuse, 0x1, P1 ;  /* 0x0000000253577211 */ /* 0x080fe400008f0eff */
[----:B------:R-:W-:-:S03]  /*23800*/  LEA.HI.X.SX32 R85, R72, R2, 0x1, P4 ;  /* 0x0000000248557211 */ /* 0x000fc600020f0eff */
[----:B------:R0:W-:Y:S04]  /*23810*/  STL.64 [R1+0x300], R86 ;  /* 0x0003005601007387 */ /* 0x0001e80000100a00 */
[----:B------:R5:W-:Y:S01]  /*23820*/  STL.64 [R1+0x2f8], R84 ;  /* 0x0002f85401007387 */ /* 0x000be20000100a00 */
[-C--:B0-----:R-:W-:Y:S01]  /*23830*/  IADD3 R86, P1, PT, R78, R3.reuse, RZ ;  /* 0x000000034e567210 */ /* 0x081fe20007f3e0ff */
[----:B-----5:R-:W-:Y:S01]  /*23840*/  IMAD.MOV.U32 R84, RZ, RZ, R92 ;  /* 0x000000ffff547224 */ /* 0x020fe200078e005c */
[----:B------:R-:W-:Y:S02]  /*23850*/  IADD3 R92, P4, PT, R82, R3, RZ ;  /* 0x00000003525c7210 */ /* 0x000fe40007f9e0ff */
[-C--:B------:R-:W-:Y:S01]  /*23860*/  LEA.HI.X.SX32 R87, R78, R2.reuse, 0x1, P1 ;  /* 0x000000024e577211 */ /* 0x080fe200008f0eff */
[----:B------:R-:W-:Y:S01]  /*23870*/  IMAD.MOV.U32 R85, RZ, RZ, R93 ;  /* 0x000000ffff557224 */ /* 0x000fe200078e005d */
[----:B------:R-:W-:-:S03]  /*23880*/  LEA.HI.X.SX32 R93, R82, R2, 0x1, P4 ;  /* 0x00000002525d7211 */ /* 0x000fc600020f0eff */
[----:B------:R0:W-:Y:S04]  /*23890*/  STL.64 [R1+0x2f0], R86 ;  /* 0x0002f05601007387 */ /* 0x0001e80000100a00 */
[----:B------:R5:W-:Y:S01]  /*238a0*/  STL.64 [R1+0x2e0], R92 ;  /* 0x0002e05c01007387 */ /* 0x000be20000100a00 */
[-C--:B0-----:R-:W-:Y:S02]  /*238b0*/  IADD3 R86, P1, PT, R75, R3.reuse, RZ ;  /* 0x000000034b567210 */ /* 0x081fe40007f3e0ff */
[----:B-----5:R-:W-:Y:S02]  /*238c0*/  IADD3 R92, P4, PT, R73, R3, RZ ;  /* 0x00000003495c7210 */ /* 0x020fe40007f9e0ff */
[-C--:B------:R-:W-:Y:S02]  /*238d0*/  LEA.HI.X.SX32 R87, R75, R2.reuse, 0x1, P1 ;  /* 0x000000024b577211 */ /* 0x080fe400008f0eff */
[----:B------:R-:W-:-:S03]  /*238e0*/  LEA.HI.X.SX32 R93, R73, R2, 0x1, P4 ;  /* 0x00000002495d7211 */ /* 0x000fc600020f0eff */
[----:B------:R0:W-:Y:S01]  /*238f0*/  STL.64 [R1+0x2d8], R86 ;  /* 0x0002d85601007387 */ /* 0x0001e20000100a00 */
[----:B------:R-:W-:-:S03]  /*23900*/  VIADD R71, R77, UR5 ;  /* 0x000000054d477c36 */ /* 0x000fc60008000000 */
[----:B------:R5:W-:Y:S01]  /*23910*/  STL.64 [R1+0x2d0], R92 ;  /* 0x0002d05c01007387 */ /* 0x000be20000100a00 */
[----:B0-----:R-:W-:Y:S01]  /*23920*/  IMAD.MOV.U32 R86, RZ, RZ, R88 ;  /* 0x000000ffff567224 */ /* 0x001fe200078e0058 */
[-C--:B------:R-:W-:Y:S01]  /*23930*/  IADD3 R88, P1, PT, R81, R3.reuse, RZ ;  /* 0x0000000351587210 */ /* 0x080fe20007f3e0ff */
[----:B------:R-:W-:Y:S01]  /*23940*/  IMAD.MOV.U32 R87, RZ, RZ, R89 ;  /* 0x000000ffff577224 */ /* 0x000fe200078e0059 */
[----:B-----5:R-:W-:Y:S02]  /*23950*/  IADD3 R92, P4, PT, R77, R3, RZ ;  /* 0x000000034d5c7210 */ /* 0x020fe40007f9e0ff */
[-C--:B------:R-:W-:Y:S01]  /*23960*/  LEA.HI.X.SX32 R89, R81, R2.reuse, 0x1, P1 ;  /* 0x0000000251597211 */ /* 0x080fe200008f0eff */
[----:B------:R-:W-:Y:S01]  /*23970*/  VIADD R80, R71, UR5 ;  /* 0x0000000547507c36 */ /* 0x000fe20008000000 */
[----:B------:R-:W-:-:S03]  /*23980*/  LEA.HI.X.SX32 R93, R77, R2, 0x1, P4 ;  /* 0x000000024d5d7211 */ /* 0x000fc600020f0eff */
[----:B------:R0:W-:Y:S04]  /*23990*/  STL.64 [R1+0x2c8], R88 ;  /* 0x0002c85801007387 */ /* 0x0001e80000100a00 */
[----:B------:R5:W-:Y:S01]  /*239a0*/  STL.64 [R1+0x2c0], R92 ;  /* 0x0002c05c01007387 */ /* 0x000be20000100a00 */
[CC--:B0-----:R-:W-:Y:S02]  /*239b0*/  IADD3 R88, P1, PT, R71.reuse, R3.reuse, RZ ;  /* 0x0000000347587210 */ /* 0x0c1fe40007f3e0ff */
[C---:B-----5:R-:W-:Y:S02]  /*239c0*/  IADD3 R92, P4, PT, R80.reuse, R3, RZ ;  /* 0x00000003505c7210 */ /* 0x060fe40007f9e0ff */
[-C--:B------:R-:W-:Y:S02]  /*239d0*/  LEA.HI.X.SX32 R89, R71, R2.reuse, 0x1, P1 ;  /* 0x0000000247597211 */ /* 0x080fe400008f0eff */
[----:B------:R-:W-:-:S03]  /*239e0*/  LEA.HI.X.SX32 R93, R80, R2, 0x1, P4 ;  /* 0x00000002505d7211 */ /* 0x000fc600020f0eff */
[----:B------:R0:W-:Y:S04]  /*239f0*/  STL.64 [R1+0x2b8], R88 ;  /* 0x0002b85801007387 */ /* 0x0001e80000100a00 */
[----:B0-----:R-:W5:Y:S04]  /*23a00*/  LDL.LU.64 R88, [R1+0x9c8] ;  /* 0x0009c80001587983 */ /* 0x001f680000300a00 */
[----:B------:R0:W-:Y:S04]  /*23a10*/  STL.64 [R1+0x2b0], R92 ;  /* 0x0002b05c01007387 */ /* 0x0001e80000100a00 */
[----:B0-----:R-:W3:Y:S01]  /*23a20*/  LDL.LU.64 R92, [R1+0x9c0] ;  /* 0x0009c000015c7983 */ /* 0x001ee20000300a00 */
[----:B------:R-:W-:-:S04]  /*23a30*/  VIADD R74, R80, UR5 ;  /* 0x00000005504a7c36 */ /* 0x000fc80008000000 */
[C---:B------:R-:W-:Y:S01]  /*23a40*/  VIADD R76, R74.reuse, UR5 ;  /* 0x000000054a4c7c36 */ /* 0x040fe20008000000 */
[-C--:B------:R-:W-:Y:S01]  /*23a50*/  IADD3 R82, P1, PT, R74, R3.reuse, RZ ;  /* 0x000000034a527210 */ /* 0x080fe20007f3e0ff */
[----:B------:R-:W-:Y:S02]  /*23a60*/  IMAD.MOV.U32 R81, RZ, RZ, R83 ;  /* 0x000000ffff517224 */ /* 0x000fe400078e0053 */
[----:B------:R-:W-:Y:S02]  /*23a70*/  VIADD R79, R76, UR5 ;  /* 0x000000054c4f7c36 */ /* 0x000fe40008000000 */
[----:B------:R0:W-:Y:S01]  /*23a80*/  STL [R1+0x2a8], R82 ;  /* 0x0002a85201007387 */ /* 0x0001e20000100800 */
[----:B------:R-:W-:Y:S01]  /*23a90*/  IMAD.MOV.U32 R80, RZ, RZ, R82 ;  /* 0x000000ffff507224 */ /* 0x000fe200078e0052 */
[----:B------:R-:W-:Y:S01]  /*23aa0*/  LEA.HI.X.SX32 R81, R74, R2, 0x1, P1 ;  /* 0x000000024a517211 */ /* 0x000fe200008f0eff */
[----:B------:R-:W-:Y:S01]  /*23ab0*/  IMAD.MOV.U32 R83, RZ, RZ, R69 ;  /* 0x000000ffff537224 */ /* 0x000fe200078e0045 */
[C---:B------:R-:W-:Y:S01]  /*23ac0*/  IADD3 R80, P1, PT, R79.reuse, R3, RZ ;  /* 0x000000034f507210 */ /* 0x040fe20007f3e0ff */
[----:B------:R-:W-:-:S02]  /*23ad0*/  VIADD R70, R79, UR5 ;  /* 0x000000054f467c36 */ /* 0x000fc40008000000 */
[----:B0-----:R-:W-:Y:S01]  /*23ae0*/  IMAD.MOV.U32 R82, RZ, RZ, R68 ;  /* 0x000000ffff527224 */ /* 0x001fe200078e0044 */
[C---:B------:R-:W-:Y:S01]  /*23af0*/  IADD3 R68, P4, PT, R76.reuse, R3, RZ ;  /* 0x000000034c447210 */ /* 0x040fe20007f9e0ff */
[----:B------:R0:W-:Y:S03]  /*23b00*/  STL [R1+0x2ac], R81 ;  /* 0x0002ac5101007387 */ /* 0x0001e60000100800 */
[----:B------:R-:W-:Y:S01]  /*23b10*/  LEA.HI.X.SX32 R69, R76, R2, 0x1, P4 ;  /* 0x000000024c457211 */ /* 0x000fe200020f0eff */
[----:B------:R-:W-:-:S04]  /*23b20*/  VIADD R72, R70, UR5 ;  /* 0x0000000546487c36 */ /* 0x000fc80008000000 */
[----:B------:R1:W-:Y:S01]  /*23b30*/  STL.64 [R1+0x2a0], R68 ;  /* 0x0002a04401007387 */ /* 0x0003e20000100a00 */
[----:B0-----:R-:W-:Y:S01]  /*23b40*/  LEA.HI.X.SX32 R81, R79, R2, 0x1, P1 ;  /* 0x000000024f517211 */ /* 0x001fe200008f0eff */
[----:B------:R-:W-:-:S04]  /*23b50*/  VIADD R78, R72, UR5 ;  /* 0x00000005484e7c36 */ /* 0x000fc80008000000 */
[----:B------:R0:W-:Y:S01]  /*23b60*/  STL.64 [R1+0x298], R80 ;  /* 0x0002985001007387 */ /* 0x0001e20000100a00 */
[----:B-1----:R-:W-:Y:S01]  /*23b70*/  IADD3 R68, P4, PT, R70, R3, RZ ;  /* 0x0000000346447210 */ /* 0x002fe20007f9e0ff */
[----:B------:R-:W-:-:S03]  /*23b80*/  VIADD R75, R78, UR5 ;  /* 0x000000054e4b7c36 */ /* 0x000fc60008000000 */
[-C--:B------:R-:W-:Y:S02]  /*23b90*/  LEA.HI.X.SX32 R69, R70, R2.reuse, 0x1, P4 ;  /* 0x0000000246457211 */ /* 0x080fe400020f0eff */
[C---:B0-----:R-:W-:Y:S01]  /*23ba0*/  IADD3 R80, P1, PT, R72.reuse, R3, RZ ;  /* 0x0000000348507210 */ /* 0x041fe20007f3e0ff */
[----:B------:R-:W-:Y:S02]  /*23bb0*/  VIADD R73, R75, UR5 ;  /* 0x000000054b497c36 */ /* 0x000fe40008000000 */
[----:B------:R0:W-:Y:S01]  /*23bc0*/  STL.64 [R1+0x290], R68 ;  /* 0x0002904401007387 */ /* 0x0001e20000100a00 */
[----:B------:R-:W-:Y:S01]  /*23bd0*/  LEA.HI.X.SX32 R81, R72, R2, 0x1, P1 ;  /* 0x0000000248517211 */ /* 0x000fe200008f0eff */
[----:B------:R-:W-:-:S04]  /*23be0*/  VIADD R77, R73, UR5 ;  /* 0x00000005494d7c36 */ /* 0x000fc80008000000 */
[----:B------:R1:W-:Y:S01]  /*23bf0*/  STL.64 [R1+0x288], R80 ;  /* 0x0002885001007387 */ /* 0x0003e20000100a00 */
[----:B0-----:R-:W-:-:S04]  /*23c00*/  IADD3 R68, P4, PT, R78, R3, RZ ;  /* 0x000000034e447210 */ /* 0x001fc80007f9e0ff */
[-C--:B------:R-:W-:Y:S02]  /*23c10*/  LEA.HI.X.SX32 R69, R78, R2.reuse, 0x1, P4 ;  /* 0x000000024e457211 */ /* 0x080fe400020f0eff */
[-C--:B-1----:R-:W-:Y:S02]  /*23c20*/  IADD3 R80, P1, PT, R75, R3.reuse, RZ ;  /* 0x000000034b507210 */ /* 0x082fe40007f3e0ff */
[----:B------:R-:W-:Y:S02]  /*23c30*/  IADD3 R78, P4, PT, R73, R3, RZ ;  /* 0x00000003494e7210 */ /* 0x000fe40007f9e0ff */
[-C--:B------:R-:W-:Y:S01]  /*23c40*/  LEA.HI.X.SX32 R81, R75, R2.reuse, 0x1, P1 ;  /* 0x000000024b517211 */ /* 0x080fe200008f0eff */
[----:B------:R-:W-:Y:S01]  /*23c50*/  VIADD R71, R77, UR5 ;  /* 0x000000054d477c36 */ /* 0x000fe20008000000 */
[----:B------:R-:W-:Y:S01]  /*23c60*/  LEA.HI.X.SX32 R79, R73, R2, 0x1, P4 ;  /* 0x00000002494f7211 */ /* 0x000fe200020f0eff */
[----:B------:R0:W-:Y:S02]  /*23c70*/  STL.64 [R1+0x280], R68 ;  /* 0x0002804401007387 */ /* 0x0001e40000100a00 */
[----:B------:R-:W-:-:S02]  /*23c80*/  VIADD R74, R71, UR5 ;  /* 0x00000005474a7c36 */ /* 0x000fc40008000000 */
[----:B0-----:R-:W4:Y:S04]  /*23c90*/  LDL.LU.64 R68, [R1+0x9b8] ;  /* 0x0009b80001447983 */ /* 0x001f280000300a00 */
[----:B------:R0:W-:Y:S04]  /*23ca0*/  STL.64 [R1+0x278], R80 ;  /* 0x0002785001007387 */ /* 0x0001e80000100a00 */
[----:B------:R1:W-:Y:S01]  /*23cb0*/  STL.64 [R1+0x270], R78 ;  /* 0x0002704e01007387 */ /* 0x0003e20000100a00 */
[----:B------:R-:W-:Y:S01]  /*23cc0*/  VIADD R76, R74, UR5 ;  /* 0x000000054a4c7c36 */ /* 0x000fe20008000000 */
[----:B0-----:R-:W-:-:S02]  /*23cd0*/  IADD3 R80, P1, PT, R77, R3, RZ ;  /* 0x000000034d507210 */ /* 0x001fc40007f3e0ff */
[----:B-1----:R-:W-:Y:S02]  /*23ce0*/  IADD3 R78, P4, PT, R71, R3, RZ ;  /* 0x00000003474e7210 */ /* 0x002fe40007f9e0ff */
[-C--:B------:R-:W-:Y:S02]  /*23cf0*/  LEA.HI.X.SX32 R81, R77, R2.reuse, 0x1, P1 ;  /* 0x000000024d517211 */ /* 0x080fe400008f0eff */
[----:B------:R-:W-:-:S03]  /*23d00*/  LEA.HI.X.SX32 R79, R71, R2, 0x1, P4 ;  /* 0x00000002474f7211 */ /* 0x000fc600020f0eff */
[----:B------:R0:W-:Y:S01]  /*23d10*/  STL.64 [R1+0x268], R80 ;  /* 0x0002685001007387 */ /* 0x0001e20000100a00 */
[----:B------:R-:W-:-:S03]  /*23d20*/  VIADD R70, R76, UR5 ;  /* 0x000000054c467c36 */ /* 0x000fc60008000000 */
[----:B------:R1:W-:Y:S01]  /*23d30*/  STL.64 [R1+0x260], R78 ;  /* 0x0002604e01007387 */ /* 0x0003e20000100a00 */
[----:B------:R-:W-:Y:S01]  /*23d40*/  VIADD R72, R70, UR5 ;  /* 0x0000000546487c36 */ /* 0x000fe20008000000 */
[-C--:B0-----:R-:W-:Y:S02]  /*23d50*/  IADD3 R80, P1, PT, R74, R3.reuse, RZ ;  /* 0x000000034a507210 */ /* 0x081fe40007f3e0ff */
[----:B-1----:R-:W-:Y:S02]  /*23d60*/  IADD3 R78, P4, PT, R76, R3, RZ ;  /* 0x000000034c4e7210 */ /* 0x002fe40007f9e0ff */
[-C--:B------:R-:W-:Y:S02]  /*23d70*/  LEA.HI.X.SX32 R81, R74, R2.reuse, 0x1, P1 ;  /* 0x000000024a517211 */ /* 0x080fe400008f0eff */
[----:B------:R-:W-:Y:S01]  /*23d80*/  LEA.HI.X.SX32 R79, R76, R2, 0x1, P4 ;  /* 0x000000024c4f7211 */ /* 0x000fe200020f0eff */
[----:B------:R-:W-:Y:S02]  /*23d90*/  VIADD R75, R72, UR5 ;  /* 0x00000005484b7c36 */ /* 0x000fe40008000000 */
[----:B------:R0:W-:Y:S04]  /*23da0*/  STL.64 [R1+0x258], R80 ;  /* 0x0002585001007387 */ /* 0x0001e80000100a00 */
[----:B------:R1:W-:Y:S01]  /*23db0*/  STL.64 [R1+0x250], R78 ;  /* 0x0002504e01007387 */ /* 0x0003e20000100a00 */
[----:B------:R-:W-:-:S02]  /*23dc0*/  VIADD R73, R75, UR5 ;  /* 0x000000054b497c36 */ /* 0x000fc40008000000 */
[----:B0-----:R-:W-:Y:S01]  /*23dd0*/  IMAD.MOV.U32 R80, RZ, RZ, R82 ;  /* 0x000000ffff507224 */ /* 0x001fe200078e0052 */
[-C--:B------:R-:W-:Y:S01]  /*23de0*/  IADD3 R82, P1, PT, R70, R3.reuse, RZ ;  /* 0x0000000346527210 */ /* 0x080fe20007f3e0ff */
[----:B------:R-:W-:Y:S01]  /*23df0*/  IMAD.MOV.U32 R81, RZ, RZ, R83 ;  /* 0x000000ffff517224 */ /* 0x000fe200078e0053 */
[-C--:B-1----:R-:W-:Y:S02]  /*23e00*/  IADD3 R78, P4, PT, R72, R3.reuse, RZ ;  /* 0x00000003484e7210 */ /* 0x082fe40007f9e0ff */
[-C--:B------:R-:W-:Y:S02]  /*23e10*/  LEA.HI.X.SX32 R83, R70, R2.reuse, 0x1, P1 ;  /* 0x0000000246537211 */ /* 0x080fe400008f0eff */
[----:B------:R-:W-:Y:S02]  /*23e20*/  IADD3 R76, P1, PT, R75, R3, RZ ;  /* 0x000000034b4c7210 */ /* 0x000fe40007f3e0ff */
[-C--:B------:R-:W-:Y:S01]  /*23e30*/  LEA.HI.X.SX32 R79, R72, R2.reuse, 0x1, P4 ;  /* 0x00000002484f7211 */ /* 0x080fe200020f0eff */
[----:B------:R-:W-:Y:S01]  /*23e40*/  VIADD R71, R73, UR5 ;  /* 0x0000000549477c36 */ /* 0x000fe20008000000 */
[----:B------:R-:W-:Y:S01]  /*23e50*/  STL.64 [R1+0x248], R82 ;  /* 0x0002485201007387 */ /* 0x000fe20000100a00 */
[----:B------:R-:W-:-:S03]  /*23e60*/  LEA.HI.X.SX32 R77, R75, R2, 0x1, P1 ;  /* 0x000000024b4d7211 */ /* 0x000fc600008f0eff */
[----:B------:R0:W-:Y:S01]  /*23e70*/  STL.64 [R1+0x240], R78 ;  /* 0x0002404e01007387 */ /* 0x0001e20000100a00 */
[----:B------:R-:W-:-:S03]  /*23e80*/  VIADD R74, R71, UR5 ;  /* 0x00000005474a7c36 */ /* 0x000fc60008000000 */
[----:B------:R1:W-:Y:S01]  /*23e90*/  STL.64 [R1+0x238], R76 ;  /* 0x0002384c01007387 */ /* 0x0003e20000100a00 */
[----:B------:R-:W-:Y:S01]  /*23ea0*/  VIADD R70, R74, UR5 ;  /* 0x000000054a467c36 */ /* 0x000fe20008000000 */
[-C--:B0-----:R-:W-:Y:S02]  /*23eb0*/  IADD3 R78, P4, PT, R73, R3.reuse, RZ ;  /* 0x00000003494e7210 */ /* 0x081fe40007f9e0ff */
[-C--:B-1----:R-:W-:Y:S02]  /*23ec0*/  IADD3 R76, P1, PT, R71, R3.reuse, RZ ;  /* 0x00000003474c7210 */ /* 0x082fe40007f3e0ff */
[-C--:B------:R-:W-:Y:S02]  /*23ed0*/  LEA.HI.X.SX32 R79, R73, R2.reuse, 0x1, P4 ;  /* 0x00000002494f7211 */ /* 0x080fe400020f0eff */
[----:B------:R-:W-:Y:S01]  /*23ee0*/  LEA.HI.X.SX32 R77, R71, R2, 0x1, P1 ;  /* 0x00000002474d7211 */ /* 0x000fe200008f0eff */
[----:B------:R-:W-:Y:S02]  /*23ef0*/  VIADD R72, R70, UR5 ;  /* 0x0000000546487c36 */ /* 0x000fe40008000000 */
[----:B------:R0:W-:Y:S04]  /*23f00*/  STL.64 [R1+0x230], R78 ;  /* 0x0002304e01007387 */ /* 0x0001e80000100a00 */
[----:B------:R1:W-:Y:S01]  /*23f10*/  STL.64 [R1+0x228], R76 ;  /* 0x0002284c01007387 */ /* 0x0003e20000100a00 */
[----:B------:R-:W-:Y:S01]  /*23f20*/  VIADD R73, R72, UR5 ;  /* 0x0000000548497c36 */ /* 0x000fe20008000000 */
[----:B0-----:R-:W-:-:S02]  /*23f30*/  IADD3 R78, P4, PT, R74, R3, RZ ;  /* 0x000000034a4e7210 */ /* 0x001fc40007f9e0ff */
[-C--:B-1----:R-:W-:Y:S02]  /*23f40*/  IADD3 R76, P1, PT, R70, R3.reuse, RZ ;  /* 0x00000003464c7210 */ /* 0x082fe40007f3e0ff */
[-C--:B------:R-:W-:Y:S02]  /*23f50*/  LEA.HI.X.SX32 R79, R74, R2.reuse, 0x1, P4 ;  /* 0x000000024a4f7211 */ /* 0x080fe400020f0eff */
[----:B------:R-:W-:Y:S02]  /*23f60*/  IADD3 R74, P4, PT, R72, R3, RZ ;  /* 0x00000003484a7210 */ /* 0x000fe40007f9e0ff */
[-C--:B------:R-:W-:Y:S01]  /*23f70*/  LEA.HI.X.SX32 R77, R70, R2.reuse, 0x1, P1 ;  /* 0x00000002464d7211 */ /* 0x080fe200008f0eff */
[----:B------:R-:W-:Y:S01]  /*23f80*/  VIADD R71, R73, UR5 ;  /* 0x0000000549477c36 */ /* 0x000fe20008000000 */
[----:B------:R-:W-:Y:S01]  /*23f90*/  LEA.HI.X.SX32 R75, R72, R2, 0x1, P4 ;  /* 0x00000002484b7211 */ /* 0x000fe200020f0eff */
[----:B------:R-:W-:Y:S04]  /*23fa0*/  STL.64 [R1+0x220], R78 ;  /* 0x0002204e01007387 */ /* 0x000fe80000100a00 */
        /* <DEDUP_REMOVED lines=8> */
[----:B------:R-:W-:Y:S02]  /*24030*/  IMAD.MOV.U32 R82, RZ, RZ, R84 ;  /* 0x000000ffff527224 */ /* 0x000fe400078e0054 */
[----:B------:R-:W-:Y:S01]  /*24040*/  IMAD.MOV.U32 R84, RZ, RZ, R86 ;  /* 0x000000ffff547224 */ /* 0x000fe200078e0056 */
[----:B------:R-:W-:Y:S01]  /*24050*/  STL.64 [R1+0x208], R76 ;  /* 0x0002084c01007387 */ /* 0x000fe20000100a00 */
[----:B------:R-:W-:-:S03]  /*24060*/  IMAD.MOV.U32 R83, RZ, RZ, R85 ;  /* 0x000000ffff537224 */ /* 0x000fc600078e0055 */
[----:B------:R2:W-:Y:S01]  /*24070*/  STL.64 [R1+0x200], R74 ;  /* 0x0002004a01007387 */ /* 0x0005e20000100a00 */
[C---:B------:R-:W-:Y:S02]  /*24080*/  VIADD R71, R72.reuse, UR5 ;  /* 0x0000000548477c36 */ /* 0x040fe40008000000 */
[----:B------:R-:W-:Y:S02]  /*24090*/  IMAD.MOV.U32 R85, RZ, RZ, R87 ;  /* 0x000000ffff557224 */ /* 0x000fe400078e0057 */
[----:B--2---:R-:W-:Y:S01]  /*240a0*/  IMAD.MOV.U32 R74, RZ, RZ, R90 ;  /* 0x000000ffff4a7224 */ /* 0x004fe200078e005a */
[----:B------:R-:W-:Y:S01]  /*240b0*/  IADD3 R90, P4, PT, R72, R3, RZ ;  /* 0x00000003485a7210 */ /* 0x000fe20007f9e0ff */
[----:B------:R-:W-:-:S03]  /*240c0*/  IMAD.MOV.U32 R75, RZ, RZ, R91 ;  /* 0x000000ffff4b7224 */ /* 0x000fc600078e005b */
[----:B------:R-:W-:Y:S01]  /*240d0*/  LEA.HI.X.SX32 R91, R72, R2, 0x1, P4 ;  /* 0x00000002485b7211 */ /* 0x000fe200020f0eff */
[----:B------:R-:W-:Y:S02]  /*240e0*/  IMAD.MOV.U32 R72, RZ, RZ, R82 ;  /* 0x000000ffff487224 */ /* 0x000fe400078e0052 */
[----:B---3--:R-:W-:Y:S01]  /*240f0*/  IMAD.MOV.U32 R86, RZ, RZ, R92 ;  /* 0x000000ffff567224 */ /* 0x008fe200078e005c */
[----:B------:R-:W-:Y:S01]  /*24100*/  IADD3 R92, P1, PT, R70, R3, RZ ;  /* 0x00000003465c7210 */ /* 0x000fe20007f3e0ff */
[----:B------:R-:W-:-:S03]  /*24110*/  IMAD.MOV.U32 R87, RZ, RZ, R93 ;  /* 0x000000ffff577224 */ /* 0x000fc600078e005d */
[-C--:B------:R-:W-:Y:S02]  /*24120*/  LEA.HI.X.SX32 R93, R70, R2.reuse, 0x1, P1 ;  /* 0x00000002465d7211 */ /* 0x080fe400008f0eff */
[----:B-----5:R-:W-:Y:S01]  /*24130*/  ISETP.LT.AND P1, PT, R88, UR4, !P0 ;  /* 0x0000000458007c0c */ /* 0x020fe2000c721270 */
[----:B------:R0:W-:Y:S01]  /*24140*/  STL [R1+0x918], R92 ;  /* 0x0009185c01007387 */ /* 0x0001e20000100800 */
[C---:B------:R-:W-:Y:S01]  /*24150*/  IADD3 R88, P4, PT, R71.reuse, R3, RZ ;  /* 0x0000000347587210 */ /* 0x040fe20007f9e0ff */
[C---:B------:R-:W-:Y:S01]  /*24160*/  VIADD R70, R71.reuse, UR5 ;  /* 0x0000000547467c36 */ /* 0x040fe20008000000 */
[----:B------:R-:W1:Y:S01]  /*24170*/  LDCU UR4, c[0x0][0x39c] ;  /* 0x00007380ff0477ac */ /* 0x000e620008000800 */
[----:B------:R4:W-:Y:S04]  /*24180*/  STL [R1+0x914], R93 ;  /* 0x0009145d01007387 */ /* 0x0009e80000100800 */
[----:B------:R-:W-:Y:S01]  /*24190*/  STL.64 [R1+0x920], R90 ;  /* 0x0009205a01007387 */ /* 0x000fe20000100a00 */
[----:B0-----:R-:W-:Y:S01]  /*241a0*/  IMAD.MOV.U32 R92, RZ, RZ, R89 ;  /* 0x000000ffff5c7224 */ /* 0x001fe200078e0059 */
[----:B------:R-:W-:-:S02]  /*241b0*/  LEA.HI.X.SX32 R89, R71, R2, 0x1, P4 ;  /* 0x0000000247597211 */ /* 0x000fc400020f0eff */
[----:B------:R0:W-:Y:S01]  /*241c0*/  STL [R1+0x930], R88 ;  /* 0x0009305801007387 */ /* 0x0001e20000100800 */
[----:B----4-:R-:W-:-:S03]  /*241d0*/  F2FP.SATFINITE.E4M3.F32.PACK_AB_MERGE_C R93, R5, R4, RZ ;  /* 0x00000004055d723e */ /* 0x010fc600048070ff */
[----:B------:R2:W-:Y:S01]  /*241e0*/  STL [R1+0x910], R89 ;  /* 0x0009105901007387 */ /* 0x0005e20000100800 */
[C---:B------:R-:W-:Y:S02]  /*241f0*/  VIADD R4, R70.reuse, UR5 ;  /* 0x0000000546047c36 */ /* 0x040fe40008000000 */
[----:B0-----:R-:W-:Y:S01]  /*24200*/  IMAD.MOV.U32 R88, RZ, RZ, R86 ;  /* 0x000000ffff587224 */ /* 0x001fe200078e0056 */
[----:B------:R-:W-:Y:S01]  /*24210*/  IADD3 R86, P4, PT, R70, R3, RZ ;  /* 0x0000000346567210 */ /* 0x000fe20007f9e0ff */
[----:B--2---:R-:W-:-:S03]  /*24220*/  IMAD.MOV.U32 R89, RZ, RZ, R87 ;  /* 0x000000ffff597224 */ /* 0x004fc600078e0057 */
[----:B------:R-:W-:Y:S02]  /*24230*/  LEA.HI.X.SX32 R87, R70, R2, 0x1, P4 ;  /* 0x0000000246577211 */ /* 0x000fe400020f0eff */
[----:B------:R-:W-:Y:S02]  /*24240*/  F2FP.SATFINITE.E4M3.F32.PACK_AB_MERGE_C R5, R11, R10, RZ ;  /* 0x0000000a0b05723e */ /* 0x000fe400048070ff */
[----:B------:R-:W-:Y:S01]  /*24250*/  F2FP.SATFINITE.E4M3.F32.PACK_AB_MERGE_C R90, R7, R6, RZ ;  /* 0x00000006075a723e */ /* 0x000fe200048070ff */
[----:B------:R-:W-:Y:S01]  /*24260*/  IMAD.MOV.U32 R6, RZ, RZ, R84 ;  /* 0x000000ffff067224 */ /* 0x000fe200078e0054 */
[----:B------:R-:W-:Y:S01]  /*24270*/  STL.64 [R1+0x928], R86 ;  /* 0x0009285601007387 */ /* 0x000fe20000100a00 */
[----:B------:R-:W-:Y:S01]  /*24280*/  IADD3 R84, P4, PT, R4, R3, RZ ;  /* 0x0000000304547210 */ /* 0x000fe20007f9e0ff */
[----:B------:R-:W-:Y:S01]  /*24290*/  IMAD.MOV.U32 R7, RZ, RZ, R85 ;  /* 0x000000ffff077224 */ /* 0x000fe200078e0055 */
[----:B------:R-:W-:Y:S01]  /*242a0*/  F2FP.SATFINITE.E4M3.F32.PACK_AB_MERGE_C R91, R9, R8, RZ ;  /* 0x00000008095b723e */ /* 0x000fe200048070ff */
[----:B------:R0:W-:Y:S01]  /*242b0*/  STL [R1+0x39c], R5 ;  /* 0x00039c0501007387 */ /* 0x0001e20000100800 */
[----:B------:R-:W-:-:S02]  /*242c0*/  F2FP.SATFINITE.E4M3.F32.PACK_AB_MERGE_C R9, R13, R12, RZ ;  /* 0x0000000c0d09723e */ /* 0x000fc400048070ff */
[C---:B------:R-:W-:Y:S02]  /*242d0*/  LEA.HI.X.SX32 R85, R4.reuse, R2, 0x1, P4 ;  /* 0x0000000204557211 */ /* 0x040fe400020f0eff */
[----:B------:R-:W-:Y:S01]  /*242e0*/  F2FP.SATFINITE.E4M3.F32.PACK_AB_MERGE_C R8, R15, R14, RZ ;  /* 0x0000000e0f08723e */ /* 0x000fe200048070ff */
[----:B0-----:R-:W-:Y:S01]  /*242f0*/  VIADD R5, R4, UR5 ;  /* 0x0000000504057c36 */ /* 0x001fe20008000000 */
[----:B------:R0:W-:Y:S03]  /*24300*/  STL [R1+0x3a0], R9 ;  /* 0x0003a00901007387 */ /* 0x0001e60000100800 */
[C---:B------:R-:W-:Y:S01]  /*24310*/  VIADD R4, R5.reuse, UR5 ;  /* 0x0000000505047c36 */ /* 0x040fe20008000000 */
[----:B------:R-:W-:Y:S01]  /*24320*/  IADD3 R82, P4, PT, R5, R3, RZ ;  /* 0x0000000305527210 */ /* 0x000fe20007f9e0ff */
[----:B------:R-:W-:Y:S01]  /*24330*/  STL.64 [R1+0x938], R84 ;  /* 0x0009385401007387 */ /* 0x000fe20000100a00 */
[----:B------:R-:W-:-:S02]  /*24340*/  IMAD.MOV.U32 R73, RZ, RZ, R83 ;  /* 0x000000ffff497224 */ /* 0x000fc400078e0053 */
[----:B------:R-:W-:Y:S01]  /*24350*/  IMAD.MOV.U32 R76, RZ, RZ, R80 ;  /* 0x000000ffff4c7224 */ /* 0x000fe200078e0050 */
[----:B------:R2:W-:Y:S01]  /*24360*/  STL [R1+0x3a4], R8 ;  /* 0x0003a40801007387 */ /* 0x0005e20000100800 */
[----:B0-----:R-:W-:Y:S02]  /*24370*/  F2FP.SATFINITE.E4M3.F32.PACK_AB_MERGE_C R9, R17, R16, RZ ;  /* 0x000000101109723e */ /* 0x001fe400048070ff */
[----:B------:R-:W-:Y:S02]  /*24380*/  LEA.HI.X.SX32 R83, R5, R2, 0x1, P4 ;  /* 0x0000000205537211 */ /* 0x000fe400020f0eff */
[C---:B------:R-:W-:Y:S01]  /*24390*/  IADD3 R80, P4, PT, R4.reuse, R3, RZ ;  /* 0x0000000304507210 */ /* 0x040fe20007f9e0ff */
[----:B------:R0:W-:Y:S01]  /*243a0*/  STL [R1+0x3a8], R9 ;  /* 0x0003a80901007387 */ /* 0x0001e20000100800 */
[----:B--2---:R-:W-:Y:S01]  /*243b0*/  F2FP.SATFINITE.E4M3.F32.PACK_AB_MERGE_C R8, R19, R18, RZ ;  /* 0x000000121308723e */ /* 0x004fe200048070ff */
[----:B------:R-:W-:Y:S02]  /*243c0*/  IMAD.MOV.U32 R77, RZ, RZ, R81 ;  /* 0x000000ffff4d7224 */ /* 0x000fe400078e0051 */
[----:B------:R-:W-:Y:S01]  /*243d0*/  STL [R1+0x948], R82 ;  /* 0x0009485201007387 */ /* 0x000fe20000100800 */
[C---:B------:R-:W-:Y:S01]  /*243e0*/  VIADD R5, R4.reuse, UR5 ;  /* 0x0000000504057c36 */ /* 0x040fe20008000000 */
[----:B------:R-:W-:-:S02]  /*243f0*/  LEA.HI.X.SX32 R81, R4, R2, 0x1, P4 ;  /* 0x0000000204517211 */ /* 0x000fc400020f0eff */
[----:B0-----:R-:W-:Y:S01]  /*24400*/  F2FP.SATFINITE.E4M3.F32.PACK_AB_MERGE_C R9, R21, R20, RZ ;  /* 0x000000141509723e */ /* 0x001fe200048070ff */
[----:B------:R0:W-:Y:S01]  /*24410*/  STL [R1+0x3ac], R8 ;  /* 0x0003ac0801007387 */ /* 0x0001e20000100800 */
[C---:B------:R-:W-:Y:S01]  /*24420*/  IADD3 R78, P4, PT, R5.reuse, R3, RZ ;  /* 0x00000003054e7210 */ /* 0x040fe20007f9e0ff */
[----:B------:R-:W-:Y:S02]  /*24430*/  VIADD R4, R5, UR5 ;  /* 0x0000000505047c36 */ /* 0x000fe40008000000 */
[----:B------:R-:W-:Y:S01]  /*24440*/  STL [R1+0x90c], R83 ;  /* 0x00090c5301007387 */ /* 0x000fe20000100800 */
[----:B0-----:R-:W-:-:S03]  /*24450*/  F2FP.SATFINITE.E4M3.F32.PACK_AB_MERGE_C R8, R23, R22, RZ ;  /* 0x000000161708723e */ /* 0x001fc600048070ff */
[----:B------:R-:W-:Y:S01]  /*24460*/  STL [R1+0x3b0], R9 ;  /* 0x0003b00901007387 */ /* 0x000fe20000100800 */
[----:B------:R-:W-:-:S03]  /*24470*/  IMAD.MOV.U32 R12, RZ, RZ, R88 ;  /* 0x000000ffff0c7224 */ /* 0x000fc600078e0058 */
[----:B------:R-:W-:Y:S01]  /*24480*/  STL.64 [R1+0x940], R80 ;  /* 0x0009405001007387 */ /* 0x000fe20000100a00 */
[----:B------:R-:W-:Y:S01]  /*24490*/  IMAD.MOV.U32 R88, RZ, RZ, R76 ;  /* 0x000000ffff587224 */ /* 0x000fe200078e004c */
[----:B------:R-:W-:Y:S02]  /*244a0*/  LEA.HI.X.SX32 R79, R5, R2, 0x1, P4 ;  /* 0x00000002054f7211 */ /* 0x000fe400020f0eff */
[----:B------:R0:W-:Y:S01]  /*244b0*/  STL [R1+0x3b4], R8 ;  /* 0x0003b40801007387 */ /* 0x0001e20000100800 */
[C---:B------:R-:W-:Y:S01]  /*244c0*/  IADD3 R76, P4, PT, R4.reuse, R3, RZ ;  /* 0x00000003044c7210 */ /* 0x040fe20007f9e0ff */
[C---:B------:R-:W-:Y:S02]  /*244d0*/  VIADD R5, R4.reuse, UR5 ;  /* 0x0000000504057c36 */ /* 0x040fe40008000000 */
[----:B------:R-:W-:Y:S01]  /*244e0*/  IMAD.MOV.U32 R13, RZ, RZ, R89 ;  /* 0x000000ffff0d7224 */ /* 0x000fe200078e0059 */
[----:B0-----:R-:W-:Y:S01]  /*244f0*/  F2FP.SATFINITE.E4M3.F32.PACK_AB_MERGE_C R8, R25, R24, RZ ;  /* 0x000000181908723e */ /* 0x001fe200048070ff */
[----:B------:R-:W-:Y:S01]  /*24500*/  IMAD.MOV.U32 R89, RZ, RZ, R77 ;  /* 0x000000ffff597224 */ /* 0x000fe200078e004d */
[----:B------:R-:W-:-:S03]  /*24510*/  LEA.HI.X.SX32 R77, R4, R2, 0x1, P4 ;  /* 0x00000002044d7211 */ /* 0x000fc600020f0eff */
[----:B------:R0:W-:Y:S01]  /*24520*/  STL [R1+0x3b8], R8 ;  /* 0x0003b80801007387 */ /* 0x0001e20000100800 */
[----:B------:R-:W-:Y:S01]  /*24530*/  F2FP.SATFINITE.E4M3.F32.PACK_AB_MERGE_C R87, R35, R34, RZ ;  /* 0x000000222357723e */ /* 0x000fe200048070ff */
[----:B------:R-:W-:Y:S01]  /*24540*/  IMAD.MOV.U32 R9, RZ, RZ, R75 ;  /* 0x000000ffff097224 */ /* 0x000fe200078e004b */
[----:B------:R-:W-:Y:S01]  /*24550*/  F2FP.SATFINITE.E4M3.F32.PACK_AB_MERGE_C R86, R29, R28, RZ ;  /* 0x0000001c1d56723e */ /* 0x000fe200048070ff */
[----:B------:R-:W-:Y:S01]  /*24560*/  STL [R1+0x984], R78 ;  /* 0x0009844e01007387 */ /* 0x000fe20000100800 */
[C---:B------:R-:W-:Y:S02]  /*24570*/  VIADD R4, R5.reuse, UR5 ;  /* 0x0000000505047c36 */ /* 0x040fe40008000000 */
[----:B0-----:R-:W-:Y:S01]  /*24580*/  IMAD.MOV.U32 R8, RZ, RZ, R74 ;  /* 0x000000ffff087224 */ /* 0x001fe200078e004a */
[C---:B------:R-:W-:Y:S01]  /*24590*/  IADD3 R74, P4, PT, R5.reuse, R3, RZ ;  /* 0x00000003054a7210 */ /* 0x040fe20007f9e0ff */
[----:B------:R-:W-:Y:S03]  /*245a0*/  STL [R1+0x908], R79 ;  /* 0x0009084f01007387 */ /* 0x000fe60000100800 */
[----:B------:R-:W-:Y:S01]  /*245b0*/  LEA.HI.X.SX32 R75, R5, R2, 0x1, P4 ;  /* 0x00000002054b7211 */ /* 0x000fe200020f0eff */
[----:B------:R-:W-:Y:S01]  /*245c0*/  STL [R1+0x904], R77 ;  /* 0x0009044d01007387 */ /* 0x000fe20000100800 */
[----:B------:R-:W-:-:S02]  /*245d0*/  IMAD.MOV.U32 R14, RZ, RZ, R6 ;  /* 0x000000ffff0e7224 */ /* 0x000fc400078e0006 */
[----:B------:R-:W-:Y:S01]  /*245e0*/  IMAD.MOV.U32 R6, RZ, RZ, R72 ;  /* 0x000000ffff067224 */ /* 0x000fe200078e0048 */
[----:B------:R-:W-:Y:S01]  /*245f0*/  STL [R1+0x97c], R87 ;  /* 0x00097c5701007387 */ /* 0x000fe20000100800 */
[C---:B------:R-:W-:Y:S01]  /*24600*/  IADD3 R72, P4, PT, R4.reuse, R3, RZ ;  /* 0x0000000304487210 */ /* 0x040fe20007f9e0ff */
[----:B------:R-:W-:Y:S02]  /*24610*/  VIADD R11, R4, UR5 ;  /* 0x00000005040b7c36 */ /* 0x000fe40008000000 */
[----:B------:R-:W-:Y:S01]  /*24620*/  STL [R1+0x988], R86 ;  /* 0x0009885601007387 */ /* 0x000fe20000100800 */
[----:B------:R-:W-:Y:S01]  /*24630*/  IMAD.MOV.U32 R15, RZ, RZ, R7 ;  /* 0x000000ffff0f7224 */ /* 0x000fe200078e0007 */
[----:B------:R-:W-:Y:S02]  /*24640*/  F2FP.SATFINITE.E4M3.F32.PACK_AB_MERGE_C R81, R39, R38, RZ ;  /* 0x000000262751723e */ /* 0x000fe400048070ff */
[----:B------:R0:W-:Y:S01]  /*24650*/  STL.64 [R1+0x950], R74 ;  /* 0x0009504a01007387 */ /* 0x0001e20000100a00 */
[----:B------:R-:W-:Y:S01]  /*24660*/  IMAD.MOV.U32 R7, RZ, RZ, R73 ;  /* 0x000000ffff077224 */ /* 0x000fe200078e0049 */
[----:B------:R-:W-:-:S02]  /*24670*/  F2FP.SATFINITE.E4M3.F32.PACK_AB_MERGE_C R80, R27, R26, RZ ;  /* 0x0000001a1b50723e */ /* 0x000fc400048070ff */
[----:B------:R-:W-:Y:S02]  /*24680*/  LEA.HI.X.SX32 R73, R4, R2, 0x1, P4 ;  /* 0x0000000204497211 */ /* 0x000fe400020f0eff */
[----:B------:R-:W-:Y:S02]  /*24690*/  IADD3 R70, P4, PT, R11, R3, RZ ;  /* 0x000000030b467210 */ /* 0x000fe40007f9e0ff */
[----:B------:R-:W-:Y:S02]  /*246a0*/  F2FP.SATFINITE.E4M3.F32.PACK_AB_MERGE_C R85, R45, R44, RZ ;  /* 0x0000002c2d55723e */ /* 0x000fe400048070ff */
[----:B0-----:R-:W-:Y:S02]  /*246b0*/  F2FP.SATFINITE.E4M3.F32.PACK_AB_MERGE_C R75, R37, R36, RZ ;  /* 0x00000024254b723e */ /* 0x001fe400048070ff */
[----:B------:R-:W-:-:S03]  /*246c0*/  F2FP.SATFINITE.E4M3.F32.PACK_AB_MERGE_C R84, R33, R32, RZ ;  /* 0x000000202154723e */ /* 0x000fc600048070ff */
[----:B------:R-:W-:Y:S01]  /*246d0*/  STL [R1+0x978], R75 ;  /* 0x0009784b01007387 */ /* 0x000fe20000100800 */
[----:B------:R-:W-:Y:S01]  /*246e0*/  IMAD.MOV.U32 R10, RZ, RZ, R91 ;  /* 0x000000ffff0a7224 */ /* 0x000fe200078e005b */
[----:B------:R-:W-:Y:S02]  /*246f0*/  LEA.HI.X.SX32 R71, R11, R2, 0x1, P4 ;  /* 0x000000020b477211 */ /* 0x000fe400020f0eff */
[----:B------:R-:W-:Y:S01]  /*24700*/  STL [R1+0x974], R81 ;  /* 0x0009745101007387 */ /* 0x000fe20000100800 */
[----:B------:R-:W-:-:S03]  /*24710*/  F2FP.SATFINITE.E4M3.F32.PACK_AB_MERGE_C R91, R47, R46, RZ ;  /* 0x0000002e2f5b723e */ /* 0x000fc600048070ff */
[----:B------:R-:W-:Y:S01]  /*24720*/  STL [R1+0x98c], R80 ;  /* 0x00098c5001007387 */ /* 0x000fe20000100800 */
[----:B------:R-:W-:-:S03]  /*24730*/  IMAD.MOV.U32 R87, RZ, RZ, R93 ;  /* 0x000000ffff577224 */ /* 0x000fc600078e005d */
[----:B------:R0:W-:Y:S01]  /*24740*/  STL.64 [R1+0x958], R72 ;  /* 0x0009584801007387 */ /* 0x0001e20000100a00 */
[----:B------:R-:W-:-:S03]  /*24750*/  F2FP.SATFINITE.E4M3.F32.PACK_AB_MERGE_C R93, R51, R50, RZ ;  /* 0x00000032335d723e */ /* 0x000fc600048070ff */
[----:B------:R2:W-:Y:S01]  /*24760*/  STL [R1+0x96c], R85 ;  /* 0x00096c5501007387 */ /* 0x0005e20000100800 */
[----:B------:R-:W-:-:S03]  /*24770*/  F2FP.SATFINITE.E4M3.F32.PACK_AB_MERGE_C R82, R43, R42, RZ ;  /* 0x0000002a2b52723e */ /* 0x000fc600048070ff */
[----:B------:R3:W-:Y:S01]  /*24780*/  STL [R1+0x980], R84 ;  /* 0x0009805401007387 */ /* 0x0007e20000100800 */
[----:B0-----:R-:W-:Y:S01]  /*24790*/  IMAD.MOV.U32 R73, RZ, RZ, R90 ;  /* 0x000000ffff497224 */ /* 0x001fe200078e005a */
[----:B------:R-:W-:Y:S01]  /*247a0*/  F2FP.SATFINITE.E4M3.F32.PACK_AB_MERGE_C R90, R41, R40, RZ ;  /* 0x00000028295a723e */ /* 0x000fe200048070ff */
[----:B------:R-:W-:Y:S01]  /*247b0*/  IMAD.MOV.U32 R72, RZ, RZ, R92 ;  /* 0x000000ffff487224 */ /* 0x000fe200078e005c */
[----:B------:R-:W-:Y:S01]  /*247c0*/  F2FP.SATFINITE.E4M3.F32.PACK_AB_MERGE_C R92, R53, R52, RZ ;  /* 0x00000034355c723e */ /* 0x000fe200048070ff */
[----:B--2---:R-:W-:Y:S01]  /*247d0*/  IMAD.MOV.U32 R85, RZ, RZ, R89 ;  /* 0x000000ffff557224 */ /* 0x004fe200078e0059 */
[----:B------:R-:W-:Y:S01]  /*247e0*/  F2FP.SATFINITE.E4M3.F32.PACK_AB_MERGE_C R89, R55, R54, RZ ;  /* 0x000000363759723e */ /* 0x000fe200048070ff */
[----:B---3--:R-:W-:Y:S01]  /*247f0*/  IMAD.MOV.U32 R84, RZ, RZ, R88 ;  /* 0x000000ffff547224 */ /* 0x008fe200078e0058 */
[----:B------:R-:W-:Y:S01]  /*24800*/  F2FP.SATFINITE.E4M3.F32.PACK_AB_MERGE_C R88, R49, R48, RZ ;  /* 0x000000303158723e */ /* 0x000fe200048070ff */
[----:B------:R-:W-:Y:S01]  /*24810*/  STL [R1+0x900], R71 ;  /* 0x0009004701007387 */ /* 0x000fe20000100800 */
[----:B------:R-:W-:-:S02]  /*24820*/  F2FP.SATFINITE.E4M3.F32.PACK_AB_MERGE_C R83, R57, R56, RZ ;  /* 0x000000383953723e */ /* 0x000fc400048070ff */
[----:B------:R-:W-:Y:S01]  /*24830*/  F2FP.SATFINITE.E4M3.F32.PACK_AB_MERGE_C R5, R65, R64, RZ ;  /* 0x000000404105723e */ /* 0x000fe200048070ff */
[----:B------:R-:W-:Y:S01]  /*24840*/  STL [R1+0x968], R91 ;  /* 0x0009685b01007387 */ /* 0x000fe20000100800 */
[----:B------:R-:W-:-:S03]  /*24850*/  F2FP.SATFINITE.E4M3.F32.PACK_AB_MERGE_C R4, R67, R66, RZ ;  /* 0x000000424304723e */ /* 0x000fc600048070ff */
[----:B------:R-:W-:Y:S04]  /*24860*/  STL [R1+0x970], R90 ;  /* 0x0009705a01007387 */ /* 0x000fe80000100800 */
[----:B------:R0:W-:Y:S04]  /*24870*/  STL.64 [R1+0x960], R92 ;  /* 0x0009605c01007387 */ /* 0x0001e80000100a00 */
[----:B------:R2:W-:Y:S04]  /*24880*/  STL.64 [R1+0x990], R88 ;  /* 0x0009905801007387 */ /* 0x0005e80000100a00 */
[----:B------:R-:W-:Y:S04]  /*24890*/  STL.64 [R1+0x998], R82 ;  /* 0x0009985201007387 */ /* 0x000fe80000100a00 */
[----:B------:R-:W-:Y:S01]  /*248a0*/  STL [R1+0x9b0], R10 ;  /* 0x0009b00a01007387 */ /* 0x000fe20000100800 */
[----:B------:R-:W-:-:S03]  /*248b0*/  F2FP.SATFINITE.E4M3.F32.PACK_AB_MERGE_C R78, R31, R30, RZ ;  /* 0x0000001e1f4e723e */ /* 0x000fc600048070ff */
[----:B------:R-:W-:Y:S01]  /*248c0*/  STL [R1+0x408], R5 ;  /* 0x0004080501007387 */ /* 0x000fe20000100800 */
[----:B0-----:R-:W-:Y:S01]  /*248d0*/  IMAD.MOV.U32 R92, RZ, RZ, R14 ;  /* 0x000000ffff5c7224 */ /* 0x001fe200078e000e */
[----:B------:R-:W-:Y:S02]  /*248e0*/  F2FP.SATFINITE.E4M3.F32.PACK_AB_MERGE_C R79, R59, R58, RZ ;  /* 0x0000003a3b4f723e */ /* 0x000fe400048070ff */
[----:B------:R-:W-:Y:S01]  /*248f0*/  STL.64 [R1+0x9a8], R8 ;  /* 0x0009a80801007387 */ /* 0x000fe20000100a00 */
[----:B------:R-:W-:Y:S01]  /*24900*/  IMAD.MOV.U32 R93, RZ, RZ, R15 ;  /* 0x000000ffff5d7224 */ /* 0x000fe200078e000f */
[----:B------:R-:W-:Y:S01]  /*24910*/  F2FP.SATFINITE.E4M3.F32.PACK_AB_MERGE_C R77, R61, R60, RZ ;  /* 0x0000003c3d4d723e */ /* 0x000fe200048070ff */
[----:B------:R-:W-:Y:S01]  /*24920*/  IMAD.MOV.U32 R80, RZ, RZ, R12 ;  /* 0x000000ffff507224 */ /* 0x000fe200078e000c */
[----:B------:R-:W-:Y:S01]  /*24930*/  STL [R1+0x40c], R4 ;  /* 0x00040c0401007387 */ /* 0x000fe20000100800 */
[----:B------:R-:W-:Y:S01]  /*24940*/  IMAD.MOV.U32 R81, RZ, RZ, R13 ;  /* 0x000000ffff517224 */ /* 0x000fe200078e000d */
[----:B------:R-:W-:Y:S01]  /*24950*/  F2FP.SATFINITE.E4M3.F32.PACK_AB_MERGE_C R71, R63, R62, RZ ;  /* 0x0000003e3f47723e */ /* 0x000fe200048070ff */
[----:B--2---:R-:W-:Y:S01]  /*24960*/  IMAD.MOV.U32 R89, RZ, RZ, R11 ;  /* 0x000000ffff597224 */ /* 0x004fe200078e000b */
[----:B------:R0:W-:Y:S02]  /*24970*/  STL.64 [R1+0x9a0], R6 ;  /* 0x0009a00601007387 */ /* 0x0001e40000100a00 */
[----:B0-----:R-:W0:Y:S02]  /*24980*/  LDTM.x64 R4, tmem[UR7+0x40] ;  /* 0x00004007000479ee */ /* 0x001e240008340000 */
[----:B0-----:R-:W-:Y:S04]  /*24990*/  STL.64 [R1+0x100], R4 ;  /* 0x0001000401007387 */ /* 0x001fe80000100a00 */
[----:B------:R-:W-:Y:S04]  /*249a0*/  STL.64 [R1+0x108], R6 ;  /* 0x0001080601007387 */ /* 0x000fe80000100a00 */
        /* <DEDUP_REMOVED lines=29> */
[----:B------:R0:W-:Y:S02]  /*24b80*/  STL.64 [R1+0x1f8], R66 ;  /* 0x0001f84201007387 */ /* 0x0001e40000100a00 */
[----:B0-----:R-:W0:Y:S02]  /*24b90*/  LDTM.x64 R4, tmem[UR7+0x80] ;  /* 0x00008007000479ee */ /* 0x001e240008340000 */
[----:B0-----:R-:W-:Y:S04]  /*24ba0*/  STL.64 [R1], R4 ;  /* 0x0000000401007387 */ /* 0x001fe80000100a00 */
[----:B------:R-:W-:Y:S04]  /*24bb0*/  STL.64 [R1+0x8], R6 ;  /* 0x0000080601007387 */ /* 0x000fe80000100a00 */
[----:B------:R-:W-:Y:S04]  /*24bc0*/  STL.64 [R1+0x10], R8 ;  /* 0x0000100801007387 */ /* 0x000fe80000100a00 */
[----:B------:R0:W-:Y:S04]  /*24bd0*/  STL.64 [R1+0x18], R10 ;  /* 0x0000180a01007387 */ /* 0x0001e80000100a00 */
        /* <DEDUP_REMOVED lines=27> */
[----:B------:R2:W-:Y:S04]  /*24d90*/  STL.64 [R1+0xf8], R66 ;  /* 0x0000f84201007387 */ /* 0x0005e80000100a00 */
[----:B0-----:R-:W3:Y:S04]  /*24da0*/  LDL.LU R10, [R1+0x9b0] ;  /* 0x0009b000010a7983 */ /* 0x001ee80000300800 */
[----:B------:R-:W4:Y:S04]  /*24db0*/  LDL.LU.64 R8, [R1+0x9a8] ;  /* 0x0009a80001087983 */ /* 0x000f280000300a00 */
[----:B------:R-:W5:Y:S01]  /*24dc0*/  LDL.LU.64 R6, [R1+0x9a0] ;  /* 0x0009a00001067983 */ /* 0x000f620000300a00 */
[----:B------:R-:W-:Y:S01]  /*24dd0*/  ISETP.LT.AND P4, PT, R0, UR23, !P0 ;  /* 0x0000001700007c0c */ /* 0x000fe2000c781270 */
[----:B---3--:R-:W-:-:S02]  /*24de0*/  IMAD.MOV.U32 R86, RZ, RZ, R10 ;  /* 0x000000ffff567224 */ /* 0x008fc400078e000a */
[----:B----4-:R-:W-:Y:S02]  /*24df0*/  IMAD.MOV.U32 R90, RZ, RZ, R8 ;  /* 0x000000ffff5a7224 */ /* 0x010fe400078e0008 */
[----:B------:R-:W-:Y:S02]  /*24e00*/  IMAD.MOV.U32 R91, RZ, RZ, R9 ;  /* 0x000000ffff5b7224 */ /* 0x000fe400078e0009 */
[----:B-----5:R-:W-:Y:S02]  /*24e10*/  IMAD.MOV.U32 R74, RZ, RZ, R6 ;  /* 0x000000ffff4a7224 */ /* 0x020fe400078e0006 */
[----:B------:R-:W-:Y:S02]  /*24e20*/  IMAD.MOV.U32 R75, RZ, RZ, R7 ;  /* 0x000000ffff4b7224 */ /* 0x000fe400078e0007 */
[----:B--2---:R-:W0:Y:S01]  /*24e30*/  LDTM.x64 R4, tmem[UR7+0xc0] ;  /* 0x0000c007000479ee */ /* 0x004e220008340000 */
[----:B------:R-:W-:Y:S01]  /*24e40*/  NOP ;  /* 0x0000000000007918 */ /* 0x000fe20000000000 */
[----:B------:R2:W-:Y:S01]  /*24e50*/  @P4 STG.E.U8 desc[UR14][R68.64], R87 ;  /* 0x0000005744004986 */ /* 0x0005e2000c10110e */
[----:B------:R-:W3:Y:S01]  /*24e60*/  LDCU UR7, c[0x0][0x39c] ;  /* 0x00007380ff0777ac */ /* 0x000ee20008000800 */
[----:B--2---:R-:W-:-:S05]  /*24e70*/  VIADD R68, R0, 0x6 ;  /* 0x0000000600447836 */ /* 0x004fca0000000000 */
[----:B-1----:R-:W-:Y:S01]  /*24e80*/  ISETP.LT.AND P4, PT, R68, UR4, !P0 ;  /* 0x0000000444007c0c */ /* 0x002fe2000c781270 */
[----:B------:R-:W1:Y:S01]  /*24e90*/  LDCU UR4, c[0x0][0x39c] ;  /* 0x00007380ff0477ac */ /* 0x000e620008000800 */
[----:B0-----:R0:W-:Y:S02]  /*24ea0*/  STL [R1+0x8fc], R67 ;  /* 0x0008fc4301007387 */ /* 0x0011e40000100800 */
[----:B0-----:R-:W-:-:S05]  /*24eb0*/  VIADD R67, R89, UR5 ;  /* 0x0000000559437c36 */ /* 0x001fca0008000000 */
[----:B------:R-:W-:-:S04]  /*24ec0*/  IADD3 R68, P5, PT, R67, R3, RZ ;  /* 0x0000000343447210 */ /* 0x000fc80007fbe0ff */
[----:B------:R-:W-:Y:S02]  /*24ed0*/  LEA.HI.X.SX32 R69, R67, R2, 0x1, P5 ;  /* 0x0000000243457211 */ /* 0x000fe400028f0eff */
[----:B------:R-:W-:Y:S02]  /*24ee0*/  ISETP.NE.AND P5, PT, R72, RZ, PT ;  /* 0x000000ff4800720c */ /* 0x000fe40003fa5270 */
[----:B------:R-:W-:-:S04]  /*24ef0*/  PRMT R72, R87, 0x9910, RZ ;  /* 0x0000991057487816 */ /* 0x000fc800000000ff */
[----:B------:R-:W-:-:S05]  /*24f00*/  SHF.R.S32.HI R72, RZ, 0x8, R72 ;  /* 0x00000008ff487819 */ /* 0x000fca0000011448 */
[----:B------:R0:W-:Y:S04]  /*24f10*/  @P6 STG.E.U8 desc[UR14][R80.64], R72 ;  /* 0x0000004850006986 */ /* 0x0001e8000c10110e */
[----:B0-----:R-:W2:Y:S04]  /*24f20*/  LDL.LU.64 R80, [R1+0x360] ;  /* 0x0003600001507983 */ /* 0x001ea80000300a00 */
[----:B------:R-:W2:Y:S01]  /*24f30*/  LDL.LU R87, [R1+0x39c] ;  /* 0x00039c0001577983 */ /* 0x000ea20000300800 */
[----:B------:R-:W-:-:S05]  /*24f40*/  VIADD R72, R0, 0x7 ;  /* 0x0000000700487836 */ /* 0x000fca0000000000 */
[----:B-1----:R-:W-:Y:S01]  /*24f50*/  ISETP.LT.AND P6, PT, R72, UR4, !P0 ;  /* 0x0000000448007c0c */ /* 0x002fe2000c7c1270 */
[----:B------:R-:W0:Y:S01]  /*24f60*/  LDCU UR4, c[0x0][0x39c] ;  /* 0x00007380ff0477ac */ /* 0x000e220008000800 */
[----:B------:R1:W-:Y:S01]  /*24f70*/  @P3 STG.E.U8 desc[UR14][R92.64], R73 ;  /* 0x000000495c003986 */ /* 0x0003e2000c10110e */
[----:B------:R-:W-:-:S03]  /*24f80*/  VIADD R72, R0, 0x8 ;  /* 0x0000000800487836 */ /* 0x000fc60000000000 */
[----:B-1----:R-:W4:Y:S02]  /*24f90*/  LDL.LU.64 R92, [R1+0x358] ;  /* 0x00035800015c7983 */ /* 0x002f240000300a00 */
[----:B0-----:R-:W-:Y:S01]  /*24fa0*/  ISETP.LT.AND P3, PT, R72, UR4, !P0 ;  /* 0x0000000448007c0c */ /* 0x001fe2000c761270 */
[----:B------:R-:W0:Y:S01]  /*24fb0*/  LDCU UR4, c[0x0][0x39c] ;  /* 0x00007380ff0477ac */ /* 0x000e220008000800 */
[----:B------:R-:W-:-:S04]  /*24fc0*/  PRMT R72, R73, 0x9910, RZ ;  /* 0x0000991049487816 */ /* 0x000fc800000000ff */
[----:B------:R-:W-:-:S05]  /*24fd0*/  SHF.R.S32.HI R72, RZ, 0x8, R72 ;  /* 0x00000008ff487819 */ /* 0x000fca0000011448 */
[----:B------:R1:W-:Y:S04]  /*24fe0*/  @P5 STG.E.U8 desc[UR14][R90.64], R72 ;  /* 0x000000485a005986 */ /* 0x0003e8000c10110e */
[----:B-1----:R-:W5:Y:S01]  /*24ff0*/  LDL.LU.64 R90, [R1+0x350] ;  /* 0x00035000015a7983 */ /* 0x002f620000300a00 */
[----:B------:R-:W-:-:S03]  /*25000*/  VIADD R72, R0, 0x9 ;  /* 0x0000000900487836 */ /* 0x000fc60000000000 */
[----:B------:R-:W5:Y:S02]  /*25010*/  LDL.LU R73, [R1+0x3a0] ;  /* 0x0003a00001497983 */ /* 0x000f640000300800 */
[----:B0-----:R-:W-:Y:S01]  /*25020*/  ISETP.LT.AND P5, PT, R72, UR4, !P0 ;  /* 0x0000000448007c0c */ /* 0x001fe2000c7a1270 */
[----:B------:R-:W0:Y:S01]  /*25030*/  LDCU UR4, c[0x0][0x39c] ;  /* 0x00007380ff0477ac */ /* 0x000e220008000800 */
[----:B------:R1:W-:Y:S01]  /*25040*/  @P2 STG.E.U8 desc[UR14][R74.64], R86 ;  /* 0x000000564a002986 */ /* 0x0003e2000c10110e */
[----:B------:R-:W-:-:S03]  /*25050*/  VIADD R72, R0, 0xa ;  /* 0x0000000a00487836 */ /* 0x000fc60000000000 */
[----:B-1----:R-:W3:Y:S02]  /*25060*/  LDL.LU.64 R74, [R1+0x348] ;  /* 0x00034800014a7983 */ /* 0x002ee40000300a00 */
[----:B0-----:R-:W-:Y:S01]  /*25070*/  ISETP.LT.AND P2, PT, R72, UR4, !P0 ;  /* 0x0000000448007c0c */ /* 0x001fe2000c741270 */
[----:B------:R-:W0:Y:S01]  /*25080*/  LDCU UR4, c[0x0][0x39c] ;  /* 0x00007380ff0477ac */ /* 0x000e220008000800 */
[----:B------:R-:W-:-:S04]  /*25090*/  PRMT R72, R86, 0x9910, RZ ;  /* 0x0000991056487816 */ /* 0x000fc800000000ff */
[----:B------:R-:W-:-:S05]  /*250a0*/  SHF.R.S32.HI R72, RZ, 0x8, R72 ;  /* 0x00000008ff487819 */ /* 0x000fca0000011448 */
[----:B------:R1:W-:Y:S04]  /*250b0*/  @P1 STG.E.U8 desc[UR14][R84.64], R72 ;  /* 0x0000004854001986 */ /* 0x0003e8000c10110e */
[----:B-1----:R-:W3:Y:S04]  /*250c0*/  LDL.LU.64 R84, [R1+0x340] ;  /* 0x0003400001547983 */ /* 0x002ee80000300a00 */
[----:B------:R-:W3:Y:S01]  /*250d0*/  LDL.LU R86, [R1+0x3a4] ;  /* 0x0003a40001567983 */ /* 0x000ee20000300800 */
[----:B------:R-:W-:-:S03]  /*250e0*/  VIADD R72, R0, 0xb ;  /* 0x0000000b00487836 */ /* 0x000fc60000000000 */
[----:B--2---:R1:W-:Y:S04]  /*250f0*/  @P4 STG.E.U8 desc[UR14][R80.64], R87 ;  /* 0x0000005750004986 */ /* 0x0043e8000c10110e */
[----:B-1----:R-:W2:Y:S01]  /*25100*/  LDL.LU.64 R80, [R1+0x338] ;  /* 0x0003380001507983 */ /* 0x002ea20000300a00 */
[----:B0-----:R-:W-:Y:S01]  /*25110*/  ISETP.LT.AND P1, PT, R72, UR4, !P0 ;  /* 0x0000000448007c0c */ /* 0x001fe2000c721270 */
[----:B------:R-:W0:Y:S01]  /*25120*/  LDCU UR4, c[0x0][0x39c] ;  /* 0x00007380ff0477ac */ /* 0x000e220008000800 */
[----:B------:R-:W-:Y:S01]  /*25130*/  VIADD R72, R0, 0xc ;  /* 0x0000000c00487836 */ /* 0x000fe20000000000 */
[----:B------:R-:W2:Y:S04]  /*25140*/  LDL.LU.64 R88, [R1+0x330] ;  /* 0x0003300001587983 */ /* 0x000ea80000300a00 */
[----:B0-----:R-:W-:Y:S01]  /*25150*/  ISETP.LT.AND P4, PT, R72, UR4, !P0 ;  /* 0x0000000448007c0c */ /* 0x001fe2000c781270 */
[----:B------:R-:W0:Y:S01]  /*25160*/  LDCU UR4, c[0x0][0x39c] ;  /* 0x00007380ff0477ac */ /* 0x000e220008000800 */
[----:B------:R-:W-:-:S02]  /*25170*/  PRMT R72, R87, 0x9910, RZ ;  /* 0x0000991057487816 */ /* 0x000fc400000000ff */
[----:B------:R-:W2:Y:S02]  /*25180*/  LDL.LU R87, [R1+0x3a8] ;  /* 0x0003a80001577983 */ /* 0x000ea40000300800 */
[----:B------:R-:W-:-:S05]  /*25190*/  SHF.R.S32.HI R72, RZ, 0x8, R72 ;  /* 0x00000008ff487819 */ /* 0x000fca0000011448 */
[----:B----4-:R1:W-:Y:S02]  /*251a0*/  @P6 STG.E.U8 desc[UR14][R92.64], R72 ;  /* 0x000000485c006986 */ /* 0x0103e4000c10110e */
[----:B-1----:R-:W-:-:S05]  /*251b0*/  VIADD R72, R0, 0xd ;  /* 0x0000000d00487836 */ /* 0x002fca0000000000 */
[----:B0-----:R-:W-:Y:S01]  /*251c0*/  ISETP.LT.AND P6, PT, R72, UR4, !P0 ;  /* 0x0000000448007c0c */ /* 0x001fe2000c7c1270 */
[----:B------:R-:W0:Y:S01]  /*251d0*/  LDCU UR4, c[0x0][0x39c] ;  /* 0x00007380ff0477ac */ /* 0x000e220008000800 */
[----:B------:R-:W-:Y:S01]  /*251e0*/  VIADD R72, R0, 0xe ;  /* 0x0000000e00487836 */ /* 0x000fe20000000000 */
[----:B-----5:R1:W-:Y:S04]  /*251f0*/  @P3 STG.E.U8 desc[UR14][R90.64], R73 ;  /* 0x000000495a003986 */ /* 0x0203e8000c10110e */
[----:B-1----:R-:W4:Y:S01]  /*25200*/  LDL.LU.64 R90, [R1+0x328] ;  /* 0x00032800015a7983 */ /* 0x002f220000300a00 */
[----:B0-----:R-:W-:Y:S01]  /*25210*/  ISETP.LT.AND P3, PT, R72, UR4, !P0 ;  /* 0x0000000448007c0c */ /* 0x001fe2000c761270 */
[----:B------:R-:W0:Y:S01]  /*25220*/  LDCU UR4, c[0x0][0x39c] ;  /* 0x00007380ff0477ac */ /* 0x000e220008000800 */
[----:B------:R-:W-:Y:S01]  /*25230*/  PRMT R72, R73, 0x9910, RZ ;  /* 0x0000991049487816 */ /* 0x000fe200000000ff */
[----:B------:R-:W5:Y:S03]  /*25240*/  LDL.LU.64 R92, [R1+0x320] ;  /* 0x00032000015c7983 */ /* 0x000f660000300a00 */
[----:B------:R-:W-:-:S05]  /*25250*/  SHF.R.S32.HI R72, RZ, 0x8, R72 ;  /* 0x00000008ff487819 */ /* 0x000fca0000011448 */
[----:B---3--:R1:W-:Y:S02]  /*25260*/  @P5 STG.E.U8 desc[UR14][R74.64], R72 ;  /* 0x000000484a005986 */ /* 0x0083e4000c10110e */
[----:B-1----:R-:W-:Y:S02]  /*25270*/  VIADD R72, R0, 0xf ;  /* 0x0000000f00487836 */ /* 0x002fe40000000000 */
[----:B------:R-:W5:Y:S03]  /*25280*/  LDL.LU R74, [R1+0x3ac] ;  /* 0x0003ac00014a7983 */ /* 0x000f660000300800 */
[----:B0-----:R-:W-:Y:S01]  /*25290*/  ISETP.LT.AND P5, PT, R72, UR4, !P0 ;  /* 0x0000000448007c0c */ /* 0x001fe2000c7a1270 */
[----:B------:R-:W0:Y:S01]  /*252a0*/  LDCU UR4, c[0x0][0x39c] ;  /* 0x00007380ff0477ac */ /* 0x000e220008000800 */
[----:B------:R-:W-:Y:S01]  /*252b0*/  VIADD R72, R0, 0x10 ;  /* 0x0000001000487836 */ /* 0x000fe20000000000 */
[----:B------:R1:W-:Y:S04]  /*252c0*/  @P2 STG.E.U8 desc[UR14][R84.64], R86 ;  /* 0x0000005654002986 */ /* 0x0003e8000c10110e */
[----:B-1----:R-:W3:Y:S01]  /*252d0*/  LDL.LU.64 R84, [R1+0x318] ;  /* 0x0003180001547983 */ /* 0x002ee20000300a00 */
[----:B0-----:R-:W-:Y:S01]  /*252e0*/  ISETP.LT.AND P2, PT, R72, UR4, !P0 ;  /* 0x0000000448007c0c */ /* 0x001fe2000c741270 */
[----:B------:R-:W0:Y:S01]  /*252f0*/  LDCU UR4, c[0x0][0x39c] ;  /* 0x00007380ff0477ac */ /* 0x000e220008000800 */
[----:B------:R-:W-:-:S04]  /*25300*/  PRMT R72, R86, 0x9910, RZ ;  /* 0x0000991056487816 */ /* 0x000fc800000000ff */
[----:B------:R-:W-:-:S05]  /*25310*/  SHF.R.S32.HI R73, RZ, 0x8, R72 ;  /* 0x00000008ff497819 */ /* 0x000fca0000011448 */
[----:B--2---:R1:W-:Y:S04]  /*25320*/  @P1 STG.E.U8 desc[UR14][R80.64], R73 ;  /* 0x0000004950001986 */ /* 0x0043e8000c10110e */
[----:B-1----:R-:W2:Y:S04]  /*25330*/  LDL.LU.64 R80, [R1+0x310] ;  /* 0x0003100001507983 */ /* 0x002ea80000300a00 */
[----:B------:R-:W2:Y:S01]  /*25340*/  LDL.LU R86, [R1+0x3b0] ;  /* 0x0003b00001567983 */ /* 0x000ea20000300800 */
[----:B------:R-:W-:-:S03]  /*25350*/  VIADD R72, R0, 0x11 ;  /* 0x0000001100487836 */ /* 0x000fc60000000000 */
[----:B------:R-:W2:Y:S02]  /*25360*/  LDL.LU.64 R82, [R1+0x308] ;  /* 0x0003080001527983 */ /* 0x000ea40000300a00 */
[----:B0-----:R-:W-:Y:S01]  /*25370*/  ISETP.LT.AND P1, PT, R72, UR4, !P0 ;  /* 0x0000000448007c0c */ /* 0x001fe2000c721270 */
[----:B------:R-:W0:Y:S01]  /*25380*/  LDCU UR4, c[0x0][0x39c] ;  /* 0x00007380ff0477ac */ /* 0x000e220008000800 */
[----:B------:R-:W-:Y:S01]  /*25390*/  VIADD R72, R0, 0x12 ;  /* 0x0000001200487836 */ /* 0x000fe20000000000 */
[----:B------:R-:W-:Y:S04]  /*253a0*/  @P4 STG.E.U8 desc[UR14][R88.64], R87 ;  /* 0x0000005758004986 */ /* 0x000fe8000c10110e */
[----:B0-----:R-:W-:Y:S01]  /*253b0*/  ISETP.LT.AND P4, PT, R72, UR4, !P0 ;  /* 0x0000000448007c0c */ /* 0x001fe2000c781270 */
[----:B------:R-:W0:Y:S01]  /*253c0*/  LDCU UR4, c[0x0][0x39c] ;  /* 0x00007380ff0477ac */ /* 0x000e220008000800 */
[----:B------:R-:W-:-:S04]  /*253d0*/  PRMT R72, R87, 0x9910, RZ ;  /* 0x0000991057487816 */ /* 0x000fc800000000ff */
[----:B------:R-:W-:Y:S01]  /*253e0*/  SHF.R.S32.HI R73, RZ, 0x8, R72 ;  /* 0x00000008ff497819 */ /* 0x000fe20000011448 */
[----:B------:R-:W-:-:S04]  /*253f0*/  VIADD R72, R0, 0x13 ;  /* 0x0000001300487836 */ /* 0x000fc80000000000 */
[----:B----4-:R1:W-:Y:S04]  /*25400*/  @P6 STG.E.U8 desc[UR14][R90.64], R73 ;  /* 0x000000495a006986 */ /* 0x0103e8000c10110e */
[----:B-1----:R-:W4:Y:S04]  /*25410*/  LDL.LU.64 R90, [R1+0x300] ;  /* 0x00030000015a7983 */ /* 0x002f280000300a00 */
[----:B------:R-:W4:Y:S01]  /*25420*/  LDL.LU R87, [R1+0x3b4] ;  /* 0x0003b40001577983 */ /* 0x000f220000300800 */
[----:B0-----:R-:W-:Y:S01]  /*25430*/  ISETP.LT.AND P6, PT, R72, UR4, !P0 ;  /* 0x0000000448007c0c */ /* 0x001fe2000c7c1270 */
[----:B------:R-:W0:Y:S02]  /*25440*/  LDCU UR4, c[0x0][0x39c] ;  /* 0x00007380ff0477ac */ /* 0x000e240008000800 */
[----:B------:R-:W4:Y:S01]  /*25450*/  LDL.LU.64 R88, [R1+0x2f8] ;  /* 0x0002f80001587983 */ /* 0x000f220000300a00 */
[----:B------:R-:W-:-:S03]  /*25460*/  VIADD R72, R0, 0x14 ;  /* 0x0000001400487836 */ /* 0x000fc60000000000 */
[----:B-----5:R1:W-:Y:S02]  /*25470*/  @P3 STG.E.U8 desc[UR14][R92.64], R74 ;  /* 0x0000004a5c003986 */ /* 0x0203e4000c10110e */
[----:B0-----:R-:W-:Y:S01]  /*25480*/  ISETP.LT.AND P3, PT, R72, UR4, !P0 ;  /* 0x0000000448007c0c */ /* 0x001fe2000c761270 */
[----:B------:R-:W0:Y:S01]  /*25490*/  LDCU UR4, c[0x0][0x39c] ;  /* 0x00007380ff0477ac */ /* 0x000e220008000800 */
[----:B------:R-:W-:Y:S01]  /*254a0*/  PRMT R72, R74, 0x9910, RZ ;  /* 0x000099104a487816 */ /* 0x000fe200000000ff */
[----:B-1----:R-:W5:Y:S04]  /*254b0*/  LDL.LU.64 R92, [R1+0x2f0] ;  /* 0x0002f000015c7983 */ /* 0x002f680000300a00 */
[----:B------:R-:W5:Y:S01]  /*254c0*/  LDL.LU R74, [R1+0x3b8] ;  /* 0x0003b800014a7983 */ /* 0x000f620000300800 */
[----:B------:R-:W-:-:S05]  /*254d0*/  SHF.R.S32.HI R73, RZ, 0x8, R72 ;  /* 0x00000008ff497819 */ /* 0x000fca0000011448 */
[----:B---3--:R-:W-:Y:S01]  /*254e0*/  @P5 STG.E.U8 desc[UR14][R84.64], R73 ;  /* 0x0000004954005986 */ /* 0x008fe2000c10110e */
[----:B------:R-:W-:-:S05]  /*254f0*/  VIADD R72, R0, 0x15 ;  /* 0x0000001500487836 */ /* 0x000fca0000000000 */
[----:B0-----:R-:W-:Y:S01]  /*25500*/  ISETP.LT.AND P5, PT, R72, UR4, !P0 ;  /* 0x0000000448007c0c */ /* 0x001fe2000c7a1270 */
[----:B------:R-:W0:Y:S01]  /*25510*/  LDCU UR4, c[0x0][0x39c] ;  /* 0x00007380ff0477ac */ /* 0x000e220008000800 */
[----:B--2---:R1:W-:Y:S04]  /*25520*/  @P2 STG.E.U8 desc[UR14][R80.64], R86 ;  /* 0x0000005650002986 */ /* 0x0043e8000c10110e */
[----:B-1----:R-:W2:Y:S01]  /*25530*/  LDL.LU.64 R80, [R1+0x2e0] ;  /* 0x0002e00001507983 */ /* 0x002ea20000300a00 */
[----:B------:R-:W-:-:S03]  /*25540*/  VIADD R72, R0, 0x16 ;  /* 0x0000001600487836 */ /* 0x000fc60000000000 */
[----:B------:R-:W3:Y:S02]  /*25550*/  LDL.LU.64 R84, [R1+0x2d8] ;  /* 0x0002d80001547983 */ /* 0x000ee40000300a00 */
[----:B0-----:R-:W-:Y:S01]  /*25560*/  ISETP.LT.AND P2, PT, R72, UR4, !P0 ;  /* 0x0000000448007c0c */ /* 0x001fe2000c741270 */
[----:B------:R-:W0:Y:S01]  /*25570*/  LDCU UR4, c[0x0][0x39c] ;  /* 0x00007380ff0477ac */ /* 0x000e220008000800 */
[----:B------:R-:W-:-:S04]  /*25580*/  PRMT R72, R86, 0x9910, RZ ;  /* 0x0000991056487816 */ /* 0x000fc800000000ff */
[----:B------:R-:W-:Y:S01]  /*25590*/  SHF.R.S32.HI R73, RZ, 0x8, R72 ;  /* 0x00000008ff497819 */ /* 0x000fe20000011448 */
[----:B------:R-:W-:-:S04]  /*255a0*/  VIADD R72, R0, 0x17 ;  /* 0x0000001700487836 */ /* 0x000fc80000000000 */
[----:B------:R1:W-:Y:S01]  /*255b0*/  @P1 STG.E.U8 desc[UR14][R82.64], R73 ;  /* 0x0000004952001986 */ /* 0x0003e2000c10110e */
[----:B0-----:R-:W-:Y:S01]  /*255c0*/  ISETP.LT.AND P1, PT, R72, UR4, !P0 ;  /* 0x0000000448007c0c */ /* 0x001fe2000c721270 */
[----:B------:R-:W0:Y:S01]  /*255d0*/  LDCU UR4, c[0x0][0x39c] ;  /* 0x00007380ff0477ac */ /* 0x000e220008000800 */
[----:B------:R-:W-:Y:S01]  /*255e0*/  VIADD R72, R0, 0x18 ;  /* 0x0000001800487836 */ /* 0x000fe20000000000 */
[----:B-1----:R-:W3:Y:S04]  /*255f0*/  LDL.LU.64 R82, [R1+0x998] ;  /* 0x0009980001527983 */ /* 0x002ee80000300a00 */
[----:B----4-:R1:W-:Y:S01]  /*25600*/  @P4 STG.E.U8 desc[UR14][R90.64], R87 ;  /* 0x000000575a004986 */ /* 0x0103e2000c10110e */
[----:B0-----:R-:W-:Y:S01]  /*25610*/  ISETP.LT.AND P4, PT, R72, UR4, !P0 ;  /* 0x0000000448007c0c */ /* 0x001fe2000c781270 */
[----:B------:R-:W0:Y:S01]  /*25620*/  LDCU UR4, c[0x0][0x39c] ;  /* 0x00007380ff0477ac */ /* 0x000e220008000800 */
[----:B------:R-:W-:-:S04]  /*25630*/  PRMT R72, R87, 0x9910, RZ ;  /* 0x0000991057487816 */ /* 0x000fc800000000ff */
[----:B------:R-:W-:Y:S01]  /*25640*/  SHF.R.S32.HI R73, RZ, 0x8, R72 ;  /* 0x00000008ff497819 */ /* 0x000fe20000011448 */
[----:B------:R-:W-:-:S04]  /*25650*/  VIADD R72, R0, 0x19 ;  /* 0x0000001900487836 */ /* 0x000fc80000000000 */
[----:B------:R4:W-:Y:S04]  /*25660*/  @P6 STG.E.U8 desc[UR14][R88.64], R73 ;  /* 0x0000004958006986 */ /* 0x0009e8000c10110e */
[----:B-1----:R-:W3:Y:S01]  /*25670*/  LDL.LU.64 R86, [R1+0x2d0] ;  /* 0x0002d00001567983 */ /* 0x002ee20000300a00 */
[----:B0-----:R-:W-:Y:S01]  /*25680*/  ISETP.LT.AND P6, PT, R72, UR4, !P0 ;  /* 0x0000000448007c0c */ /* 0x001fe2000c7c1270 */
[----:B------:R-:W0:Y:S01]  /*25690*/  LDCU UR4, c[0x0][0x39c] ;  /* 0x00007380ff0477ac */ /* 0x000e220008000800 */
[----:B------:R-:W-:Y:S01]  /*256a0*/  VIADD R72, R0, 0x1a ;  /* 0x0000001a00487836 */ /* 0x000fe20000000000 */
[----:B------:R-:W3:Y:S04]  /*256b0*/  LDL.LU.64 R90, [R1+0x2c8] ;  /* 0x0002c800015a7983 */ /* 0x000ee80000300a00 */
[----:B----4-:R-:W4:Y:S04]  /*256c0*/  LDL.LU.64 R88, [R1+0x990] ;  /* 0x0009900001587983 */ /* 0x010f280000300a00 */
[----:B-----5:R1:W-:Y:S01]  /*256d0*/  @P3 STG.E.U8 desc[UR14][R92.64], R74 ;  /* 0x0000004a5c003986 */ /* 0x0203e2000c10110e */
[----:B0-----:R-:W-:Y:S01]  /*256e0*/  ISETP.LT.AND P3, PT, R72, UR4, !P0 ;  /* 0x0000000448007c0c */ /* 0x001fe2000c761270 */
[----:B------:R-:W0:Y:S01]  /*256f0*/  LDCU UR4, c[0x0][0x39c] ;  /* 0x00007380ff0477ac */ /* 0x000e220008000800 */
[----:B------:R-:W-:Y:S01]  /*25700*/  PRMT R72, R74, 0x9910, RZ ;  /* 0x000099104a487816 */ /* 0x000fe200000000ff */
[----:B-1----:R-:W5:Y:S03]  /*25710*/  LDL.LU.64 R92, [R1+0x2c0] ;  /* 0x0002c000015c7983 */ /* 0x002f660000300a00 */
[----:B------:R-:W-:Y:S01]  /*25720*/  SHF.R.S32.HI R73, RZ, 0x8, R72 ;  /* 0x00000008ff497819 */ /* 0x000fe20000011448 */
[----:B------:R-:W3:Y:S04]  /*25730*/  LDL.LU.64 R74, [R1+0x2b8] ;  /* 0x0002b800014a7983 */ /* 0x000ee80000300a00 */
[----:B--2---:R1:W-:Y:S04]  /*25740*/  @P5 STG.E.U8 desc[UR14][R80.64], R73 ;  /* 0x0000004950005986 */ /* 0x0043e8000c10110e */
[----:B-1----:R-:W3:Y:S01]  /*25750*/  LDL.LU R80, [R1+0x98c] ;  /* 0x00098c0001507983 */ /* 0x002ee20000300800 */
[----:B------:R-:W-:-:S05]  /*25760*/  VIADD R72, R0, 0x1b ;  /* 0x0000001b00487836 */ /* 0x000fca0000000000 */
[----:B0-----:R-:W-:Y:S01]  /*25770*/  ISETP.LT.AND P5, PT, R72, UR4, !P0 ;  /* 0x0000000448007c0c */ /* 0x001fe2000c7a1270 */
[----:B------:R-:W0:Y:S01]  /*25780*/  LDCU UR4, c[0x0][0x39c] ;  /* 0x00007380ff0477ac */ /* 0x000e220008000800 */
[----:B------:R-:W-:Y:S01]  /*25790*/  VIADD R72, R0, 0x1c ;  /* 0x0000001c00487836 */ /* 0x000fe20000000000 */
[----:B---3--:R1:W-:Y:S04]  /*257a0*/  @P2 STG.E.U8 desc[UR14][R84.64], R80 ;  /* 0x0000005054002986 */ /* 0x0083e8000c10110e */
[----:B0-----:R-:W-:Y:S01]  /*257b0*/  ISETP.LT.AND P2, PT, R72, UR4, !P0 ;  /* 0x0000000448007c0c */ /* 0x001fe2000c741270 */
[----:B------:R-:W0:Y:S01]  /*257c0*/  LDCU UR4, c[0x0][0x39c] ;  /* 0x00007380ff0477ac */ /* 0x000e220008000800 */
[----:B------:R-:W-:-:S04]  /*257d0*/  PRMT R72, R80, 0x9910, RZ ;  /* 0x0000991050487816 */ /* 0x000fc800000000ff */
[----:B------:R-:W-:Y:S01]  /*257e0*/  SHF.R.S32.HI R73, RZ, 0x8, R72 ;  /* 0x00000008ff497819 */ /* 0x000fe20000011448 */
[----:B-1----:R-:W2:Y:S04]  /*257f0*/  LDL.LU.64 R84, [R1+0x2b0] ;  /* 0x0002b00001547983 */ /* 0x002ea80000300a00 */
[----:B------:R-:W3:Y:S04]  /*25800*/  LDL.LU.64 R80, [R1+0x2a8] ;  /* 0x0002a80001507983 */ /* 0x000ee80000300a00 */
[----:B------:R1:W-:Y:S04]  /*25810*/  @P1 STG.E.U8 desc[UR14][R86.64], R73 ;  /* 0x0000004956001986 */ /* 0x0003e8000c10110e */
[----:B-1----:R-:W2:Y:S01]  /*25820*/  LDL.LU R86, [R1+0x988] ;  /* 0x0009880001567983 */ /* 0x002ea20000300800 */
[----:B------:R-:W-:-:S05]  /*25830*/  VIADD R72, R0, 0x1d ;  /* 0x0000001d00487836 */ /* 0x000fca0000000000 */
[----:B0-----:R-:W-:Y:S01]  /*25840*/  ISETP.LT.AND P1, PT, R72, UR4, !P0 ;  /* 0x0000000448007c0c */ /* 0x001fe2000c721270 */
[----:B------:R-:W0:Y:S01]  /*25850*/  LDCU UR4, c[0x0][0x39c] ;  /* 0x00007380ff0477ac */ /* 0x000e220008000800 */
[----:B------:R-:W-:Y:S01]  /*25860*/  VIADD R72, R0, 0x1e ;  /* 0x0000001e00487836 */ /* 0x000fe20000000000 */
[----:B--2---:R1:W-:Y:S04]  /*25870*/  @P4 STG.E.U8 desc[UR14][R90.64], R86 ;  /* 0x000000565a004986 */ /* 0x0043e8000c10110e */
[----:B0-----:R-:W-:Y:S01]  /*25880*/  ISETP.LT.AND P4, PT, R72, UR4, !P0 ;  /* 0x0000000448007c0c */ /* 0x001fe2000c781270 */
[----:B------:R-:W0:Y:S01]  /*25890*/  LDCU UR4, c[0x0][0x39c] ;  /* 0x00007380ff0477ac */ /* 0x000e220008000800 */
[----:B------:R-:W-:-:S04]  /*258a0*/  PRMT R72, R86, 0x9910, RZ ;  /* 0x0000991056487816 */ /* 0x000fc800000000ff */
[----:B------:R-:W-:Y:S01]  /*258b0*/  SHF.R.S32.HI R73, RZ, 0x8, R72 ;  /* 0x00000008ff497819 */ /* 0x000fe20000011448 */
[----:B------:R-:W-:-:S04]  /*258c0*/  VIADD R72, R0, 0x1f ;  /* 0x0000001f00487836 */ /* 0x000fc80000000000 */
[----:B-----5:R-:W-:Y:S04]  /*258d0*/  @P6 STG.E.U8 desc[UR14][R92.64], R73 ;  /* 0x000000495c006986 */ /* 0x020fe8000c10110e */
[----:B-1----:R-:W2:Y:S01]  /*258e0*/  LDL.LU.64 R86, [R1+0x2a0] ;  /* 0x0002a00001567983 */ /* 0x002ea20000300a00 */
[----:B0-----:R-:W-:Y:S01]  /*258f0*/  ISETP.LT.AND P6, PT, R72, UR4, !P0 ;  /* 0x0000000448007c0c */ /* 0x001fe2000c7c1270 */
[----:B------:R-:W0:Y:S01]  /*25900*/  LDCU UR4, c[0x0][0x39c] ;  /* 0x00007380ff0477ac */ /* 0x000e220008000800 */
[----:B------:R-:W-:Y:S01]  /*25910*/  VIADD R72, R0, 0x20 ;  /* 0x0000002000487836 */ /* 0x000fe20000000000 */
[----:B------:R1:W-:Y:S04]  /*25920*/  @P3 STG.E.U8 desc[UR14][R74.64], R78 ;  /* 0x0000004e4a003986 */ /* 0x0003e8000c10110e */
[----:B------:R-:W5:Y:S01]  /*25930*/  LDL.LU.64 R90, [R1+0x298] ;  /* 0x00029800015a7983 */ /* 0x000f620000300a00 */
[----:B0-----:R-:W-:Y:S01]  /*25940*/  ISETP.LT.AND P3, PT, R72, UR4, !P0 ;  /* 0x0000000448007c0c */ /* 0x001fe2000c761270 */
[----:B------:R-:W0:Y:S01]  /*25950*/  LDCU UR4, c[0x0][0x39c] ;  /* 0x00007380ff0477ac */ /* 0x000e220008000800 */
[----:B------:R-:W-:-:S02]  /*25960*/  PRMT R72, R78, 0x9910, RZ ;  /* 0x000099104e487816 */ /* 0x000fc400000000ff */
[----:B-1----:R-:W2:Y:S02]  /*25970*/  LDL.LU R78, [R1+0x984] ;  /* 0x00098400014e7983 */ /* 0x002ea40000300800 */
[----:B------:R-:W-:Y:S02]  /*25980*/  SHF.R.S32.HI R73, RZ, 0x8, R72 ;  /* 0x00000008ff497819 */ /* 0x000fe40000011448 */
[----:B------:R-:W2:Y:S04]  /*25990*/  LDL.LU.64 R74, [R1+0x290] ;  /* 0x00029000014a7983 */ /* 0x000ea80000300a00 */
[----:B------:R-:W2:Y:S04]  /*259a0*/  LDL.LU.64 R92, [R1+0x288] ;  /* 0x00028800015c7983 */ /* 0x000ea80000300a00 */
[----:B------:R1:W-:Y:S04]  /*259b0*/  @P5 STG.E.U8 desc[UR14][R84.64], R73 ;  /* 0x0000004954005986 */ /* 0x0003e8000c10110e */
        /* <DEDUP_REMOVED lines=10> */
[----:B-1----:R-:W3:Y:S04]  /*25a60*/  LDL.LU.64 R80, [R1+0x280] ;  /* 0x0002800001507983 */ /* 0x002ee80000300a00 */
[----:B------:R-:W3:Y:S04]  /*25a70*/  LDL.LU.64 R84, [R1+0x278] ;  /* 0x0002780001547983 */ /* 0x000ee80000300a00 */
[----:B--2---:R1:W-:Y:S04]  /*25a80*/  @P1 STG.E.U8 desc[UR14][R86.64], R73 ;  /* 0x0000004956001986 */ /* 0x0043e8000c10110e */
[----:B-1----:R-:W5:Y:S01]  /*25a90*/  LDL.LU R87, [R1+0x97c] ;  /* 0x00097c0001577983 */ /* 0x002f620000300800 */
[----:B------:R-:W-:-:S05]  /*25aa0*/  VIADD R72, R0, 0x23 ;  /* 0x0000002300487836 */ /* 0x000fca0000000000 */
[----:B0-----:R-:W-:Y:S01]  /*25ab0*/  ISETP.LT.AND P1, PT, R72, UR4, !P0 ;  /* 0x0000000448007c0c */ /* 0x001fe2000c721270 */
[----:B------:R-:W0:Y:S01]  /*25ac0*/  LDCU UR4, c[0x0][0x39c] ;  /* 0x00007380ff0477ac */ /* 0x000e220008000800 */
[----:B------:R-:W-:Y:S01]  /*25ad0*/  VIADD R72, R0, 0x24 ;  /* 0x0000002400487836 */ /* 0x000fe20000000000 */
[----:B-----5:R1:W-:Y:S04]  /*25ae0*/  @P4 STG.E.U8 desc[UR14][R90.64], R87 ;  /* 0x000000575a004986 */ /* 0x0203e8000c10110e */
[----:B0-----:R-:W-:Y:S01]  /*25af0*/  ISETP.LT.AND P4, PT, R72, UR4, !P0 ;  /* 0x0000000448007c0c */ /* 0x001fe2000c781270 */
[----:B------:R-:W0:Y:S01]  /*25b00*/  LDCU UR4, c[0x0][0x39c] ;  /* 0x00007380ff0477ac */ /* 0x000e220008000800 */
[----:B------:R-:W-:-:S04]  /*25b10*/  PRMT R72, R87, 0x9910, RZ ;  /* 0x0000991057487816 */ /* 0x000fc800000000ff */
[----:B------:R-:W-:Y:S01]  /*25b20*/  SHF.R.S32.HI R73, RZ, 0x8, R72 ;  /* 0x00000008ff497819 */ /* 0x000fe20000011448 */
[----:B-1----:R-:W2:Y:S04]  /*25b30*/  LDL.LU.64 R90, [R1+0x270] ;  /* 0x00027000015a7983 */ /* 0x002ea80000300a00 */
[----:B------:R-:W5:Y:S04]  /*25b40*/  LDL.LU.64 R86, [R1+0x268] ;  /* 0x0002680001567983 */ /* 0x000f680000300a00 */
        /* <DEDUP_REMOVED lines=11> */
[----:B-1----:R-:W2:Y:S04]  /*25c00*/  LDL.LU.64 R92, [R1+0x260] ;  /* 0x00026000015c7983 */ /* 0x002ea80000300a00 */
[----:B------:R-:W2:Y:S04]  /*25c10*/  LDL.LU.64 R74, [R1+0x258] ;  /* 0x00025800014a7983 */ /* 0x000ea80000300a00 */
[----:B---3--:R1:W-:Y:S04]  /*25c20*/  @P5 STG.E.U8 desc[UR14][R80.64], R73 ;  /* 0x0000004950005986 */ /* 0x0083e8000c10110e */
        /* <DEDUP_REMOVED lines=11> */
[----:B------:R-:W2:Y:S04]  /*25ce0*/  LDL.LU.64 R80, [R1+0x248] ;  /* 0x0002480001507983 */ /* 0x000ea80000300a00 */
[----:B------:R1:W-:Y:S04]  /*25cf0*/  @P1 STG.E.U8 desc[UR14][R90.64], R73 ;  /* 0x000000495a001986 */ /* 0x0003e8000c10110e */
        /* <DEDUP_REMOVED lines=10> */
[----:B------:R-:W-:-:S04]  /*25da0*/  VIADD R72, R0, 0x2b ;  /* 0x0000002b00487836 */ /* 0x000fc80000000000 */
[----:B--2---:R2:W-:Y:S04]  /*25db0*/  @P6 STG.E.U8 desc[UR14][R92.64], R73 ;  /* 0x000000495c006986 */ /* 0x0045e8000c10110e */
[----:B-1----:R-:W5:Y:S01]  /*25dc0*/  LDL.LU.64 R90, [R1+0x240] ;  /* 0x00024000015a7983 */ /* 0x002f620000300a00 */
[----:B0-----:R-:W-:Y:S01]  /*25dd0*/  ISETP.LT.AND P6, PT, R72, UR4, !P0 ;  /* 0x0000000448007c0c */ /* 0x001fe2000c7c1270 */
[----:B------:R-:W0:Y:S01]  /*25de0*/  LDCU UR4, c[0x0][0x39c] ;  /* 0x00007380ff0477ac */ /* 0x000e220008000800 */
[----:B------:R-:W-:Y:S01]  /*25df0*/  VIADD R72, R0, 0x2c ;  /* 0x0000002c00487836 */ /* 0x000fe20000000000 */
[----:B------:R-:W-:Y:S04]  /*25e00*/  @P3 STG.E.U8 desc[UR14][R74.64], R82 ;  /* 0x000000524a003986 */ /* 0x000fe8000c10110e */
[----:B------:R-:W4:Y:S04]  /*25e10*/  LDL.LU.64 R86, [R1+0x238] ;  /* 0x0002380001567983 */ /* 0x000f280000300a00 */
[----:B--2---:R-:W2:Y:S01]  /*25e20*/  LDL.LU.64 R92, [R1+0x230] ;  /* 0x00023000015c7983 */ /* 0x004ea20000300a00 */
[----:B0-----:R-:W-:Y:S01]  /*25e30*/  ISETP.LT.AND P3, PT, R72, UR4, !P0 ;  /* 0x0000000448007c0c */ /* 0x001fe2000c761270 */
[----:B------:R-:W0:Y:S01]  /*25e40*/  LDCU UR4, c[0x0][0x39c] ;  /* 0x00007380ff0477ac */ /* 0x000e220008000800 */
[----:B------:R-:W-:-:S04]  /*25e50*/  PRMT R72, R82, 0x9910, RZ ;  /* 0x0000991052487816 */ /* 0x000fc800000000ff */
[----:B------:R-:W-:-:S05]  /*25e60*/  SHF.R.S32.HI R72, RZ, 0x8, R72 ;  /* 0x00000008ff487819 */ /* 0x000fca0000011448 */
[----:B---3--:R1:W-:Y:S04]  /*25e70*/  @P5 STG.E.U8 desc[UR14][R84.64], R72 ;  /* 0x0000004854005986 */ /* 0x0083e8000c10110e */
[----:B-1----:R-:W3:Y:S01]  /*25e80*/  LDL.LU R85, [R1+0x96c] ;  /* 0x00096c0001557983 */ /* 0x002ee20000300800 */
[----:B------:R-:W-:-:S03]  /*25e90*/  VIADD R74, R0, 0x2d ;  /* 0x0000002d004a7836 */ /* 0x000fc60000000000 */
[----:B------:R-:W2:Y:S02]  /*25ea0*/  LDL.LU.64 R72, [R1+0x228] ;  /* 0x0002280001487983 */ /* 0x000ea40000300a00 */
[----:B0-----:R-:W-:Y:S01]  /*25eb0*/  ISETP.LT.AND P5, PT, R74, UR4, !P0 ;  /* 0x000000044a007c0c */ /* 0x001fe2000c7a1270 */
[----:B------:R-:W0:Y:S01]  /*25ec0*/  LDCU UR4, c[0x0][0x39c] ;  /* 0x00007380ff0477ac */ /* 0x000e220008000800 */
[C---:B------:R-:W-:Y:S02]  /*25ed0*/  VIADD R74, R0.reuse, 0x2e ;  /* 0x0000002e004a7836 */ /* 0x040fe40000000000 */
[----:B------:R-:W-:Y:S01]  /*25ee0*/  VIADD R82, R0, 0x2f ;  /* 0x0000002f00527836 */ /* 0x000fe20000000000 */
[----:B---3--:R1:W-:Y:S02]  /*25ef0*/  @P2 STG.E.U8 desc[UR14][R80.64], R85 ;  /* 0x0000005550002986 */ /* 0x0083e4000c10110e */
[----:B0-----:R-:W-:Y:S01]  /*25f00*/  ISETP.LT.AND P2, PT, R74, UR4, !P0 ;  /* 0x000000044a007c0c */ /* 0x001fe2000c741270 */
[----:B------:R-:W0:Y:S01]  /*25f10*/  LDCU UR4, c[0x0][0x39c] ;  /* 0x00007380ff0477ac */ /* 0x000e220008000800 */
[----:B------:R-:W3:Y:S01]  /*25f20*/  LDL.LU.64 R74, [R1+0x220] ;  /* 0x00022000014a7983 */ /* 0x000ee20000300a00 */
[----:B-1----:R-:W-:-:S04]  /*25f30*/  PRMT R80, R85, 0x9910, RZ ;  /* 0x0000991055507816 */ /* 0x002fc800000000ff */
[----:B------:R-:W-:Y:S02]  /*25f40*/  SHF.R.S32.HI R84, RZ, 0x8, R80 ;  /* 0x00000008ff547819 */ /* 0x000fe40000011450 */
[----:B------:R-:W2:Y:S04]  /*25f50*/  LDL.LU.64 R80, [R1+0x218] ;  /* 0x0002180001507983 */ /* 0x000ea80000300a00 */
[----:B-----5:R1:W-:Y:S04]  /*25f60*/  @P1 STG.E.U8 desc[UR14][R90.64], R84 ;  /* 0x000000545a001986 */ /* 0x0203e8000c10110e */
[----:B-1----:R-:W4:Y:S01]  /*25f70*/  LDL.LU R91, [R1+0x968] ;  /* 0x00096800015b7983 */ /* 0x002f220000300800 */
[----:B0-----:R-:W-:Y:S01]  /*25f80*/  ISETP.LT.AND P1, PT, R82, UR4, !P0 ;  /* 0x0000000452007c0c */ /* 0x001fe2000c721270 */
[----:B------:R-:W0:Y:S01]  /*25f90*/  LDCU UR4, c[0x0][0x39c] ;  /* 0x00007380ff0477ac */ /* 0x000e220008000800 */
[----:B------:R-:W-:Y:S01]  /*25fa0*/  VIADD R82, R0, 0x30 ;  /* 0x0000003000527836 */ /* 0x000fe20000000000 */
[----:B------:R-:W5:Y:S04]  /*25fb0*/  LDL.LU.64 R84, [R1+0x210] ;  /* 0x0002100001547983 */ /* 0x000f680000300a00 */
[----:B----4-:R1:W-:Y:S01]  /*25fc0*/  @P4 STG.E.U8 desc[UR14][R86.64], R91 ;  /* 0x0000005b56004986 */ /* 0x0103e2000c10110e */
[----:B0-----:R-:W-:Y:S01]  /*25fd0*/  ISETP.LT.AND P4, PT, R82, UR4, !P0 ;  /* 0x0000000452007c0c */ /* 0x001fe2000c781270 */
[----:B------:R-:W0:Y:S01]  /*25fe0*/  LDCU UR4, c[0x0][0x39c] ;  /* 0x00007380ff0477ac */ /* 0x000e220008000800 */
[----:B------:R-:W-:-:S04]  /*25ff0*/  PRMT R82, R91, 0x9910, RZ ;  /* 0x000099105b527816 */ /* 0x000fc800000000ff */
[----:B------:R-:W-:Y:S01]  /*26000*/  SHF.R.S32.HI R90, RZ, 0x8, R82 ;  /* 0x00000008ff5a7819 */ /* 0x000fe20000011452 */
[----:B-1----:R-:W4:Y:S04]  /*26010*/  LDL.LU.64 R86, [R1+0x208] ;  /* 0x0002080001567983 */ /* 0x002f280000300a00 */
[----:B--2---:R1:W-:Y:S04]  /*26020*/  @P6 STG.E.U8 desc[UR14][R92.64], R90 ;  /* 0x0000005a5c006986 */ /* 0x0043e8000c10110e */
[----:B-1----:R-:W2:Y:S04]  /*26030*/  LDL.LU.64 R92, [R1+0x960] ;  /* 0x00096000015c7983 */ /* 0x002ea80000300a00 */
[----:B------:R-:W4:Y:S01]  /*26040*/  LDL.LU.64 R90, [R1+0x200] ;  /* 0x00020000015a7983 */ /* 0x000f220000300a00 */
[----:B------:R-:W-:-:S05]  /*26050*/  VIADD R82, R0, 0x31 ;  /* 0x0000003100527836 */ /* 0x000fca0000000000 */
[----:B0-----:R-:W-:Y:S01]  /*26060*/  ISETP.LT.AND P6, PT, R82, UR4, !P0 ;  /* 0x0000000452007c0c */ /* 0x001fe2000c7c1270 */
[----:B------:R-:W0:Y:S01]  /*26070*/  LDCU UR4, c[0x0][0x39c] ;  /* 0x00007380ff0477ac */ /* 0x000e220008000800 */
[----:B------:R-:W-:Y:S01]  /*26080*/  VIADD R82, R0, 0x32 ;  /* 0x0000003200527836 */ /* 0x000fe20000000000 */
[----:B------:R1:W-:Y:S04]  /*26090*/  @P3 STG.E.U8 desc[UR14][R72.64], R88 ;  /* 0x0000005848003986 */ /* 0x0003e8000c10110e */
[----:B-1----:R-:W4:Y:S01]  /*260a0*/  LDL.LU.64 R72, [R1+0x958] ;  /* 0x0009580001487983 */ /* 0x002f220000300a00 */
[----:B0-----:R-:W-:Y:S01]  /*260b0*/  ISETP.LT.AND P3, PT, R82, UR4, !P0 ;  /* 0x0000000452007c0c */ /* 0x001fe2000c761270 */
[----:B------:R-:W0:Y:S01]  /*260c0*/  LDCU UR4, c[0x0][0x39c] ;  /* 0x00007380ff0477ac */ /* 0x000e220008000800 */
[----:B------:R-:W-:Y:S01]  /*260d0*/  PRMT R82, R88, 0x9910, RZ ;  /* 0x0000991058527816 */ /* 0x000fe200000000ff */
[----:B------:R-:W-:-:S03]  /*260e0*/  VIADD R88, R0, 0x33 ;  /* 0x0000003300587836 */ /* 0x000fc60000000000 */
[----:B------:R-:W-:-:S05]  /*260f0*/  SHF.R.S32.HI R82, RZ, 0x8, R82 ;  /* 0x00000008ff527819 */ /* 0x000fca0000011452 */
[----:B---3--:R1:W-:Y:S01]  /*26100*/  @P5 STG.E.U8 desc[UR14][R74.64], R82 ;  /* 0x000000524a005986 */ /* 0x0083e2000c10110e */
[----:B0-----:R-:W-:Y:S01]  /*26110*/  ISETP.LT.AND P5, PT, R88, UR4, !P0 ;  /* 0x0000000458007c0c */ /* 0x001fe2000c7a1270 */
[----:B------:R-:W0:Y:S01]  /*26120*/  LDCU UR4, c[0x0][0x39c] ;  /* 0x00007380ff0477ac */ /* 0x000e220008000800 */
[----:B------:R-:W-:Y:S01]  /*26130*/  VIADD R88, R0, 0x34 ;  /* 0x0000003400587836 */ /* 0x000fe20000000000 */
[----:B-1----:R-:W3:Y:S04]  /*26140*/  LDL.LU.64 R74, [R1+0x950] ;  /* 0x00095000014a7983 */ /* 0x002ee80000300a00 */
[----:B------:R-:W3:Y:S04]  /*26150*/  LDL.LU R82, [R1+0x948] ;  /* 0x0009480001527983 */ /* 0x000ee80000300800 */
[----:B--2---:R1:W-:Y:S01]  /*26160*/  @P2 STG.E.U8 desc[UR14][R80.64], R93 ;  /* 0x0000005d50002986 */ /* 0x0043e2000c10110e */
[----:B0-----:R-:W-:Y:S01]  /*26170*/  ISETP.LT.AND P2, PT, R88, UR4, !P0 ;  /* 0x0000000458007c0c */ /* 0x001fe2000c741270 */
[----:B------:R-:W0:Y:S01]  /*26180*/  LDCU UR4, c[0x0][0x39c] ;  /* 0x00007380ff0477ac */ /* 0x000e220008000800 */
[----:B------:R-:W-:-:S04]  /*26190*/  PRMT R88, R93, 0x9910, RZ ;  /* 0x000099105d587816 */ /* 0x000fc800000000ff */
[----:B------:R-:W-:Y:S01]  /*261a0*/  SHF.R.S32.HI R88, RZ, 0x8, R88 ;  /* 0x00000008ff587819 */ /* 0x000fe20000011458 */
[----:B-1----:R-:W-:-:S04]  /*261b0*/  VIADD R93, R0, 0x35 ;  /* 0x00000035005d7836 */ /* 0x002fc80000000000 */
[----:B-----5:R1:W-:Y:S04]  /*261c0*/  @P1 STG.E.U8 desc[UR14][R84.64], R88 ;  /* 0x0000005854001986 */ /* 0x0203e8000c10110e */
[----:B------:R-:W2:Y:S01]  /*261d0*/  LDL.LU.64 R80, [R1+0x940] ;  /* 0x0009400001507983 */ /* 0x000ea20000300a00 */
[----:B0-----:R-:W-:Y:S01]  /*261e0*/  ISETP.LT.AND P1, PT, R93, UR4, !P0 ;  /* 0x000000045d007c0c */ /* 0x001fe2000c721270 */
[----:B------:R-:W0:Y:S01]  /*261f0*/  LDCU UR4, c[0x0][0x39c] ;  /* 0x00007380ff0477ac */ /* 0x000e220008000800 */
[----:B------:R-:W-:Y:S01]  /*26200*/  VIADD R93, R0, 0x36 ;  /* 0x00000036005d7836 */ /* 0x000fe20000000000 */
[----:B----4-:R4:W-:Y:S04]  /*26210*/  @P4 STG.E.U8 desc[UR14][R86.64], R92 ;  /* 0x0000005c56004986 */ /* 0x0109e8000c10110e */
[----:B-1----:R-:W5:Y:S04]  /*26220*/  LDL.LU.64 R84, [R1+0x938] ;  /* 0x0009380001547983 */ /* 0x002f680000300a00 */
[----:B------:R-:W2:Y:S01]  /*26230*/  LDL.LU R88, [R1+0x930] ;  /* 0x0009300001587983 */ /* 0x000ea20000300800 */
[----:B----4-:R-:W-:-:S03]  /*26240*/  PRMT R92, R92, 0x9910, RZ ;  /* 0x000099105c5c7816 */ /* 0x010fc600000000ff */
[----:B------:R-:W4:Y:S01]  /*26250*/  LDL.LU.64 R86, [R1+0x928] ;  /* 0x0009280001567983 */ /* 0x000f220000300a00 */
[----:B0-----:R-:W-:Y:S01]  /*26260*/  ISETP.LT.AND P4, PT, R93, UR4, !P0 ;  /* 0x000000045d007c0c */ /* 0x001fe2000c781270 */
[----:B------:R-:W0:Y:S01]  /*26270*/  LDCU UR4, c[0x0][0x39c] ;  /* 0x00007380ff0477ac */ /* 0x000e220008000800 */
[----:B------:R-:W-:Y:S01]  /*26280*/  SHF.R.S32.HI R92, RZ, 0x8, R92 ;  /* 0x00000008ff5c7819 */ /* 0x000fe2000001145c */
[----:B------:R-:W-:-:S04]  /*26290*/  VIADD R93, R0, 0x37 ;  /* 0x00000037005d7836 */ /* 0x000fc80000000000 */
[----:B------:R1:W-:Y:S04]  /*262a0*/  @P6 STG.E.U8 desc[UR14][R90.64], R92 ;  /* 0x0000005c5a006986 */ /* 0x0003e8000c10110e */
[----:B-1----:R-:W2:Y:S01]  /*262b0*/  LDL.LU.64 R90, [R1+0x920] ;  /* 0x00092000015a7983 */ /* 0x002ea20000300a00 */
[----:B0-----:R-:W-:Y:S01]  /*262c0*/  ISETP.LT.AND P6, PT, R93, UR4, !P0 ;  /* 0x000000045d007c0c */ /* 0x001fe2000c7c1270 */
[----:B------:R-:W0:Y:S02]  /*262d0*/  LDCU UR4, c[0x0][0x39c] ;  /* 0x00007380ff0477ac */ /* 0x000e240008000800 */
[----:B------:R-:W2:Y:S04]  /*262e0*/  LDL.LU R92, [R1+0x918] ;  /* 0x00091800015c7983 */ /* 0x000ea80000300800 */
[----:B------:R-:W2:Y:S04]  /*262f0*/  LDL.LU R93, [R1+0x914] ;  /* 0x00091400015d7983 */ /* 0x000ea80000300800 */
[----:B--2---:R1:W-:Y:S02]  /*26300*/  @P3 STG.E.U8 desc[UR14][R92.64], R89 ;  /* 0x000000595c003986 */ /* 0x0043e4000c10110e */
[----:B-1----:R-:W-:-:S02]  /*26310*/  IMAD.MOV.U32 R93, RZ, RZ, R89 ;  /* 0x000000ffff5d7224 */ /* 0x002fc400078e0059 */
[----:B------:R-:W2:Y:S03]  /*26320*/  LDL.LU R89, [R1+0x910] ;  /* 0x0009100001597983 */ /* 0x000ea60000300800 */
[----:B------:R-:W-:-:S04]  /*26330*/  PRMT R93, R93, 0x9910, RZ ;  /* 0x000099105d5d7816 */ /* 0x000fc800000000ff */
[----:B------:R-:W-:-:S05]  /*26340*/  SHF.R.S32.HI R93, RZ, 0x8, R93 ;  /* 0x00000008ff5d7819 */ /* 0x000fca000001145d */
[----:B------:R-:W-:Y:S01]  /*26350*/  @P5 STG.E.U8 desc[UR14][R90.64], R93 ;  /* 0x0000005d5a005986 */ /* 0x000fe2000c10110e */
[----:B------:R-:W-:-:S05]  /*26360*/  VIADD R92, R0, 0x38 ;  /* 0x00000038005c7836 */ /* 0x000fca0000000000 */
[----:B0-----:R-:W-:Y:S01]  /*26370*/  ISETP.LT.AND P3, PT, R92, UR4, !P0 ;  /* 0x000000045c007c0c */ /* 0x001fe2000c761270 */
[----:B------:R-:W0:Y:S01]  /*26380*/  LDCU UR4, c[0x0][0x39c] ;  /* 0x00007380ff0477ac */ /* 0x000e220008000800 */
[----:B------:R-:W-:Y:S01]  /*26390*/  VIADD R92, R0, 0x39 ;  /* 0x00000039005c7836 */ /* 0x000fe20000000000 */
[----:B--2---:R1:W-:Y:S02]  /*263a0*/  @P2 STG.E.U8 desc[UR14][R88.64], R83 ;  /* 0x0000005358002986 */ /* 0x0043e4000c10110e */
[----:B-1----:R-:W-:Y:S02]  /*263b0*/  PRMT R89, R83, 0x9910, RZ ;  /* 0x0000991053597816 */ /* 0x002fe400000000ff */
[----:B------:R-:W3:Y:S01]  /*263c0*/  LDL.LU R83, [R1+0x90c] ;  /* 0x00090c0001537983 */ /* 0x000ee20000300800 */
[----:B0-----:R-:W-:Y:S01]  /*263d0*/  ISETP.LT.AND P5, PT, R92, UR4, !P0 ;  /* 0x000000045c007c0c */ /* 0x001fe2000c7a1270 */
[----:B------:R-:W0:Y:S01]  /*263e0*/  LDCU UR4, c[0x0][0x39c] ;  /* 0x00007380ff0477ac */ /* 0x000e220008000800 */
[----:B------:R-:W-:Y:S01]  /*263f0*/  SHF.R.S32.HI R89, RZ, 0x8, R89 ;  /* 0x00000008ff597819 */ /* 0x000fe20000011459 */
[----:B------:R-:W-:-:S04]  /*26400*/  VIADD R90, R0, 0x3a ;  /* 0x0000003a005a7836 */ /* 0x000fc80000000000 */
[----:B----4-:R-:W-:Y:S04]  /*26410*/  @P1 STG.E.U8 desc[UR14][R86.64], R89 ;  /* 0x0000005956001986 */ /* 0x010fe8000c10110e */
[----:B-----5:R1:W-:Y:S02]  /*26420*/  @P4 STG.E.U8 desc[UR14][R84.64], R79 ;  /* 0x0000004f54004986 */ /* 0x0203e4000c10110e */
[----:B-1----:R-:W-:-:S04]  /*26430*/  PRMT R85, R79, 0x9910, RZ ;  /* 0x000099104f557816 */ /* 0x002fc800000000ff */
[----:B------:R-:W-:Y:S02]  /*26440*/  SHF.R.S32.HI R85, RZ, 0x8, R85 ;  /* 0x00000008ff557819 */ /* 0x000fe40000011455 */
[----:B0-----:R-:W-:Y:S01]  /*26450*/  ISETP.LT.AND P2, PT, R90, UR4, !P0 ;  /* 0x000000045a007c0c */ /* 0x001fe2000c741270 */
[----:B------:R-:W0:Y:S01]  /*26460*/  LDCU UR4, c[0x0][0x39c] ;  /* 0x00007380ff0477ac */ /* 0x000e220008000800 */
[----:B------:R-:W2:Y:S04]  /*26470*/  LDL.LU R90, [R1+0x408] ;  /* 0x00040800015a7983 */ /* 0x000ea80000300800 */
[----:B------:R-:W4:Y:S04]  /*26480*/  LDL.LU R79, [R1+0x908] ;  /* 0x00090800014f7983 */ /* 0x000f280000300800 */
[----:B------:R-:W5:Y:S04]  /*26490*/  LDL.LU R92, [R1+0x100] ;  /* 0x00010000015c7983 */ /* 0x000f680000300800 */
[----:B------:R-:W5:Y:S04]  /*264a0*/  LDL.LU R93, [R1+0x104] ;  /* 0x00010400015d7983 */ /* 0x000f680000300800 */
[----:B---3--:R-:W-:Y:S04]  /*264b0*/  @P6 STG.E.U8 desc[UR14][R82.64], R85 ;  /* 0x0000005552006986 */ /* 0x008fe8000c10110e */
[----:B------:R1:W-:Y:S02]  /*264c0*/  @P3 STG.E.U8 desc[UR14][R80.64], R77 ;  /* 0x0000004d50003986 */ /* 0x0003e4000c10110e */
[----:B-1----:R-:W-:-:S02]  /*264d0*/  PRMT R81, R77, 0x9910, RZ ;  /* 0x000099104d517816 */ /* 0x002fc400000000ff */
[----:B------:R-:W3:Y:S02]  /*264e0*/  LDL.LU R77, [R1+0x904] ;  /* 0x00090400014d7983 */ /* 0x000ee40000300800 */
[----:B------:R-:W-:Y:S02]  /*264f0*/  SHF.R.S32.HI R81, RZ, 0x8, R81 ;  /* 0x00000008ff517819 */ /* 0x000fe40000011451 */
[----:B------:R-:W2:Y:S04]  /*26500*/  LDL.LU R91, [R1+0x40c] ;  /* 0x00040c00015b7983 */ /* 0x000ea80000300800 */
[----:B----4-:R1:W-:Y:S02]  /*26510*/  @P5 STG.E.U8 desc[UR14][R78.64], R81 ;  /* 0x000000514e005986 */ /* 0x0103e4000c10110e */
[----:B-1----:R-:W-:Y:S01]  /*26520*/  PRMT R79, R71, 0x9910, RZ ;  /* 0x00009910474f7816 */ /* 0x002fe200000000ff */
[----:B------:R-:W-:-:S05]  /*26530*/  VIADD R88, R0, 0x3b ;  /* 0x0000003b00587836 */ /* 0x000fca0000000000 */
[----:B0-----:R-:W-:Y:S01]  /*26540*/  ISETP.LT.AND P1, PT, R88, UR4, !P0 ;  /* 0x0000000458007c0c */ /* 0x001fe2000c721270 */
[----:B------:R-:W0:Y:S01]  /*26550*/  LDCU UR4, c[0x0][0x39c] ;  /* 0x00007380ff0477ac */ /* 0x000e220008000800 */
[C---:B------:R-:W-:Y:S02]  /*26560*/  VIADD R86, R0.reuse, 0x3c ;  /* 0x0000003c00567836 */ /* 0x040fe40000000000 */
[----:B------:R-:W-:-:S03]  /*26570*/  VIADD R84, R0, 0x3d ;  /* 0x0000003d00547836 */ /* 0x000fc60000000000 */
[----:B0-----:R-:W-:Y:S01]  /*26580*/  ISETP.LT.AND P4, PT, R86, UR4, !P0 ;  /* 0x0000000456007c0c */ /* 0x001fe2000c781270 */
[----:B------:R-:W0:Y:S01]  /*26590*/  LDCU UR4, c[0x0][0x39c] ;  /* 0x00007380ff0477ac */ /* 0x000e220008000800 */
[----:B---3--:R1:W-:Y:S04]  /*265a0*/  @P2 STG.E.U8 desc[UR14][R76.64], R71 ;  /* 0x000000474c002986 */ /* 0x0083e8000c10110e */
[----:B-1----:R-:W3:Y:S01]  /*265b0*/  LDL.LU R71, [R1+0x900] ;  /* 0x0009000001477983 */ /* 0x002ee20000300800 */
[----:B0-----:R-:W-:Y:S01]  /*265c0*/  ISETP.LT.AND P6, PT, R84, UR4, !P0 ;  /* 0x0000000454007c0c */ /* 0x001fe2000c7c1270 */
[----:B------:R-:W0:Y:S01]  /*265d0*/  LDCU UR4, c[0x0][0x39c] ;  /* 0x00007380ff0477ac */ /* 0x000e220008000800 */
[C---:B------:R-:W-:Y:S02]  /*265e0*/  VIADD R82, R0.reuse, 0x3e ;  /* 0x0000003e00527836 */ /* 0x040fe40000000000 */
[----:B------:R-:W-:-:S03]  /*265f0*/  VIADD R80, R0, 0x3f ;  /* 0x0000003f00507836 */ /* 0x000fc60000000000 */
[----:B0-----:R-:W-:Y:S01]  /*26600*/  ISETP.LT.AND P3, PT, R82, UR4, !P0 ;  /* 0x0000000452007c0c */ /* 0x001fe2000c761270 */
[----:B------:R-:W0:Y:S01]  /*26610*/  LDCU UR4, c[0x0][0x39c] ;  /* 0x00007380ff0477ac */ /* 0x000e220008000800 */
[----:B------:R-:W-:Y:S01]  /*26620*/  VIADD R78, R0, 0x40 ;  /* 0x00000040004e7836 */ /* 0x000fe20000000000 */
[----:B------:R-:W-:-:S04]  /*26630*/  SHF.R.S32.HI R77, RZ, 0x8, R79 ;  /* 0x00000008ff4d7819 */ /* 0x000fc8000001144f */
[----:B------:R-:W-:Y:S02]  /*26640*/  ISETP.LT.AND P2, PT, R78, UR6, !P0 ;  /* 0x000000064e007c0c */ /* 0x000fe4000c741270 */
[----:B0-----:R-:W-:Y:S01]  /*26650*/  ISETP.LT.AND P5, PT, R80, UR4, !P0 ;  /* 0x0000000450007c0c */ /* 0x001fe2000c7a1270 */
[----:B------:R-:W0:Y:S01]  /*26660*/  LDCU UR4, c[0x0][0x39c] ;  /* 0x00007380ff0477ac */ /* 0x000e220008000800 */
[----:B--2---:R-:W-:Y:S01]  /*26670*/  PRMT R80, R90, 0x9910, RZ ;  /* 0x000099105a507816 */ /* 0x004fe200000000ff */
[----:B------:R1:W-:Y:S01]  /*26680*/  @P1 STG.E.U8 desc[UR14][R74.64], R77 ;  /* 0x0000004d4a001986 */ /* 0x0003e2000c10110e */
[C---:B------:R-:W-:Y:S01]  /*26690*/  VIADD R76, R0.reuse, 0x41 ;  /* 0x00000041004c7836 */ /* 0x040fe20000000000 */
[----:B------:R-:W2:Y:S02]  /*266a0*/  LDCU UR6, c[0x0][0x39c] ;  /* 0x00007380ff0677ac */ /* 0x000ea40008000800 */
[----:B------:R-:W-:Y:S01]  /*266b0*/  IMAD.MOV.U32 R78, RZ, RZ, R80 ;  /* 0x000000ffff4e7224 */ /* 0x000fe200078e0050 */
[----:B------:R4:W-:Y:S04]  /*266c0*/  @P4 STG.E.U8 desc[UR14][R72.64], R90 ;  /* 0x0000005a48004986 */ /* 0x0009e8000c10110e */
[----:B-1----:R-:W-:Y:S01]  /*266d0*/  SHF.R.S32.HI R75, RZ, 0x8, R78 ;  /* 0x00000008ff4b7819 */ /* 0x002fe2000001144e */
[----:B----4-:R-:W-:-:S02]  /*266e0*/  VIADD R72, R0, 0x43 ;  /* 0x0000004300487836 */ /* 0x010fc40000000000 */
[----:B------:R-:W-:Y:S01]  /*266f0*/  VIADD R74, R0, 0x42 ;  /* 0x00000042004a7836 */ /* 0x000fe20000000000 */
[----:B------:R-:W-:Y:S01]  /*26700*/  ISETP.LT.AND P1, PT, R76, UR7, !P0 ;  /* 0x000000074c007c0c */ /* 0x000fe2000c721270 */
[----:B------:R-:W-:Y:S01]  /*26710*/  VIADD R73, R0, 0x44 ;  /* 0x0000004400497836 */ /* 0x000fe20000000000 */
[----:B------:R-:W1:Y:S02]  /*26720*/  LDCU UR7, c[0x0][0x39c] ;  /* 0x00007380ff0777ac */ /* 0x000e640008000800 */
[----:B------:R-:W-:Y:S02]  /*26730*/  ISETP.LT.AND P4, PT, R74, UR8, !P0 ;  /* 0x000000084a007c0c */ /* 0x000fe4000c781270 */
[----:B-----5:R-:W-:Y:S01]  /*26740*/  F2FP.SATFINITE.E4M3.F32.PACK_AB_MERGE_C R74, R93, R92, RZ ;  /* 0x0000005c5d4a723e */ /* 0x020fe200048070ff */
[----:B---3--:R3:W-:Y:S01]  /*26750*/  @P6 STG.E.U8 desc[UR14][R70.64], R75 ;  /* 0x0000004b46006986 */ /* 0x0087e2000c10110e */
[----:B0-----:R-:W-:Y:S01]  /*26760*/  ISETP.LT.AND P6, PT, R72, UR4, !P0 ;  /* 0x0000000448007c0c */ /* 0x001fe2000c7c1270 */
[----:B------:R-:W0:Y:S01]  /*26770*/  LDCU UR4, c[0x0][0x39c] ;  /* 0x00007380ff0477ac */ /* 0x000e220008000800 */
[----:B------:R-:W-:Y:S01]  /*26780*/  PRMT R72, R91, 0x9910, RZ ;  /* 0x000099105b487816 */ /* 0x000fe200000000ff */
[----:B------:R4:W-:Y:S01]  /*26790*/  @P3 STG.E.U8 desc[UR14][R68.64], R91 ;  /* 0x0000005b44003986 */ /* 0x0009e2000c10110e */
[----:B---3--:R-:W-:-:S03]  /*267a0*/  VIADD R71, R67, UR5 ;  /* 0x0000000543477c36 */ /* 0x008fc60008000000 */
[----:B------:R-:W3:Y:S01]  /*267b0*/  LDL.LU R67, [R1+0x8fc] ;  /* 0x0008fc0001437983 */ /* 0x000ee20000300800 */
[----:B----4-:R-:W-:Y:S01]  /*267c0*/  IMAD.MOV.U32 R69, RZ, RZ, R72 ;  /* 0x000000ffff457224 */ /* 0x010fe200078e0048 */
[CC--:B------:R-:W-:Y:S01]  /*267d0*/  IADD3 R70, P3, PT, R71.reuse, R3.reuse, RZ ;  /* 0x0000000347467210 */ /* 0x0c0fe20007f7e0ff */
[C---:B------:R-:W-:Y:S01]  /*267e0*/  VIADD R72, R71.reuse, UR5 ;  /* 0x0000000547487c36 */ /* 0x040fe20008000000 */
[----:B------:R-:W4:Y:S02]  /*267f0*/  LDL.LU R75, [R1+0x10c] ;  /* 0x00010c00014b7983 */ /* 0x000f240000300800 */
[----:B------:R-:W-:Y:S02]  /*26800*/  LEA.HI.X.SX32 R71, R71, R2, 0x1, P3 ;  /* 0x0000000247477211 */ /* 0x000fe400018f0eff */
[----:B------:R-:W-:Y:S01]  /*26810*/  SHF.R.S32.HI R69, RZ, 0x8, R69 ;  /* 0x00000008ff457819 */ /* 0x000fe20000011445 */
[----:B------:R-:W5:Y:S01]  /*26820*/  LDL.LU R78, [R1+0x1b0] ;  /* 0x0001b000014e7983 */ /* 0x000f620000300800 */
[----:B------:R-:W-:-:S03]  /*26830*/  IADD3 R68, P3, PT, R72, R3, RZ ;  /* 0x0000000348447210 */ /* 0x000fc60007f7e0ff */
[----:B------:R-:W5:Y:S04]  /*26840*/  LDL.LU R76, [R1+0x1b4] ;  /* 0x0001b400014c7983 */ /* 0x000f680000300800 */
[----:B------:R-:W3:Y:S04]  /*26850*/  LDL.LU R77, [R1+0x1b8] ;  /* 0x0001b800014d7983 */ /* 0x000ee80000300800 */
[----:B------:R0:W-:Y:S04]  /*26860*/  @P5 STG.E.U8 desc[UR14][R70.64], R69 ;  /* 0x0000004546005986 */ /* 0x0001e8000c10110e */
[----:B------:R-:W3:Y:S04]  /*26870*/  LDL.LU R80, [R1+0x1bc] ;  /* 0x0001bc0001507983 */ /* 0x000ee80000300800 */
[----:B------:R-:W3:Y:S01]  /*26880*/  LDL.LU R79, [R1+0x1c0] ;  /* 0x0001c000014f7983 */ /* 0x000ee20000300800 */
[C---:B0-----:R-:W-:Y:S01]  /*26890*/  LEA.HI.X.SX32 R69, R72.reuse, R2, 0x1, P3 ;  /* 0x0000000248457211 */ /* 0x041fe200018f0eff */
[----:B------:R-:W-:-:S02]  /*268a0*/  VIADD R71, R72, UR5 ;  /* 0x0000000548477c36 */ /* 0x000fc40008000000 */
[----:B------:R-:W3:Y:S01]  /*268b0*/  LDL.LU R81, [R1+0x1c4] ;  /* 0x0001c40001517983 */ /* 0x000ee20000300800 */
[----:B------:R-:W-:Y:S01]  /*268c0*/  ISETP.LT.AND P3, PT, R73, UR4, !P0 ;  /* 0x0000000449007c0c */ /* 0x000fe2000c761270 */
[----:B------:R-:W0:Y:S02]  /*268d0*/  LDCU UR4, c[0x0][0x39c] ;  /* 0x00007380ff0477ac */ /* 0x000e240008000800 */
[----:B------:R-:W3:Y:S01]  /*268e0*/  LDL.LU R82, [R1+0x1c8] ;  /* 0x0001c80001527983 */ /* 0x000ee20000300800 */
[----:B------:R-:W-:-:S03]  /*268f0*/  PRMT R73, R74, 0x9910, RZ ;  /* 0x000099104a497816 */ /* 0x000fc600000000ff */
[----:B------:R-:W3:Y:S04]  /*26900*/  LDL.LU R84, [R1+0x1cc] ;  /* 0x0001cc0001547983 */ /* 0x000ee80000300800 */
[----:B------:R-:W3:Y:S04]  /*26910*/  LDL.LU R85, [R1+0x1d0] ;  /* 0x0001d00001557983 */ /* 0x000ee80000300800 */
[----:B------:R0:W-:Y:S01]  /*26920*/  @P2 STG.E.U8 desc[UR14][R68.64], R74 ;  /* 0x0000004a44002986 */ /* 0x0001e2000c10110e */
[----:B------:R-:W-:-:S03]  /*26930*/  IADD3 R70, P2, PT, R71, R3, RZ ;  /* 0x0000000347467210 */ /* 0x000fc60007f5e0ff */
[----:B------:R-:W3:Y:S01]  /*26940*/  LDL.LU R83, [R1+0x1d4] ;  /* 0x0001d40001537983 */ /* 0x000ee20000300800 */
[----:B------:R-:W-:-:S03]  /*26950*/  VIADD R72, R71, UR5 ;  /* 0x0000000547487c36 */ /* 0x000fc60008000000 */
[----:B------:R-:W3:Y:S01]  /*26960*/  LDL.LU R86, [R1+0x1d8] ;  /* 0x0001d80001567983 */ /* 0x000ee20000300800 */
[----:B------:R-:W-:-:S03]  /*26970*/  LEA.HI.X.SX32 R71, R71, R2, 0x1, P2 ;  /* 0x0000000247477211 */ /* 0x000fc600010f0eff */
[----:B------:R-:W3:Y:S01]  /*26980*/  LDL.LU R88, [R1+0x1dc] ;  /* 0x0001dc0001587983 */ /* 0x000ee20000300800 */
[----:B------:R-:W-:-:S03]  /*26990*/  SHF.R.S32.HI R73, RZ, 0x8, R73 ;  /* 0x00000008ff497819 */ /* 0x000fc60000011449 */
[----:B------:R-:W3:Y:S04]  /*269a0*/  LDL.LU R89, [R1+0x1e8] ;  /* 0x0001e80001597983 */ /* 0x000ee80000300800 */
[----:B------:R-:W3:Y:S04]  /*269b0*/  LDL.LU R87, [R1+0x1ec] ;  /* 0x0001ec0001577983 */ /* 0x000ee80000300800 */
[----:B------:R-:W3:Y:S04]  /*269c0*/  LDL.LU R90, [R1+0x1f0] ;  /* 0x0001f000015a7983 */ /* 0x000ee80000300800 */
[----:B------:R-:W3:Y:S04]  /*269d0*/  LDL.LU R92, [R1+0x1f4] ;  /* 0x0001f400015c7983 */ /* 0x000ee80000300800 */
[----:B------:R-:W3:Y:S04]  /*269e0*/  LDL.LU R93, [R1+0x1f8] ;  /* 0x0001f800015d7983 */ /* 0x000ee80000300800 */
[----:B------:R-:W3:Y:S04]  /*269f0*/  LDL.LU R91, [R1+0x1fc] ;  /* 0x0001fc00015b7983 */ /* 0x000ee80000300800 */
[----:B0-----:R-:W3:Y:S04]  /*26a00*/  LDL.LU R74, [R1+0x114] ;  /* 0x00011400014a7983 */ /* 0x001ee80000300800 */
[----:B------:R0:W-:Y:S04]  /*26a10*/  @P1 STG.E.U8 desc[UR14][R70.64], R73 ;  /* 0x0000004946001986 */ /* 0x0001e8000c10110e */
[----:B0-----:R-:W4:Y:S01]  /*26a20*/  LDL.LU R71, [R1+0x108] ;  /* 0x0001080001477983 */ /* 0x001f220000300800 */
[----:B------:R-:W-:-:S02]  /*26a30*/  VIADD R68, R0, 0x45 ;  /* 0x0000004500447836 */ /* 0x000fc40000000000 */
[----:B------:R-:W-:-:S03]  /*26a40*/  VIADD R69, R0, 0x46 ;  /* 0x0000004600457836 */ /* 0x000fc60000000000 */
[----:B--2---:R-:W-:Y:S01]  /*26a50*/  ISETP.LT.AND P2, PT, R68, UR6, !P0 ;  /* 0x0000000644007c0c */ /* 0x004fe2000c741270 */
[----:B------:R-:W-:Y:S01]  /*26a60*/  VIADD R70, R0, 0x47 ;  /* 0x0000004700467836 */ /* 0x000fe20000000000 */
[C---:B------:R-:W-:Y:S01]  /*26a70*/  IADD3 R68, P5, PT, R72.reuse, R3, RZ ;  /* 0x0000000348447210 */ /* 0x040fe20007fbe0ff */
[----:B------:R-:W0:Y:S01]  /*26a80*/  LDCU UR6, c[0x0][0x39c] ;  /* 0x00007380ff0677ac */ /* 0x000e220008000800 */
[----:B-1----:R-:W-:Y:S02]  /*26a90*/  ISETP.LT.AND P1, PT, R69, UR7, !P0 ;  /* 0x0000000745007c0c */ /* 0x002fe4000c721270 */
[----:B------:R-:W-:Y:S01]  /*26aa0*/  LEA.HI.X.SX32 R69, R72, R2, 0x1, P5 ;  /* 0x0000000248457211 */ /* 0x000fe200028f0eff */
[----:B------:R-:W1:Y:S01]  /*26ab0*/  LDCU UR7, c[0x0][0x39c] ;  /* 0x00007380ff0777ac */ /* 0x000e620008000800 */
[----:B----4-:R-:W-:-:S04]  /*26ac0*/  F2FP.SATFINITE.E4M3.F32.PACK_AB_MERGE_C R73, R75, R71, RZ ;  /* 0x000000474b49723e */ /* 0x010fc800048070ff */
[----:B------:R-:W-:Y:S01]  /*26ad0*/  PRMT R75, R73, 0x9910, RZ ;  /* 0x00009910494b7816 */ /* 0x000fe200000000ff */
[----:B------:R2:W-:Y:S04]  /*26ae0*/  @P4 STG.E.U8 desc[UR14][R68.64], R73 ;  /* 0x0000004944004986 */ /* 0x0005e8000c10110e */
[----:B--2---:R-:W3:Y:S01]  /*26af0*/  LDL.LU R73, [R1+0x110] ;  /* 0x0001100001497983 */ /* 0x004ee20000300800 */
[----:B------:R-:W-:Y:S01]  /*26b00*/  ISETP.LT.AND P5, PT, R70, UR4, !P0 ;  /* 0x0000000446007c0c */ /* 0x000fe2000c7a1270 */
[----:B------:R-:W2:Y:S01]  /*26b10*/  LDCU UR4, c[0x0][0x39c] ;  /* 0x00007380ff0477ac */ /* 0x000ea20008000800 */
[----:B------:R-:W-:-:S04]  /*26b20*/  VIADD R71, R72, UR5 ;  /* 0x0000000548477c36 */ /* 0x000fc80008000000 */
[C---:B------:R-:W-:Y:S01]  /*26b30*/  VIADD R72, R71.reuse, UR5 ;  /* 0x0000000547487c36 */ /* 0x040fe20008000000 */
[CC--:B------:R-:W-:Y:S02]  /*26b40*/  IADD3 R70, P4, PT, R71.reuse, R3.reuse, RZ ;  /* 0x0000000347467210 */ /* 0x0c0fe40007f9e0ff */
[----:B------:R-:W-:Y:S02]  /*26b50*/  SHF.R.S32.HI R75, RZ, 0x8, R75 ;  /* 0x00000008ff4b7819 */ /* 0x000fe4000001144b */
[----:B------:R-:W-:Y:S02]  /*26b60*/  LEA.HI.X.SX32 R71, R71, R2, 0x1, P4 ;  /* 0x0000000247477211 */ /* 0x000fe400020f0eff */
[----:B------:R-:W-:-:S03]  /*26b70*/  IADD3 R68, P4, PT, R72, R3, RZ ;  /* 0x0000000348447210 */ /* 0x000fc60007f9e0ff */
[----:B------:R4:W-:Y:S01]  /*26b80*/  @P6 STG.E.U8 desc[UR14][R70.64], R75 ;  /* 0x0000004b46006986 */ /* 0x0009e2000c10110e */
[----:B------:R-:W-:-:S03]  /*26b90*/  LEA.HI.X.SX32 R69, R72, R2, 0x1, P4 ;  /* 0x0000000248457211 */ /* 0x000fc600020f0eff */
[----:B----4-:R-:W4:Y:S01]  /*26ba0*/  LDL.LU R75, [R1+0x11c] ;  /* 0x00011c00014b7983 */ /* 0x010f220000300800 */
[----:B---3--:R-:W-:Y:S01]  /*26bb0*/  F2FP.SATFINITE.E4M3.F32.PACK_AB_MERGE_C R74, R74, R73, RZ ;  /* 0x000000494a4a723e */ /* 0x008fe200048070ff */
[----:B------:R-:W-:-:S05]  /*26bc0*/  VIADD R73, R0, 0x48 ;  /* 0x0000004800497836 */ /* 0x000fca0000000000 */
[----:B--2---:R-:W-:Y:S01]  /*26bd0*/  ISETP.LT.AND P4, PT, R73, UR4, !P0 ;  /* 0x0000000449007c0c */ /* 0x004fe2000c781270 */
[----:B------:R-:W-:Y:S01]  /*26be0*/  VIADD R70, R72, UR5 ;  /* 0x0000000548467c36 */ /* 0x000fe20008000000 */
[----:B------:R-:W4:Y:S01]  /*26bf0*/  LDL.LU R73, [R1+0x118] ;  /* 0x0001180001497983 */ /* 0x000f220000300800 */
[----:B------:R-:W-:-:S03]  /*26c00*/  VIADD R71, R0, 0x4a ;  /* 0x0000004a00477836 */ /* 0x000fc60000000000 */
[----:B------:R2:W-:Y:S01]  /*26c10*/  @P3 STG.E.U8 desc[UR14][R68.64], R74 ;  /* 0x0000004a44003986 */ /* 0x0005e2000c10110e */
[----:B------:R-:W-:Y:S01]  /*26c20*/  PRMT R72, R74, 0x9910, RZ ;  /* 0x000099104a487816 */ /* 0x000fe200000000ff */
[----:B------:R-:W3:Y:S03]  /*26c30*/  LDCU UR4, c[0x0][0x39c] ;  /* 0x00007380ff0477ac */ /* 0x000ee60008000800 */
[----:B------:R-:W-:Y:S01]  /*26c40*/  SHF.R.S32.HI R72, RZ, 0x8, R72 ;  /* 0x00000008ff487819 */ /* 0x000fe20000011448 */
[----:B--2---:R-:W-:Y:S01]  /*26c50*/  VIADD R69, R0, 0x49 ;  /* 0x0000004900457836 */ /* 0x004fe20000000000 */
[----:B------:R-:W-:-:S04]  /*26c60*/  IADD3 R68, P6, PT, R70, R3, RZ ;  /* 0x0000000346447210 */ /* 0x000fc80007fde0ff */
[----:B0-----:R-:W-:Y:S01]  /*26c70*/  ISETP.LT.AND P3, PT, R69, UR6, !P0 ;  /* 0x0000000645007c0c */ /* 0x001fe2000c761270 */
[----:B------:R-:W0:Y:S01]  /*26c80*/  LDCU UR6, c[0x0][0x39c] ;  /* 0x00007380ff0677ac */ /* 0x000e220008000800 */
[C---:B------:R-:W-:Y:S02]  /*26c90*/  LEA.HI.X.SX32 R69, R70.reuse, R2, 0x1, P6 ;  /* 0x0000000246457211 */ /* 0x040fe400030f0eff */
[----:B-1----:R-:W-:Y:S01]  /*26ca0*/  ISETP.LT.AND P6, PT, R71, UR7, !P0 ;  /* 0x0000000747007c0c */ /* 0x002fe2000c7c1270 */
[----:B------:R-:W-:Y:S01]  /*26cb0*/  VIADD R71, R70, UR5 ;  /* 0x0000000546477c36 */ /* 0x000fe20008000000 */
[----:B------:R-:W1:Y:S01]  /*26cc0*/  LDCU UR7, c[0x0][0x39c] ;  /* 0x00007380ff0777ac */ /* 0x000e620008000800 */
[----:B------:R2:W-:Y:S03]  /*26cd0*/  @P2 STG.E.U8 desc[UR14][R68.64], R72 ;  /* 0x0000004844002986 */ /* 0x0005e6000c10110e */
[C---:B------:R-:W-:Y:S01]  /*26ce0*/  IADD3 R70, P2, PT, R71.reuse, R3, RZ ;  /* 0x0000000347467210 */ /* 0x040fe20007f5e0ff */
[----:B--2---:R-:W-:-:S03]  /*26cf0*/  VIADD R72, R71, UR5 ;  /* 0x0000000547487c36 */ /* 0x004fc60008000000 */
[----:B------:R-:W-:Y:S02]  /*26d00*/  LEA.HI.X.SX32 R71, R71, R2, 0x1, P2 ;  /* 0x0000000247477211 */ /* 0x000fe400010f0eff */
[----:B------:R-:W-:-:S04]  /*26d10*/  IADD3 R68, P2, PT, R72, R3, RZ ;  /* 0x0000000348447210 */ /* 0x000fc80007f5e0ff */
[----:B------:R-:W-:Y:S02]  /*26d20*/  LEA.HI.X.SX32 R69, R72, R2, 0x1, P2 ;  /* 0x0000000248457211 */ /* 0x000fe400010f0eff */
[----:B----4-:R-:W-:Y:S01]  /*26d30*/  F2FP.SATFINITE.E4M3.F32.PACK_AB_MERGE_C R74, R75, R73, RZ ;  /* 0x000000494b4a723e */ /* 0x010fe200048070ff */
[----:B------:R-:W-:-:S03]  /*26d40*/  VIADD R73, R0, 0x4b ;  /* 0x0000004b00497836 */ /* 0x000fc60000000000 */
[----:B------:R-:W-:Y:S01]  /*26d50*/  PRMT R75, R74, 0x9910, RZ ;  /* 0x000099104a4b7816 */ /* 0x000fe200000000ff */
[----:B------:R2:W-:Y:S01]  /*26d60*/  @P1 STG.E.U8 desc[UR14][R70.64], R74 ;  /* 0x0000004a46001986 */ /* 0x0005e2000c10110e */
[----:B---3--:R-:W-:Y:S01]  /*26d70*/  ISETP.LT.AND P1, PT, R73, UR4, !P0 ;  /* 0x0000000449007c0c */ /* 0x008fe2000c721270 */
[----:B------:R-:W3:Y:S01]  /*26d80*/  LDCU UR4, c[0x0][0x39c] ;  /* 0x00007380ff0477ac */ /* 0x000ee20008000800 */
[----:B--2---:R-:W-:Y:S01]  /*26d90*/  SHF.R.S32.HI R74, RZ, 0x8, R75 ;  /* 0x00000008ff4a7819 */ /* 0x004fe2000001144b */
[----:B------:R-:W-:Y:S01]  /*26da0*/  VIADD R71, R72, UR5 ;  /* 0x0000000548477c36 */ /* 0x000fe20008000000 */
[----:B------:R-:W2:Y:S04]  /*26db0*/  LDL.LU R75, [R1+0x124] ;  /* 0x00012400014b7983 */ /* 0x000ea80000300800 */
[----:B------:R-:W4:Y:S04]  /*26dc0*/  LDL.LU R73, [R1+0x12c] ;  /* 0x00012c0001497983 */ /* 0x000f280000300800 */
[----:B------:R-:W2:Y:S04]  /*26dd0*/  LDL.LU R72, [R1+0x120] ;  /* 0x0001200001487983 */ /* 0x000ea80000300800 */
[----:B------:R0:W-:Y:S04]  /*26de0*/  @P5 STG.E.U8 desc[UR14][R68.64], R74 ;  /* 0x0000004a44005986 */ /* 0x0001e8000c10110e */
[----:B0-----:R-:W4:Y:S01]  /*26df0*/  LDL.LU R74, [R1+0x128] ;  /* 0x00012800014a7983 */ /* 0x001f220000300800 */
[----:B------:R-:W-:Y:S01]  /*26e00*/  VIADD R70, R0, 0x4c ;  /* 0x0000004c00467836 */ /* 0x000fe20000000000 */
[----:B------:R-:W-:-:S04]  /*26e10*/  IADD3 R68, P5, PT, R71, R3, RZ ;  /* 0x0000000347447210 */ /* 0x000fc80007fbe0ff */
[----:B------:R-:W-:Y:S01]  /*26e20*/  ISETP.LT.AND P2, PT, R70, UR6, !P0 ;  /* 0x0000000646007c0c */ /* 0x000fe2000c741270 */
[----:B------:R-:W-:Y:S01]  /*26e30*/  VIADD R70, R0, 0x4d ;  /* 0x0000004d00467836 */ /* 0x000fe20000000000 */
[C---:B------:R-:W-:Y:S01]  /*26e40*/  LEA.HI.X.SX32 R69, R71.reuse, R2, 0x1, P5 ;  /* 0x0000000247457211 */ /* 0x040fe200028f0eff */
[----:B------:R-:W-:Y:S01]  /*26e50*/  VIADD R71, R71, UR5 ;  /* 0x0000000547477c36 */ /* 0x000fe20008000000 */
[----:B------:R-:W0:Y:S02]  /*26e60*/  LDCU UR6, c[0x0][0x39c] ;  /* 0x00007380ff0677ac */ /* 0x000e240008000800 */
[----:B-1----:R-:W-:Y:S01]  /*26e70*/  ISETP.LT.AND P5, PT, R70, UR7, !P0 ;  /* 0x0000000746007c0c */ /* 0x002fe2000c7a1270 */
[----:B------:R-:W1:Y:S01]  /*26e80*/  LDCU UR7, c[0x0][0x39c] ;  /* 0x00007380ff0777ac */ /* 0x000e620008000800 */
[----:B--2---:R-:W-:-:S04]  /*26e90*/  F2FP.SATFINITE.E4M3.F32.PACK_AB_MERGE_C R72, R75, R72, RZ ;  /* 0x000000484b48723e */ /* 0x004fc800048070ff */
[----:B------:R-:W-:Y:S01]  /*26ea0*/  PRMT R75, R72, 0x9910, RZ ;  /* 0x00009910484b7816 */ /* 0x000fe200000000ff */
[----:B------:R2:W-:Y:S01]  /*26eb0*/  @P4 STG.E.U8 desc[UR14][R68.64], R72 ;  /* 0x0000004844004986 */ /* 0x0005e2000c10110e */
[CC--:B------:R-:W-:Y:S02]  /*26ec0*/  IADD3 R70, P4, PT, R71.reuse, R3.reuse, RZ ;  /* 0x0000000347467210 */ /* 0x0c0fe40007f9e0ff */
[----:B------:R-:W-:Y:S01]  /*26ed0*/  SHF.R.S32.HI R75, RZ, 0x8, R75 ;  /* 0x00000008ff4b7819 */ /* 0x000fe2000001144b */
[C---:B--2---:R-:W-:Y:S01]  /*26ee0*/  VIADD R72, R71.reuse, UR5 ;  /* 0x0000000547487c36 */ /* 0x044fe20008000000 */
[----:B------:R-:W-:Y:S02]  /*26ef0*/  LEA.HI.X.SX32 R71, R71, R2, 0x1, P4 ;  /* 0x0000000247477211 */ /* 0x000fe400020f0eff */
[----:B----4-:R-:W-:Y:S02]  /*26f00*/  F2FP.SATFINITE.E4M3.F32.PACK_AB_MERGE_C R74, R73, R74, RZ ;  /* 0x0000004a494a723e */ /* 0x010fe400048070ff */
[----:B------:R-:W-:Y:S01]  /*26f10*/  IADD3 R68, P4, PT, R72, R3, RZ ;  /* 0x0000000348447210 */ /* 0x000fe20007f9e0ff */
[----:B------:R-:W-:-:S03]  /*26f20*/  VIADD R73, R0, 0x4e ;  /* 0x0000004e00497836 */ /* 0x000fc60000000000 */
[----:B------:R-:W-:Y:S01]  /*26f30*/  LEA.HI.X.SX32 R69, R72, R2, 0x1, P4 ;  /* 0x0000000248457211 */ /* 0x000fe200020f0eff */
[----:B------:R2:W-:Y:S01]  /*26f40*/  @P3 STG.E.U8 desc[UR14][R70.64], R75 ;  /* 0x0000004b46003986 */ /* 0x0005e2000c10110e */
[----:B---3--:R-:W-:Y:S01]  /*26f50*/  ISETP.LT.AND P3, PT, R73, UR4, !P0 ;  /* 0x0000000449007c0c */ /* 0x008fe2000c761270 */
[----:B------:R-:W3:Y:S02]  /*26f60*/  LDCU UR4, c[0x0][0x39c] ;  /* 0x00007380ff0477ac */ /* 0x000ee40008000800 */
[----:B------:R4:W-:Y:S04]  /*26f70*/  @P6 STG.E.U8 desc[UR14][R68.64], R74 ;  /* 0x0000004a44006986 */ /* 0x0009e8000c10110e */
[----:B--2---:R-:W2:Y:S01]  /*26f80*/  LDL.LU R75, [R1+0x14c] ;  /* 0x00014c00014b7983 */ /* 0x004ea20000300800 */
[----:B------:R-:W-:-:S03]  /*26f90*/  PRMT R70, R74, 0x9910, RZ ;  /* 0x000099104a467816 */ /* 0x000fc600000000ff */
[----:B------:R-:W2:Y:S04]  /*26fa0*/  LDL.LU R73, [R1+0x134] ;  /* 0x0001340001497983 */ /* 0x000ea80000300800 */
[----:B----4-:R-:W2:Y:S01]  /*26fb0*/  LDL.LU R74, [R1+0x130] ;  /* 0x00013000014a7983 */ /* 0x010ea20000300800 */
[----:B------:R-:W-:Y:S02]  /*26fc0*/  VIADD R71, R72, UR5 ;  /* 0x0000000548477c36 */ /* 0x000fe40008000000 */
[----:B------:R-:W-:-:S03]  /*26fd0*/  IMAD.MOV.U32 R72, RZ, RZ, R70 ;  /* 0x000000ffff487224 */ /* 0x000fc600078e0046 */
[CC--:B------:R-:W-:Y:S01]  /*26fe0*/  IADD3 R68, P4, PT, R71.reuse, R3.reuse, RZ ;  /* 0x0000000347447210 */ /* 0x0c0fe20007f9e0ff */
[----:B------:R-:W-:Y:S01]  /*26ff0*/  VIADD R70, R0, 0x4f ;  /* 0x0000004f00467836 */ /* 0x000fe20000000000 */
[----:B------:R-:W-:Y:S02]  /*27000*/  SHF.R.S32.HI R72, RZ, 0x8, R72 ;  /* 0x00000008ff487819 */ /* 0x000fe40000011448 */
[C---:B------:R-:W-:Y:S01]  /*27010*/  LEA.HI.X.SX32 R69, R71.reuse, R2, 0x1, P4 ;  /* 0x0000000247457211 */ /* 0x040fe200020f0eff */
[----:B------:R-:W-:Y:S01]  /*27020*/  VIADD R71, R71, UR5 ;  /* 0x0000000547477c36 */ /* 0x000fe20008000000 */
[----:B0-----:R-:W-:Y:S01]  /*27030*/  ISETP.LT.AND P4, PT, R70, UR6, !P0 ;  /* 0x0000000646007c0c */ /* 0x001fe2000c781270 */
[----:B------:R-:W0:Y:S02]  /*27040*/  LDCU UR6, c[0x0][0x39c] ;  /* 0x00007380ff0677ac */ /* 0x000e240008000800 */
[----:B------:R4:W-:Y:S01]  /*27050*/  @P1 STG.E.U8 desc[UR14][R68.64], R72 ;  /* 0x0000004844001986 */ /* 0x0009e2000c10110e */
[----:B------:R-:W-:Y:S01]  /*27060*/  IADD3 R70, P1, PT, R71, R3, RZ ;  /* 0x0000000347467210 */ /* 0x000fe20007f3e0ff */
[----:B----4-:R-:W-:-:S02]  /*27070*/  VIADD R68, R0, 0x50 ;  /* 0x0000005000447836 */ /* 0x010fc40000000000 */
[C---:B------:R-:W-:Y:S01]  /*27080*/  VIADD R72, R71.reuse, UR5 ;  /* 0x0000000547487c36 */ /* 0x040fe20008000000 */
[----:B------:R-:W-:Y:S01]  /*27090*/  LEA.HI.X.SX32 R71, R71, R2, 0x1, P1 ;  /* 0x0000000247477211 */ /* 0x000fe200008f0eff */
[----:B------:R-:W-:Y:S01]  /*270a0*/  VIADD R69, R0, 0x51 ;  /* 0x0000005100457836 */ /* 0x000fe20000000000 */
[----:B---3--:R-:W-:Y:S01]  /*270b0*/  ISETP.LT.AND P1, PT, R68, UR4, !P0 ;  /* 0x0000000444007c0c */ /* 0x008fe2000c721270 */
[----:B------:R-:W3:Y:S01]  /*270c0*/  LDCU UR4, c[0x0][0x39c] ;  /* 0x00007380ff0477ac */ /* 0x000ee20008000800 */
[----:B------:R-:W-:Y:S02]  /*270d0*/  IADD3 R68, P6, PT, R72, R3, RZ ;  /* 0x0000000348447210 */ /* 0x000fe40007fde0ff */
[----:B--2---:R-:W-:-:S04]  /*270e0*/  F2FP.SATFINITE.E4M3.F32.PACK_AB_MERGE_C R73, R73, R74, RZ ;  /* 0x0000004a4949723e */ /* 0x004fc800048070ff */
[----:B------:R-:W-:Y:S01]  /*270f0*/  PRMT R74, R73, 0x9910, RZ ;  /* 0x00009910494a7816 */ /* 0x000fe200000000ff */
[----:B------:R2:W-:Y:S01]  /*27100*/  @P2 STG.E.U8 desc[UR14][R70.64], R73 ;  /* 0x0000004946002986 */ /* 0x0005e2000c10110e */
[----:B-1----:R-:W-:Y:S01]  /*27110*/  ISETP.LT.AND P2, PT, R69, UR7, !P0 ;  /* 0x0000000745007c0c */ /* 0x002fe2000c741270 */
[----:B------:R-:W1:Y:S01]  /*27120*/  LDCU UR7, c[0x0][0x39c] ;  /* 0x00007380ff0777ac */ /* 0x000e620008000800 */
[C---:B------:R-:W-:Y:S02]  /*27130*/  LEA.HI.X.SX32 R69, R72.reuse, R2, 0x1, P6 ;  /* 0x0000000248457211 */ /* 0x040fe400030f0eff */
[----:B--2---:R-:W-:Y:S01]  /*27140*/  SHF.R.S32.HI R73, RZ, 0x8, R74 ;  /* 0x00000008ff497819 */ /* 0x004fe2000001144a */
[----:B------:R-:W-:Y:S01]  /*27150*/  VIADD R71, R72, UR5 ;  /* 0x0000000548477c36 */ /* 0x000fe20008000000 */
[----:B------:R-:W2:Y:S04]  /*27160*/  LDL.LU R74, [R1+0x13c] ;  /* 0x00013c00014a7983 */ /* 0x000ea80000300800 */
[----:B------:R-:W2:Y:S01]  /*27170*/  LDL.LU R72, [R1+0x138] ;  /* 0x0001380001487983 */ /* 0x000ea20000300800 */
[----:B------:R-:W-:-:S03]  /*27180*/  VIADD R70, R0, 0x52 ;  /* 0x0000005200467836 */ /* 0x000fc60000000000 */
[----:B------:R4:W-:Y:S02]  /*27190*/  @P5 STG.E.U8 desc[UR14][R68.64], R73 ;  /* 0x0000004944005986 */ /* 0x0009e4000c10110e */
[----:B0-----:R-:W-:Y:S01]  /*271a0*/  ISETP.LT.AND P5, PT, R70, UR6, !P0 ;  /* 0x0000000646007c0c */ /* 0x001fe2000c7a1270 */
[----:B------:R-:W0:Y:S01]  /*271b0*/  LDCU UR6, c[0x0][0x39c] ;  /* 0x00007380ff0677ac */ /* 0x000e220008000800 */
[----:B----4-:R-:W-:-:S04]  /*271c0*/  IADD3 R68, P6, PT, R71, R3, RZ ;  /* 0x0000000347447210 */ /* 0x010fc80007fde0ff */
[C---:B------:R-:W-:Y:S01]  /*271d0*/  LEA.HI.X.SX32 R69, R71.reuse, R2, 0x1, P6 ;  /* 0x0000000247457211 */ /* 0x040fe200030f0eff */
[----:B------:R-:W-:Y:S01]  /*271e0*/  VIADD R71, R71, UR5 ;  /* 0x0000000547477c36 */ /* 0x000fe20008000000 */
[----:B--2---:R-:W-:Y:S01]  /*271f0*/  F2FP.SATFINITE.E4M3.F32.PACK_AB_MERGE_C R70, R74, R72, RZ ;  /* 0x000000484a46723e */ /* 0x004fe200048070ff */
[----:B------:R-:W-:-:S03]  /*27200*/  VIADD R72, R0, 0x53 ;  /* 0x0000005300487836 */ /* 0x000fc60000000000 */
[----:B------:R-:W-:Y:S01]  /*27210*/  PRMT R74, R70, 0x9910, RZ ;  /* 0x00009910464a7816 */ /* 0x000fe200000000ff */
[----:B------:R2:W-:Y:S01]  /*27220*/  @P3 STG.E.U8 desc[UR14][R68.64], R70 ;  /* 0x0000004644003986 */ /* 0x0005e2000c10110e */
[----:B---3--:R-:W-:Y:S01]  /*27230*/  ISETP.LT.AND P3, PT, R72, UR4, !P0 ;  /* 0x0000000448007c0c */ /* 0x008fe2000c761270 */
[C---:B------:R-:W-:Y:S01]  /*27240*/  VIADD R72, R71.reuse, UR5 ;  /* 0x0000000547487c36 */ /* 0x040fe20008000000 */
[----:B------:R-:W-:Y:S01]  /*27250*/  SHF.R.S32.HI R74, RZ, 0x8, R74 ;  /* 0x00000008ff4a7819 */ /* 0x000fe2000001144a */
[----:B------:R-:W3:Y:S01]  /*27260*/  LDCU UR4, c[0x0][0x39c] ;  /* 0x00007380ff0477ac */ /* 0x000ee20008000800 */
[----:B--2---:R-:W-:-:S04]  /*27270*/  IADD3 R70, P6, PT, R71, R3, RZ ;  /* 0x0000000347467210 */ /* 0x004fc80007fde0ff */
[----:B------:R-:W-:-:S05]  /*27280*/  LEA.HI.X.SX32 R71, R71, R2, 0x1, P6 ;  /* 0x0000000247477211 */ /* 0x000fca00030f0eff */
[----:B------:R2:W-:Y:S04]  /*27290*/  @P4 STG.E.U8 desc[UR14][R70.64], R74 ;  /* 0x0000004a46004986 */ /* 0x0005e8000c10110e */
[----:B--2---:R-:W2:Y:S04]  /*272a0*/  LDL.LU R74, [R1+0x140] ;  /* 0x00014000014a7983 */ /* 0x004ea80000300800 */
[----:B------:R-:W2:Y:S04]  /*272b0*/  LDL.LU R70, [R1+0x144] ;  /* 0x0001440001467983 */ /* 0x000ea80000300800 */
[----:B------:R-:W4:Y:S01]  /*272c0*/  LDL.LU R71, [R1+0x148] ;  /* 0x0001480001477983 */ /* 0x000f220000300800 */
[----:B------:R-:W-:Y:S01]  /*272d0*/  VIADD R69, R0, 0x54 ;  /* 0x0000005400457836 */ /* 0x000fe20000000000 */
[----:B------:R-:W-:-:S04]  /*272e0*/  IADD3 R68, P6, PT, R72, R3, RZ ;  /* 0x0000000348447210 */ /* 0x000fc80007fde0ff */
[----:B-1----:R-:W-:Y:S01]  /*272f0*/  ISETP.LT.AND P4, PT, R69, UR7, !P0 ;  /* 0x0000000745007c0c */ /* 0x002fe2000c781270 */
[----:B------:R-:W-:Y:S01]  /*27300*/  VIADD R73, R0, 0x55 ;  /* 0x0000005500497836 */ /* 0x000fe20000000000 */
[----:B------:R-:W-:Y:S01]  /*27310*/  LEA.HI.X.SX32 R69, R72, R2, 0x1, P6 ;  /* 0x0000000248457211 */ /* 0x000fe200030f0eff */
[----:B------:R-:W1:Y:S03]  /*27320*/  LDCU UR7, c[0x0][0x39c] ;  /* 0x00007380ff0777ac */ /* 0x000e660008000800 */
[----:B0-----:R-:W-:Y:S01]  /*27330*/  ISETP.LT.AND P6, PT, R73, UR6, !P0 ;  /* 0x0000000649007c0c */ /* 0x001fe2000c7c1270 */
[----:B------:R-:W-:Y:S01]  /*27340*/  VIADD R73, R0, 0x56 ;  /* 0x0000005600497836 */ /* 0x000fe20000000000 */
[----:B------:R-:W0:Y:S01]  /*27350*/  LDCU UR6, c[0x0][0x39c] ;  /* 0x00007380ff0677ac */ /* 0x000e220008000800 */
[----:B--2---:R-:W-:Y:S02]  /*27360*/  F2FP.SATFINITE.E4M3.F32.PACK_AB_MERGE_C R70, R70, R74, RZ ;  /* 0x0000004a4646723e */ /* 0x004fe400048070ff */
[----:B----4-:R-:W-:Y:S01]  /*27370*/  F2FP.SATFINITE.E4M3.F32.PACK_AB_MERGE_C R74, R75, R71, RZ ;  /* 0x000000474b4a723e */ /* 0x010fe200048070ff */
[----:B------:R-:W-:Y:S01]  /*27380*/  VIADD R71, R72, UR5 ;  /* 0x0000000548477c36 */ /* 0x000fe20008000000 */
[----:B------:R-:W-:Y:S01]  /*27390*/  PRMT R72, R70, 0x9910, RZ ;  /* 0x0000991046487816 */ /* 0x000fe200000000ff */
[----:B------:R2:W-:Y:S04]  /*273a0*/  @P1 STG.E.U8 desc[UR14][R68.64], R70 ;  /* 0x0000004644001986 */ /* 0x0005e8000c10110e */
[----:B------:R-:W4:Y:S01]  /*273b0*/  LDL.LU R75, [R1+0x154] ;  /* 0x00015400014b7983 */ /* 0x000f220000300800 */
[----:B--2---:R-:W-:Y:S01]  /*273c0*/  IMAD.MOV.U32 R69, RZ, RZ, R72 ;  /* 0x000000ffff457224 */ /* 0x004fe200078e0048 */
[C---:B------:R-:W-:Y:S01]  /*273d0*/  IADD3 R70, P1, PT, R71.reuse, R3, RZ ;  /* 0x0000000347467210 */ /* 0x040fe20007f3e0ff */
[----:B------:R-:W-:-:S03]  /*273e0*/  VIADD R72, R71, UR5 ;  /* 0x0000000547487c36 */ /* 0x000fc60008000000 */
[----:B------:R-:W-:Y:S02]  /*273f0*/  LEA.HI.X.SX32 R71, R71, R2, 0x1, P1 ;  /* 0x0000000247477211 */ /* 0x000fe400008f0eff */
[----:B------:R-:W-:Y:S02]  /*27400*/  SHF.R.S32.HI R69, RZ, 0x8, R69 ;  /* 0x00000008ff457819 */ /* 0x000fe40000011445 */
[----:B------:R-:W-:-:S03]  /*27410*/  IADD3 R68, P1, PT, R72, R3, RZ ;  /* 0x0000000348447210 */ /* 0x000fc60007f3e0ff */
[----:B------:R2:W-:Y:S02]  /*27420*/  @P2 STG.E.U8 desc[UR14][R70.64], R69 ;  /* 0x0000004546002986 */ /* 0x0005e4000c10110e */
[C---:B--2---:R-:W-:Y:S01]  /*27430*/  VIADD R71, R72.reuse, UR5 ;  /* 0x0000000548477c36 */ /* 0x044fe20008000000 */
[-C--:B------:R-:W-:Y:S02]  /*27440*/  LEA.HI.X.SX32 R69, R72, R2.reuse, 0x1, P1 ;  /* 0x0000000248457211 */ /* 0x080fe400008f0eff */
[----:B---3--:R-:W-:Y:S02]  /*27450*/  ISETP.LT.AND P1, PT, R73, UR4, !P0 ;  /* 0x0000000449007c0c */ /* 0x008fe4000c721270 */
[C---:B------:R-:W-:Y:S01]  /*27460*/  IADD3 R70, P2, PT, R71.reuse, R3, RZ ;  /* 0x0000000347467210 */ /* 0x040fe20007f5e0ff */
[C---:B------:R-:W-:Y:S01]  /*27470*/  VIADD R72, R71.reuse, UR5 ;  /* 0x0000000547487c36 */ /* 0x040fe20008000000 */
[----:B------:R-:W-:Y:S01]  /*27480*/  PRMT R73, R74, 0x9910, RZ ;  /* 0x000099104a497816 */ /* 0x000fe200000000ff */
[----:B------:R2:W-:Y:S01]  /*27490*/  @P5 STG.E.U8 desc[UR14][R68.64], R74 ;  /* 0x0000004a44005986 */ /* 0x0005e2000c10110e */
[----:B------:R-:W-:Y:S01]  /*274a0*/  LEA.HI.X.SX32 R71, R71, R2, 0x1, P2 ;  /* 0x0000000247477211 */ /* 0x000fe200010f0eff */
[----:B------:R-:W3:Y:S01]  /*274b0*/  LDCU UR4, c[0x0][0x39c] ;  /* 0x00007380ff0477ac */ /* 0x000ee20008000800 */
[----:B------:R-:W-:-:S05]  /*274c0*/  SHF.R.S32.HI R73, RZ, 0x8, R73 ;  /* 0x00000008ff497819 */ /* 0x000fca0000011449 */
[----:B------:R0:W-:Y:S04]  /*274d0*/  @P3 STG.E.U8 desc[UR14][R70.64], R73 ;  /* 0x0000004946003986 */ /* 0x0001e8000c10110e */
[----:B--2---:R-:W2:Y:S04]  /*274e0*/  LDL.LU R74, [R1+0x15c] ;  /* 0x00015c00014a7983 */ /* 0x004ea80000300800 */
[----:B0-----:R-:W4:Y:S01]  /*274f0*/  LDL.LU R71, [R1+0x150] ;  /* 0x0001500001477983 */ /* 0x001f220000300800 */
[C---:B------:R-:W-:Y:S02]  /*27500*/  VIADD R68, R0.reuse, 0x57 ;  /* 0x0000005700447836 */ /* 0x040fe40000000000 */
[----:B------:R-:W-:-:S03]  /*27510*/  VIADD R69, R0, 0x58 ;  /* 0x0000005800457836 */ /* 0x000fc60000000000 */
[----:B------:R-:W-:Y:S01]  /*27520*/  ISETP.LT.AND P2, PT, R68, UR6, !P0 ;  /* 0x0000000644007c0c */ /* 0x000fe2000c741270 */
        /* <DEDUP_REMOVED lines=9> */
[----:B----4-:R-:W2:Y:S01]  /*275c0*/  LDL.LU R73, [R1+0x158] ;  /* 0x0001580001497983 */ /* 0x010ea20000300800 */
[----:B---3--:R-:W-:Y:S01]  /*275d0*/  ISETP.LT.AND P5, PT, R70, UR4, !P0 ;  /* 0x0000000446007c0c */ /* 0x008fe2000c7a1270 */
[----:B------:R-:W3:Y:S01]  /*275e0*/  LDCU UR4, c[0x0][0x39c] ;  /* 0x00007380ff0477ac */ /* 0x000ee20008000800 */
        /* <DEDUP_REMOVED lines=9> */
[----:B--2---:R-:W-:Y:S01]  /*27680*/  F2FP.SATFINITE.E4M3.F32.PACK_AB_MERGE_C R74, R74, R73, RZ ;  /* 0x000000494a4a723e */ /* 0x004fe200048070ff */
[----:B------:R-:W-:-:S05]  /*27690*/  VIADD R73, R0, 0x5a ;  /* 0x0000005a00497836 */ /* 0x000fca0000000000 */
[----:B---3--:R-:W-:Y:S01]  /*276a0*/  ISETP.LT.AND P4, PT, R73, UR4, !P0 ;  /* 0x0000000449007c0c */ /* 0x008fe2000c781270 */
        /* <DEDUP_REMOVED lines=194> */
[----:B----4-:R-:W-:-:S04]  /*282d0*/  F2FP.SATFINITE.E4M3.F32.PACK_AB_MERGE_C R74, R75, R73, RZ ;  /* 0x000000494b4a723e */ /* 0x010fc800048070ff */
[----:B------:R-:W-:Y:S01]  /*282e0*/  PRMT R75, R74, 0x9910, RZ ;  /* 0x000099104a4b7816 */ /* 0x000fe200000000ff */
[----:B------:R2:W-:Y:S01]  /*282f0*/  @P1 STG.E.U8 desc[UR14][R70.64], R74 ;  /* 0x0000004a46001986 */ /* 0x0005e2000c10110e */
[----:B------:R-:W-:Y:S02]  /*28300*/  VIADD R73, R0, 0x6f ;  /* 0x0000006f00497836 */ /* 0x000fe40000000000 */
[----:B--2---:R-:W-:Y:S01]  /*28310*/  SHF.R.S32.HI R74, RZ, 0x8, R75 ;  /* 0x00000008ff4a7819 */ /* 0x004fe2000001144b */
[----:B------:R-:W-:Y:S02]  /*28320*/  VIADD R71, R72, UR5 ;  /* 0x0000000548477c36 */ /* 0x000fe40008000000 */
[----:B------:R-:W-:Y:S02]  /*28330*/  VIADD R70, R0, 0x70 ;  /* 0x0000007000467836 */ /* 0x000fe40000000000 */
[----:B------:R2:W-:Y:S01]  /*28340*/  @P5 STG.E.U8 desc[UR14][R68.64], R74 ;  /* 0x0000004a44005986 */ /* 0x0005e2000c10110e */
[----:B---3--:R-:W-:Y:S01]  /*28350*/  ISETP.LT.AND P1, PT, R73, UR4, !P0 ;  /* 0x0000000449007c0c */ /* 0x008fe2000c721270 */
[----:B------:R-:W3:Y:S01]  /*28360*/  LDCU UR4, c[0x0][0x39c] ;  /* 0x00007380ff0477ac */ /* 0x000ee20008000800 */
[----:B0-----:R-:W-:Y:S01]  /*28370*/  ISETP.LT.AND P3, PT, R70, UR6, !P0 ;  /* 0x0000000646007c0c */ /* 0x001fe2000c761270 */
[----:B------:R-:W-:Y:S01]  /*28380*/  VIADD R70, R0, 0x71 ;  /* 0x0000007100467836 */ /* 0x000fe20000000000 */
[----:B-----5:R-:W-:Y:S01]  /*28390*/  F2FP.SATFINITE.E4M3.F32.PACK_AB_MERGE_C R72, R76, R78, RZ ;  /* 0x0000004e4c48723e */ /* 0x020fe200048070ff */
[----:B------:R-:W0:Y:S01]  /*283a0*/  LDCU UR6, c[0x0][0x39c] ;  /* 0x00007380ff0677ac */ /* 0x000e220008000800 */
[----:B--2---:R-:W-:-:S04]  /*283b0*/  IADD3 R68, P5, PT, R71, R3, RZ ;  /* 0x0000000347447210 */ /* 0x004fc80007fbe0ff */
[CC--:B------:R-:W-:Y:S01]  /*283c0*/  LEA.HI.X.SX32 R69, R71.reuse, R2.reuse, 0x1, P5 ;  /* 0x0000000247457211 */ /* 0x0c0fe200028f0eff */
[----:B------:R-:W-:Y:S01]  /*283d0*/  VIADD R71, R71, UR5 ;  /* 0x0000000547477c36 */ /* 0x000fe20008000000 */
[----:B-1----:R-:W-:Y:S02]  /*283e0*/  ISETP.LT.AND P5, PT, R70, UR7, !P0 ;  /* 0x0000000746007c0c */ /* 0x002fe4000c7a1270 */
[----:B------:R-:W-:Y:S01]  /*283f0*/  F2FP.SATFINITE.E4M3.F32.PACK_AB_MERGE_C R74, R80, R77, RZ ;  /* 0x0000004d504a723e */ /* 0x000fe200048070ff */
[----:B------:R1:W-:Y:S01]  /*28400*/  @P4 STG.E.U8 desc[UR14][R68.64], R72 ;  /* 0x0000004844004986 */ /* 0x0003e2000c10110e */
[----:B------:R-:W-:Y:S01]  /*28410*/  PRMT R75, R72, 0x9910, RZ ;  /* 0x00009910484b7816 */ /* 0x000fe200000000ff */
[----:B------:R-:W-:Y:S01]  /*28420*/  VIADD R73, R0, 0x72 ;  /* 0x0000007200497836 */ /* 0x000fe20000000000 */
[C---:B------:R-:W-:Y:S01]  /*28430*/  IADD3 R70, P4, PT, R71.reuse, R3, RZ ;  /* 0x0000000347467210 */ /* 0x040fe20007f9e0ff */
[----:B------:R-:W2:Y:S01]  /*28440*/  LDCU UR7, c[0x0][0x39c] ;  /* 0x00007380ff0777ac */ /* 0x000ea20008000800 */
[----:B------:R-:W-:Y:S01]  /*28450*/  SHF.R.S32.HI R75, RZ, 0x8, R75 ;  /* 0x00000008ff4b7819 */ /* 0x000fe2000001144b */
[C---:B-1----:R-:W-:Y:S01]  /*28460*/  VIADD R72, R71.reuse, UR5 ;  /* 0x0000000547487c36 */ /* 0x042fe20008000000 */
[----:B------:R-:W-:-:S04]  /*28470*/  LEA.HI.X.SX32 R71, R71, R2, 0x1, P4 ;  /* 0x0000000247477211 */ /* 0x000fc800020f0eff */
[C---:B------:R-:W-:Y:S01]  /*28480*/  IADD3 R68, P4, PT, R72.reuse, R3, RZ ;  /* 0x0000000348447210 */ /* 0x040fe20007f9e0ff */
[----:B------:R1:W-:Y:S03]  /*28490*/  @P2 STG.E.U8 desc[UR14][R70.64], R75 ;  /* 0x0000004b46002986 */ /* 0x0003e6000c10110e */
[----:B------:R-:W-:Y:S02]  /*284a0*/  LEA.HI.X.SX32 R69, R72, R2, 0x1, P4 ;  /* 0x0000000248457211 */ /* 0x000fe400020f0eff */
[----:B---3--:R-:W-:Y:S01]  /*284b0*/  ISETP.LT.AND P2, PT, R73, UR4, !P0 ;  /* 0x0000000449007c0c */ /* 0x008fe2000c741270 */
[----:B------:R-:W3:Y:S01]  /*284c0*/  LDCU UR4, c[0x0][0x39c] ;  /* 0x00007380ff0477ac */ /* 0x000ee20008000800 */
[----:B-1----:R-:W-:Y:S01]  /*284d0*/  PRMT R70, R74, 0x9910, RZ ;  /* 0x000099104a467816 */ /* 0x002fe200000000ff */
[----:B------:R-:W-:Y:S01]  /*284e0*/  VIADD R71, R72, UR5 ;  /* 0x0000000548477c36 */ /* 0x000fe20008000000 */
[----:B------:R1:W-:Y:S03]  /*284f0*/  @P6 STG.E.U8 desc[UR14][R68.64], R74 ;  /* 0x0000004a44006986 */ /* 0x0003e6000c10110e */
[----:B------:R-:W-:-:S02]  /*28500*/  IMAD.MOV.U32 R72, RZ, RZ, R70 ;  /* 0x000000ffff487224 */ /* 0x000fc400078e0046 */
[----:B------:R-:W-:-:S03]  /*28510*/  VIADD R70, R0, 0x73 ;  /* 0x0000007300467836 */ /* 0x000fc60000000000 */
[----:B------:R-:W-:Y:S02]  /*28520*/  SHF.R.S32.HI R72, RZ, 0x8, R72 ;  /* 0x00000008ff487819 */ /* 0x000fe40000011448 */
[----:B-1----:R-:W-:-:S04]  /*28530*/  IADD3 R68, P4, PT, R71, R3, RZ ;  /* 0x0000000347447210 */ /* 0x002fc80007f9e0ff */
[CC--:B------:R-:W-:Y:S01]  /*28540*/  LEA.HI.X.SX32 R69, R71.reuse, R2.reuse, 0x1, P4 ;  /* 0x0000000247457211 */ /* 0x0c0fe200020f0eff */
[----:B------:R-:W-:Y:S01]  /*28550*/  VIADD R71, R71, UR5 ;  /* 0x0000000547477c36 */ /* 0x000fe20008000000 */
[----:B0-----:R-:W-:Y:S01]  /*28560*/  ISETP.LT.AND P4, PT, R70, UR6, !P0 ;  /* 0x0000000646007c0c */ /* 0x001fe2000c781270 */
[----:B------:R-:W0:Y:S02]  /*28570*/  LDCU UR6, c[0x0][0x39c] ;  /* 0x00007380ff0677ac */ /* 0x000e240008000800 */
[----:B------:R1:W-:Y:S01]  /*28580*/  @P1 STG.E.U8 desc[UR14][R68.64], R72 ;  /* 0x0000004844001986 */ /* 0x0003e2000c10110e */
[----:B------:R-:W-:Y:S02]  /*28590*/  IADD3 R70, P1, PT, R71, R3, RZ ;  /* 0x0000000347467210 */ /* 0x000fe40007f3e0ff */
[----:B------:R-:W-:Y:S01]  /*285a0*/  F2FP.SATFINITE.E4M3.F32.PACK_AB_MERGE_C R73, R81, R79, RZ ;  /* 0x0000004f5149723e */ /* 0x000fe200048070ff */
[C---:B-1----:R-:W-:Y:S02]  /*285b0*/  VIADD R68, R0.reuse, 0x74 ;  /* 0x0000007400447836 */ /* 0x042fe40000000000 */
[C---:B------:R-:W-:Y:S01]  /*285c0*/  VIADD R72, R71.reuse, UR5 ;  /* 0x0000000547487c36 */ /* 0x040fe20008000000 */
[----:B------:R-:W-:Y:S01]  /*285d0*/  LEA.HI.X.SX32 R71, R71, R2, 0x1, P1 ;  /* 0x0000000247477211 */ /* 0x000fe200008f0eff */
[----:B------:R-:W-:Y:S01]  /*285e0*/  VIADD R69, R0, 0x75 ;  /* 0x0000007500457836 */ /* 0x000fe20000000000 */
[----:B---3--:R-:W-:Y:S01]  /*285f0*/  ISETP.LT.AND P1, PT, R68, UR4, !P0 ;  /* 0x0000000444007c0c */ /* 0x008fe2000c721270 */
[----:B------:R-:W1:Y:S01]  /*28600*/  LDCU UR4, c[0x0][0x39c] ;  /* 0x00007380ff0477ac */ /* 0x000e620008000800 */
[----:B------:R-:W-:-:S02]  /*28610*/  PRMT R74, R73, 0x9910, RZ ;  /* 0x00009910494a7816 */ /* 0x000fc400000000ff */
[CC--:B------:R-:W-:Y:S01]  /*28620*/  IADD3 R68, P6, PT, R72.reuse, R3.reuse, RZ ;  /* 0x0000000348447210 */ /* 0x0c0fe20007fde0ff */
[----:B------:R3:W-:Y:S01]  /*28630*/  @P3 STG.E.U8 desc[UR14][R70.64], R73 ;  /* 0x0000004946003986 */ /* 0x0007e2000c10110e */
[----:B--2---:R-:W-:Y:S01]  /*28640*/  ISETP.LT.AND P3, PT, R69, UR7, !P0 ;  /* 0x0000000745007c0c */ /* 0x004fe2000c761270 */
[----:B------:R-:W2:Y:S01]  /*28650*/  LDCU UR7, c[0x0][0x39c] ;  /* 0x00007380ff0777ac */ /* 0x000ea20008000800 */
[C---:B------:R-:W-:Y:S02]  /*28660*/  LEA.HI.X.SX32 R69, R72.reuse, R2, 0x1, P6 ;  /* 0x0000000248457211 */ /* 0x040fe400030f0eff */
[----:B---3--:R-:W-:Y:S01]  /*28670*/  SHF.R.S32.HI R73, RZ, 0x8, R74 ;  /* 0x00000008ff497819 */ /* 0x008fe2000001144a */
[----:B------:R-:W-:Y:S02]  /*28680*/  VIADD R71, R72, UR5 ;  /* 0x0000000548477c36 */ /* 0x000fe40008000000 */
[----:B------:R-:W-:Y:S02]  /*28690*/  VIADD R70, R0, 0x76 ;  /* 0x0000007600467836 */ /* 0x000fe40000000000 */
[----:B------:R3:W-:Y:S03]  /*286a0*/  @P5 STG.E.U8 desc[UR14][R68.64], R73 ;  /* 0x0000004944005986 */ /* 0x0007e6000c10110e */
[----:B0-----:R-:W-:Y:S01]  /*286b0*/  ISETP.LT.AND P5, PT, R70, UR6, !P0 ;  /* 0x0000000646007c0c */ /* 0x001fe2000c7a1270 */
[----:B------:R-:W-:Y:S01]  /*286c0*/  VIADD R72, R0, 0x77 ;  /* 0x0000007700487836 */ /* 0x000fe20000000000 */
[----:B------:R-:W-:Y:S01]  /*286d0*/  F2FP.SATFINITE.E4M3.F32.PACK_AB_MERGE_C R70, R84, R82, RZ ;  /* 0x000000525446723e */ /* 0x000fe200048070ff */
[----:B------:R-:W0:Y:S01]  /*286e0*/  LDCU UR6, c[0x0][0x39c] ;  /* 0x00007380ff0677ac */ /* 0x000e220008000800 */
[----:B---3--:R-:W-:-:S04]  /*286f0*/  IADD3 R68, P6, PT, R71, R3, RZ ;  /* 0x0000000347447210 */ /* 0x008fc80007fde0ff */
[C---:B------:R-:W-:Y:S01]  /*28700*/  LEA.HI.X.SX32 R69, R71.reuse, R2, 0x1, P6 ;  /* 0x0000000247457211 */ /* 0x040fe200030f0eff */
[----:B------:R-:W-:Y:S01]  /*28710*/  VIADD R71, R71, UR5 ;  /* 0x0000000547477c36 */ /* 0x000fe20008000000 */
[----:B------:R-:W-:-:S03]  /*28720*/  PRMT R74, R70, 0x9910, RZ ;  /* 0x00009910464a7816 */ /* 0x000fc600000000ff */
[----:B------:R3:W-:Y:S01]  /*28730*/  @P2 STG.E.U8 desc[UR14][R68.64], R70 ;  /* 0x0000004644002986 */ /* 0x0007e2000c10110e */
[----:B-1----:R-:W-:Y:S01]  /*28740*/  ISETP.LT.AND P2, PT, R72, UR4, !P0 ;  /* 0x0000000448007c0c */ /* 0x002fe2000c741270 */
[C---:B------:R-:W-:Y:S01]  /*28750*/  VIADD R72, R71.reuse, UR5 ;  /* 0x0000000547487c36 */ /* 0x040fe20008000000 */
[----:B------:R-:W-:Y:S01]  /*28760*/  SHF.R.S32.HI R74, RZ, 0x8, R74 ;  /* 0x00000008ff4a7819 */ /* 0x000fe2000001144a */
[----:B------:R-:W1:Y:S01]  /*28770*/  LDCU UR4, c[0x0][0x39c] ;  /* 0x00007380ff0477ac */ /* 0x000e620008000800 */
[----:B---3--:R-:W-:-:S04]  /*28780*/  IADD3 R70, P6, PT, R71, R3, RZ ;  /* 0x0000000347467210 */ /* 0x008fc80007fde0ff */
[----:B------:R-:W-:-:S05]  /*28790*/  LEA.HI.X.SX32 R71, R71, R2, 0x1, P6 ;  /* 0x0000000247477211 */ /* 0x000fca00030f0eff */
[----:B------:R3:W-:Y:S02]  /*287a0*/  @P4 STG.E.U8 desc[UR14][R70.64], R74 ;  /* 0x0000004a46004986 */ /* 0x0007e4000c10110e */
[----:B---3--:R-:W-:Y:S02]  /*287b0*/  F2FP.SATFINITE.E4M3.F32.PACK_AB_MERGE_C R74, R88, R86, RZ ;  /* 0x00000056584a723e */ /* 0x008fe400048070ff */
[----:B------:R-:W3:Y:S04]  /*287c0*/  LDL.LU R86, [R1+0x1e0] ;  /* 0x0001e00001567983 */ /* 0x000ee80000300800 */
[----:B------:R-:W3:Y:S01]  /*287d0*/  LDL.LU R88, [R1+0x1e4] ;  /* 0x0001e40001587983 */ /* 0x000ee20000300800 */
[----:B------:R-:W-:Y:S01]  /*287e0*/  VIADD R69, R0, 0x78 ;  /* 0x0000007800457836 */ /* 0x000fe20000000000 */
[----:B------:R-:W-:-:S02]  /*287f0*/  IADD3 R68, P6, PT, R72, R3, RZ ;  /* 0x0000000348447210 */ /* 0x000fc40007fde0ff */
[----:B------:R-:W-:Y:S01]  /*28800*/  F2FP.SATFINITE.E4M3.F32.PACK_AB_MERGE_C R70, R83, R85, RZ ;  /* 0x000000555346723e */ /* 0x000fe200048070ff */
[----:B------:R-:W-:Y:S01]  /*28810*/  VIADD R71, R72, UR5 ;  /* 0x0000000548477c36 */ /* 0x000fe20008000000 */
[----:B--2---:R-:W-:Y:S01]  /*28820*/  ISETP.LT.AND P4, PT, R69, UR7, !P0 ;  /* 0x0000000745007c0c */ /* 0x004fe2000c781270 */
[----:B------:R-:W-:Y:S01]  /*28830*/  VIADD R73, R0, 0x79 ;  /* 0x0000007900497836 */ /* 0x000fe20000000000 */
[----:B------:R-:W-:Y:S01]  /*28840*/  LEA.HI.X.SX32 R69, R72, R2, 0x1, P6 ;  /* 0x0000000248457211 */ /* 0x000fe200030f0eff */
[----:B------:R-:W2:Y:S01]  /*28850*/  LDCU UR7, c[0x0][0x39c] ;  /* 0x00007380ff0777ac */ /* 0x000ea20008000800 */
[----:B------:R-:W-:-:S03]  /*28860*/  PRMT R72, R70, 0x9910, RZ ;  /* 0x0000991046487816 */ /* 0x000fc600000000ff */
[----:B------:R4:W-:Y:S01]  /*28870*/  @P1 STG.E.U8 desc[UR14][R68.64], R70 ;  /* 0x0000004644001986 */ /* 0x0009e2000c10110e */
[----:B0-----:R-:W-:Y:S01]  /*28880*/  ISETP.LT.AND P6, PT, R73, UR6, !P0 ;  /* 0x0000000649007c0c */ /* 0x001fe2000c7c1270 */
[----:B------:R-:W0:Y:S01]  /*28890*/  LDCU UR6, c[0x0][0x39c] ;  /* 0x00007380ff0677ac */ /* 0x000e220008000800 */
[----:B------:R-:W-:Y:S02]  /*288a0*/  VIADD R73, R0, 0x7a ;  /* 0x0000007a00497836 */ /* 0x000fe40000000000 */
[----:B----4-:R-:W-:Y:S01]  /*288b0*/  IMAD.MOV.U32 R69, RZ, RZ, R72 ;  /* 0x000000ffff457224 */ /* 0x010fe200078e0048 */
[C---:B------:R-:W-:Y:S01]  /*288c0*/  IADD3 R70, P1, PT, R71.reuse, R3, RZ ;  /* 0x0000000347467210 */ /* 0x040fe20007f3e0ff */
[----:B------:R-:W-:-:S03]  /*288d0*/  VIADD R72, R71, UR5 ;  /* 0x0000000547487c36 */ /* 0x000fc60008000000 */
[----:B------:R-:W-:Y:S02]  /*288e0*/  LEA.HI.X.SX32 R71, R71, R2, 0x1, P1 ;  /* 0x0000000247477211 */ /* 0x000fe400008f0eff */
[----:B------:R-:W-:Y:S02]  /*288f0*/  SHF.R.S32.HI R69, RZ, 0x8, R69 ;  /* 0x00000008ff457819 */ /* 0x000fe40000011445 */
[----:B------:R-:W-:-:S03]  /*28900*/  IADD3 R68, P1, PT, R72, R3, RZ ;  /* 0x0000000348447210 */ /* 0x000fc60007f3e0ff */
[----:B------:R4:W-:Y:S02]  /*28910*/  @P3 STG.E.U8 desc[UR14][R70.64], R69 ;  /* 0x0000004546003986 */ /* 0x0009e4000c10110e */
[C---:B----4-:R-:W-:Y:S01]  /*28920*/  LEA.HI.X.SX32 R69, R72.reuse, R2, 0x1, P1 ;  /* 0x0000000248457211 */ /* 0x050fe200008f0eff */
[----:B------:R-:W-:Y:S01]  /*28930*/  VIADD R71, R72, UR5 ;  /* 0x0000000548477c36 */ /* 0x000fe20008000000 */
[----:B-1----:R-:W-:Y:S01]  /*28940*/  ISETP.LT.AND P1, PT, R73, UR4, !P0 ;  /* 0x0000000449007c0c */ /* 0x002fe2000c721270 */
[----:B------:R-:W1:Y:S01]  /*28950*/  LDCU UR4, c[0x0][0x39c] ;  /* 0x00007380ff0477ac */ /* 0x000e620008000800 */
[----:B------:R-:W-:Y:S01]  /*28960*/  PRMT R73, R74, 0x9910, RZ ;  /* 0x000099104a497816 */ /* 0x000fe200000000ff */
[----:B------:R4:W-:Y:S01]  /*28970*/  @P5 STG.E.U8 desc[UR14][R68.64], R74 ;  /* 0x0000004a44005986 */ /* 0x0009e2000c10110e */
[C---:B------:R-:W-:Y:S01]  /*28980*/  IADD3 R70, P3, PT, R71.reuse, R3, RZ ;  /* 0x0000000347467210 */ /* 0x040fe20007f7e0ff */
[----:B------:R-:W-:Y:S01]  /*28990*/  VIADD R72, R71, UR5 ;  /* 0x0000000547487c36 */ /* 0x000fe20008000000 */
[----:B------:R-:W-:-:S02]  /*289a0*/  SHF.R.S32.HI R73, RZ, 0x8, R73 ;  /* 0x00000008ff497819 */ /* 0x000fc40000011449 */
[----:B------:R-:W-:Y:S01]  /*289b0*/  LEA.HI.X.SX32 R71, R71, R2, 0x1, P3 ;  /* 0x0000000247477211 */ /* 0x000fe200018f0eff */
[C---:B----4-:R-:W-:Y:S02]  /*289c0*/  VIADD R68, R0.reuse, 0x7b ;  /* 0x0000007b00447836 */ /* 0x050fe40000000000 */
[----:B------:R-:W-:-:S03]  /*289d0*/  VIADD R69, R0, 0x7c ;  /* 0x0000007c00457836 */ /* 0x000fc60000000000 */
[----:B0-----:R-:W-:Y:S01]  /*289e0*/  ISETP.LT.AND P3, PT, R68, UR6, !P0 ;  /* 0x0000000644007c0c */ /* 0x001fe2000c761270 */
[----:B------:R0:W-:Y:S01]  /*289f0*/  @P2 STG.E.U8 desc[UR14][R70.64], R73 ;  /* 0x0000004946002986 */ /* 0x0001e2000c10110e */
[C---:B------:R-:W-:Y:S01]  /*28a00*/  IADD3 R68, P5, PT, R72.reuse, R3, RZ ;  /* 0x0000000348447210 */ /* 0x040fe20007fbe0ff */
[----:B------:R-:W4:Y:S01]  /*28a10*/  LDCU UR6, c[0x0][0x39c] ;  /* 0x00007380ff0677ac */ /* 0x000f220008000800 */
[----:B--2---:R-:W-:Y:S02]  /*28a20*/  ISETP.LT.AND P2, PT, R69, UR7, !P0 ;  /* 0x0000000745007c0c */ /* 0x004fe4000c741270 */
[----:B------:R-:W-:Y:S01]  /*28a30*/  LEA.HI.X.SX32 R69, R72, R2, 0x1, P5 ;  /* 0x0000000248457211 */ /* 0x000fe200028f0eff */
[----:B------:R-:W2:Y:S01]  /*28a40*/  LDCU UR7, c[0x0][0x39c] ;  /* 0x00007380ff0777ac */ /* 0x000ea20008000800 */
[----:B0-----:R-:W-:Y:S02]  /*28a50*/  VIADD R70, R0, 0x7d ;  /* 0x0000007d00467836 */ /* 0x001fe40000000000 */
[----:B------:R-:W-:-:S03]  /*28a60*/  VIADD R71, R72, UR5 ;  /* 0x0000000548477c36 */ /* 0x000fc60008000000 */
[----:B-1----:R-:W-:Y:S01]  /*28a70*/  ISETP.LT.AND P5, PT, R70, UR4, !P0 ;  /* 0x0000000446007c0c */ /* 0x002fe2000c7a1270 */
[----:B------:R-:W-:Y:S01]  /*28a80*/  VIADD R72, R71, UR5 ;  /* 0x0000000547487c36 */ /* 0x000fe20008000000 */
[----:B------:R-:W0:Y:S01]  /*28a90*/  LDCU UR4, c[0x0][0x39c] ;  /* 0x00007380ff0477ac */ /* 0x000e220008000800 */
[----:B------:R-:W-:Y:S02]  /*28aa0*/  F2FP.SATFINITE.E4M3.F32.PACK_AB_MERGE_C R74, R87, R89, RZ ;  /* 0x00000059574a723e */ /* 0x000fe400048070ff */
[----:B---3--:R-:W-:-:S05]  /*28ab0*/  F2FP.SATFINITE.E4M3.F32.PACK_AB_MERGE_C R73, R88, R86, RZ ;  /* 0x000000565849723e */ /* 0x008fca00048070ff */
[----:B------:R1:W-:Y:S01]  /*28ac0*/  @P4 STG.E.U8 desc[UR14][R68.64], R73 ;  /* 0x0000004944004986 */ /* 0x0003e2000c10110e */
[-C--:B------:R-:W-:Y:S02]  /*28ad0*/  IADD3 R70, P4, PT, R71, R3.reuse, RZ ;  /* 0x0000000347467210 */ /* 0x080fe40007f9e0ff */
[----:B------:R-:W-:Y:S02]  /*28ae0*/  PRMT R75, R73, 0x9910, RZ ;  /* 0x00009910494b7816 */ /* 0x000fe400000000ff */
[----:B------:R-:W-:Y:S02]  /*28af0*/  LEA.HI.X.SX32 R71, R71, R2, 0x1, P4 ;  /* 0x0000000247477211 */ /* 0x000fe400020f0eff */
[----:B------:R-:W-:Y:S02]  /*28b00*/  SHF.R.S32.HI R75, RZ, 0x8, R75 ;  /* 0x00000008ff4b7819 */ /* 0x000fe4000001144b */
[----:B-1----:R-:W-:-:S03]  /*28b10*/  IADD3 R68, P4, PT, R72, R3, RZ ;  /* 0x0000000348447210 */ /* 0x002fc60007f9e0ff */
[----:B------:R1:W-:Y:S01]  /*28b20*/  @P6 STG.E.U8 desc[UR14][R70.64], R75 ;  /* 0x0000004b46006986 */ /* 0x0003e2000c10110e */
[----:B------:R-:W-:-:S05]  /*28b30*/  LEA.HI.X.SX32 R69, R72, R2, 0x1, P4 ;  /* 0x0000000248457211 */ /* 0x000fca00020f0eff */
[----:B------:R3:W-:Y:S01]  /*28b40*/  @P1 STG.E.U8 desc[UR14][R68.64], R74 ;  /* 0x0000004a44001986 */ /* 0x0007e2000c10110e */
[----:B-1----:R-:W-:Y:S01]  /*28b50*/  VIADD R70, R72, UR5 ;  /* 0x0000000548467c36 */ /* 0x002fe20008000000 */
[----:B------:R-:W-:Y:S01]  /*28b60*/  PRMT R72, R74, 0x9910, RZ ;  /* 0x000099104a487816 */ /* 0x000fe200000000ff */
[C---:B------:R-:W-:Y:S02]  /*28b70*/  VIADD R71, R0.reuse, 0x80 ;  /* 0x0000008000477836 */ /* 0x040fe40000000000 */
[----:B---3--:R-:W-:Y:S01]  /*28b80*/  VIADD R69, R0, 0x7f ;  /* 0x0000007f00457836 */ /* 0x008fe20000000000 */
[----:B------:R-:W-:Y:S01]  /*28b90*/  IADD3 R68, P6, PT, R70, R3, RZ ;  /* 0x0000000346447210 */ /* 0x000fe20007fde0ff */
[----:B------:R-:W-:Y:S01]  /*28ba0*/  VIADD R73, R0, 0x7e ;  /* 0x0000007e00497836 */ /* 0x000fe20000000000 */
[----:B------:R-:W-:Y:S02]  /*28bb0*/  SHF.R.S32.HI R72, RZ, 0x8, R72 ;  /* 0x00000008ff487819 */ /* 0x000fe40000011448 */
[----:B----4-:R-:W-:Y:S01]  /*28bc0*/  ISETP.LT.AND P1, PT, R69, UR6, !P0 ;  /* 0x0000000645007c0c */ /* 0x010fe2000c721270 */
[----:B------:R-:W1:Y:S01]  /*28bd0*/  LDCU UR6, c[0x0][0x39c] ;  /* 0x00007380ff0677ac */ /* 0x000e620008000800 */
[----:B------:R-:W-:-:S02]  /*28be0*/  LEA.HI.X.SX32 R69, R70, R2, 0x1, P6 ;  /* 0x0000000246457211 */ /* 0x000fc400030f0eff */
[----:B--2---:R-:W-:Y:S01]  /*28bf0*/  ISETP.LT.AND P6, PT, R71, UR7, !P0 ;  /* 0x0000000747007c0c */ /* 0x004fe2000c7c1270 */
[----:B------:R-:W-:Y:S01]  /*28c00*/  VIADD R71, R70, UR5 ;  /* 0x0000000546477c36 */ /* 0x000fe20008000000 */
[----:B0-----:R-:W-:Y:S01]  /*28c10*/  ISETP.LT.AND P4, PT, R73, UR4, !P0 ;  /* 0x0000000449007c0c */ /* 0x001fe2000c781270 */
[----:B------:R-:W0:Y:S01]  /*28c20*/  LDCU UR4, c[0x0][0x39c] ;  /* 0x00007380ff0477ac */ /* 0x000e220008000800 */
[----:B------:R2:W-:Y:S02]  /*28c30*/  @P3 STG.E.U8 desc[UR14][R68.64], R72 ;  /* 0x0000004844003986 */ /* 0x0005e4000c10110e */
[C---:B------:R-:W-:Y:S01]  /*28c40*/  IADD3 R70, P3, PT, R71.reuse, R3, RZ ;  /* 0x0000000347467210 */ /* 0x040fe20007f7e0ff */
[----:B------:R-:W3:Y:S01]  /*28c50*/  LDCU UR7, c[0x0][0x39c] ;  /* 0x00007380ff0777ac */ /* 0x000ee20008000800 */
[----:B------:R-:W-:Y:S01]  /*28c60*/  F2FP.SATFINITE.E4M3.F32.PACK_AB_MERGE_C R74, R92, R90, RZ ;  /* 0x0000005a5c4a723e */ /* 0x000fe200048070ff */
[C---:B--2---:R-:W-:Y:S01]  /*28c70*/  VIADD R72, R71.reuse, UR5 ;  /* 0x0000000547487c36 */ /* 0x044fe20008000000 */
[----:B------:R-:W-:-:S02]  /*28c80*/  LEA.HI.X.SX32 R71, R71, R2, 0x1, P3 ;  /* 0x0000000247477211 */ /* 0x000fc400018f0eff */
[----:B------:R-:W-:Y:S02]  /*28c90*/  PRMT R75, R74, 0x9910, RZ ;  /* 0x000099104a4b7816 */ /* 0x000fe400000000ff */
[----:B------:R-:W-:Y:S01]  /*28ca0*/  IADD3 R68, P3, PT, R72, R3, RZ ;  /* 0x0000000348447210 */ /* 0x000fe20007f7e0ff */
[----:B------:R2:W-:Y:S01]  /*28cb0*/  @P2 STG.E.U8 desc[UR14][R70.64], R74 ;  /* 0x0000004a46002986 */ /* 0x0005e2000c10110e */
[----:B------:R-:W-:Y:S02]  /*28cc0*/  VIADD R73, R0, 0x81 ;  /* 0x0000008100497836 */ /* 0x000fe40000000000 */
[----:B------:R-:W-:-:S03]  /*28cd0*/  LEA.HI.X.SX32 R69, R72, R2, 0x1, P3 ;  /* 0x0000000248457211 */ /* 0x000fc600018f0eff */
[----:B0-----:R-:W-:Y:S01]  /*28ce0*/  ISETP.LT.AND P2, PT, R73, UR4, !P0 ;  /* 0x0000000449007c0c */ /* 0x001fe2000c741270 */
[----:B------:R-:W0:Y:S01]  /*28cf0*/  LDCU UR4, c[0x0][0x39c] ;  /* 0x00007380ff0477ac */ /* 0x000e220008000800 */
[----:B--2---:R-:W-:-:S05]  /*28d00*/  SHF.R.S32.HI R74, RZ, 0x8, R75 ;  /* 0x00000008ff4a7819 */ /* 0x004fca000001144b */
[----:B------:R2:W-:Y:S04]  /*28d10*/  @P5 STG.E.U8 desc[UR14][R68.64], R74 ;  /* 0x0000004a44005986 */ /* 0x0005e8000c10110e */
[----:B--2---:R-:W2:Y:S04]  /*28d20*/  LDL.LU R74, [R1] ;  /* 0x00000000014a7983 */ /* 0x004ea80000300800 */
[----:B------:R-:W2:Y:S01]  /*28d30*/  LDL.LU R73, [R1+0x4] ;  /* 0x0000040001497983 */ /* 0x000ea20000300800 */
[----:B------:R-:W-:Y:S02]  /*28d40*/  VIADD R71, R72, UR5 ;  /* 0x0000000548477c36 */ /* 0x000fe40008000000 */
[----:B------:R-:W-:Y:S01]  /*28d50*/  VIADD R70, R0, 0x82 ;  /* 0x0000008200467836 */ /* 0x000fe20000000000 */
[----:B------:R-:W4:Y:S02]  /*28d60*/  LDL.LU R77, [R1+0xac] ;  /* 0x0000ac00014d7983 */ /* 0x000f240000300800 */
[----:B------:R-:W-:-:S02]  /*28d70*/  IADD3 R68, P5, PT, R71, R3, RZ ;  /* 0x0000000347447210 */ /* 0x000fc40007fbe0ff */
[----:B-1----:R-:W-:Y:S01]  /*28d80*/  ISETP.LT.AND P3, PT, R70, UR6, !P0 ;  /* 0x0000000646007c0c */ /* 0x002fe2000c761270 */
[----:B------:R-:W-:Y:S01]  /*28d90*/  VIADD R70, R0, 0x83 ;  /* 0x0000008300467836 */ /* 0x000fe20000000000 */
[----:B------:R-:W-:Y:S01]  /*28da0*/  F2FP.SATFINITE.E4M3.F32.PACK_AB_MERGE_C R72, R91, R93, RZ ;  /* 0x0000005d5b48723e */ /* 0x000fe200048070ff */
[----:B------:R-:W5:Y:S01]  /*28db0*/  LDL.LU R76, [R1+0xb0] ;  /* 0x0000b000014c7983 */ /* 0x000f620000300800 */
[C---:B------:R-:W-:Y:S01]  /*28dc0*/  LEA.HI.X.SX32 R69, R71.reuse, R2, 0x1, P5 ;  /* 0x0000000247457211 */ /* 0x040fe200028f0eff */
[----:B------:R-:W-:Y:S01]  /*28dd0*/  VIADD R71, R71, UR5 ;  /* 0x0000000547477c36 */ /* 0x000fe20008000000 */
[----:B------:R-:W1:Y:S01]  /*28de0*/  LDCU UR6, c[0x0][0x39c] ;  /* 0x00007380ff0677ac */ /* 0x000e620008000800 */
[----:B------:R-:W5:Y:S01]  /*28df0*/  LDL.LU R79, [R1+0xb4] ;  /* 0x0000b400014f7983 */ /* 0x000f620000300800 */
[----:B---3--:R-:W-:Y:S02]  /*28e00*/  ISETP.LT.AND P5, PT, R70, UR7, !P0 ;  /* 0x0000000746007c0c */ /* 0x008fe4000c7a1270 */
[----:B------:R-:W-:Y:S01]  /*28e10*/  PRMT R75, R72, 0x9910, RZ ;  /* 0x00009910484b7816 */ /* 0x000fe200000000ff */
[----:B------:R-:W3:Y:S01]  /*28e20*/  LDL.LU R81, [R1+0xc4] ;  /* 0x0000c40001517983 */ /* 0x000ee20000300800 */
[----:B------:R-:W0:Y:S03]  /*28e30*/  LDCU UR7, c[0x0][0x39c] ;  /* 0x00007380ff0777ac */ /* 0x000e260008000800 */
[----:B------:R-:W3:Y:S04]  /*28e40*/  LDL.LU R78, [R1+0xc8] ;  /* 0x0000c800014e7983 */ /* 0x000ee80000300800 */
[----:B------:R0:W-:Y:S01]  /*28e50*/  @P4 STG.E.U8 desc[UR14][R68.64], R72 ;  /* 0x0000004844004986 */ /* 0x0001e2000c10110e */
[----:B------:R-:W-:-:S03]  /*28e60*/  IADD3 R70, P4, PT, R71, R3, RZ ;  /* 0x0000000347467210 */ /* 0x000fc60007f9e0ff */
[----:B------:R-:W3:Y:S04]  /*28e70*/  LDL.LU R80, [R1+0xcc] ;  /* 0x0000cc0001507983 */ /* 0x000ee80000300800 */
[----:B------:R-:W3:Y:S01]  /*28e80*/  LDL.LU R82, [R1+0xd0] ;  /* 0x0000d00001527983 */ /* 0x000ee20000300800 */
[----:B0-----:R-:W-:-:S03]  /*28e90*/  VIADD R72, R71, UR5 ;  /* 0x0000000547487c36 */ /* 0x001fc60008000000 */
[----:B------:R-:W3:Y:S01]  /*28ea0*/  LDL.LU R84, [R1+0xd4] ;  /* 0x0000d40001547983 */ /* 0x000ee20000300800 */
[----:B------:R-:W-:-:S03]  /*28eb0*/  LEA.HI.X.SX32 R71, R71, R2, 0x1, P4 ;  /* 0x0000000247477211 */ /* 0x000fc600020f0eff */
[----:B------:R-:W3:Y:S01]  /*28ec0*/  LDL.LU R85, [R1+0xd8] ;  /* 0x0000d80001557983 */ /* 0x000ee20000300800 */
[----:B------:R-:W-:-:S03]  /*28ed0*/  IADD3 R68, P4, PT, R72, R3, RZ ;  /* 0x0000000348447210 */ /* 0x000fc60007f9e0ff */
[----:B------:R-:W3:Y:S01]  /*28ee0*/  LDL.LU R83, [R1+0xdc] ;  /* 0x0000dc0001537983 */ /* 0x000ee20000300800 */
[----:B------:R-:W-:-:S03]  /*28ef0*/  SHF.R.S32.HI R75, RZ, 0x8, R75 ;  /* 0x00000008ff4b7819 */ /* 0x000fc6000001144b */
[----:B------:R-:W3:Y:S01]  /*28f00*/  LDL.LU R86, [R1+0xe0] ;  /* 0x0000e00001567983 */ /* 0x000ee20000300800 */
[----:B------:R-:W-:-:S03]  /*28f10*/  LEA.HI.X.SX32 R69, R72, R2, 0x1, P4 ;  /* 0x0000000248457211 */ /* 0x000fc600020f0eff */
[----:B------:R-:W3:Y:S04]  /*28f20*/  LDL.LU R88, [R1+0xe4] ;  /* 0x0000e40001587983 */ /* 0x000ee80000300800 */
[----:B------:R-:W3:Y:S04]  /*28f30*/  LDL.LU R89, [R1+0xe8] ;  /* 0x0000e80001597983 */ /* 0x000ee80000300800 */
[----:B------:R-:W3:Y:S04]  /*28f40*/  LDL.LU R87, [R1+0xec] ;  /* 0x0000ec0001577983 */ /* 0x000ee80000300800 */
[----:B------:R-:W3:Y:S04]  /*28f50*/  LDL.LU R90, [R1+0xf0] ;  /* 0x0000f000015a7983 */ /* 0x000ee80000300800 */
[----:B------:R-:W3:Y:S04]  /*28f60*/  LDL.LU R92, [R1+0xf4] ;  /* 0x0000f400015c7983 */ /* 0x000ee80000300800 */
[----:B------:R-:W3:Y:S04]  /*28f70*/  LDL.LU R93, [R1+0xf8] ;  /* 0x0000f800015d7983 */ /* 0x000ee80000300800 */
[----:B------:R-:W3:Y:S04]  /*28f80*/  LDL.LU R91, [R1+0xfc] ;  /* 0x0000fc00015b7983 */ /* 0x000ee80000300800 */
[----:B------:R0:W-:Y:S04]  /*28f90*/  @P1 STG.E.U8 desc[UR14][R70.64], R75 ;  /* 0x0000004b46001986 */ /* 0x0001e8000c10110e */
[----:B0-----:R-:W3:Y:S01]  /*28fa0*/  LDL.LU R75, [R1+0x24] ;  /* 0x00002400014b7983 */ /* 0x001ee20000300800 */
[----:B--2---:R-:W-:Y:S01]  /*28fb0*/  F2FP.SATFINITE.E4M3.F32.PACK_AB_MERGE_C R74, R73, R74, RZ ;  /* 0x0000004a494a723e */ /* 0x004fe200048070ff */
[----:B------:R-:W-:-:S03]  /*28fc0*/  VIADD R73, R0, 0x84 ;  /* 0x0000008400497836 */ /* 0x000fc60000000000 */
[----:B------:R-:W-:Y:S01]  /*28fd0*/  PRMT R70, R74, 0x9910, RZ ;  /* 0x000099104a467816 */ /* 0x000fe200000000ff */
[----:B------:R0:W-:Y:S01]  /*28fe0*/  @P6 STG.E.U8 desc[UR14][R68.64], R74 ;  /* 0x0000004a44006986 */ /* 0x0001e2000c10110e */
[----:B------:R-:W-:Y:S01]  /*28ff0*/  ISETP.LT.AND P1, PT, R73, UR4, !P0 ;  /* 0x0000000449007c0c */ /* 0x000fe2000c721270 */
[----:B------:R-:W-:Y:S01]  /*29000*/  VIADD R71, R72, UR5 ;  /* 0x0000000548477c36 */ /* 0x000fe20008000000 */
[----:B------:R-:W2:Y:S01]  /*29010*/  LDCU UR4, c[0x0][0x39c] ;  /* 0x00007380ff0477ac */ /* 0x000ea20008000800 */
[----:B------:R-:W3:Y:S04]  /*29020*/  LDL.LU R73, [R1+0xc] ;  /* 0x00000c0001497983 */ /* 0x000ee80000300800 */
[----:B0-----:R-:W3:Y:S01]  /*29030*/  LDL.LU R74, [R1+0x8] ;  /* 0x00000800014a7983 */ /* 0x001ee20000300800 */
[----:B------:R-:W-:Y:S01]  /*29040*/  IMAD.MOV.U32 R72, RZ, RZ, R70 ;  /* 0x000000ffff487224 */ /* 0x000fe200078e0046 */
[----:B------:R-:W-:Y:S01]  /*29050*/  IADD3 R68, P4, PT, R71, R3, RZ ;  /* 0x0000000347447210 */ /* 0x000fe20007f9e0ff */
[----:B------:R-:W-:-:S03]  /*29060*/  VIADD R70, R0, 0x85 ;  /* 0x0000008500467836 */ /* 0x000fc60000000000 */
[CC--:B------:R-:W-:Y:S01]  /*29070*/  LEA.HI.X.SX32 R69, R71.reuse, R2.reuse, 0x1, P4 ;  /* 0x0000000247457211 */ /* 0x0c0fe200020f0eff */
[----:B------:R-:W-:Y:S01]  /*29080*/  VIADD R71, R71, UR5 ;  /* 0x0000000547477c36 */ /* 0x000fe20008000000 */
[----:B------:R-:W-:Y:S02]  /*29090*/  SHF.R.S32.HI R72, RZ, 0x8, R72 ;  /* 0x00000008ff487819 */ /* 0x000fe40000011448 */
[----:B-1----:R-:W-:Y:S01]  /*290a0*/  ISETP.LT.AND P4, PT, R70, UR6, !P0 ;  /* 0x0000000646007c0c */ /* 0x002fe2000c781270 */
[----:B------:R-:W0:Y:S02]  /*290b0*/  LDCU UR6, c[0x0][0x39c] ;  /* 0x00007380ff0677ac */ /* 0x000e240008000800 */
[----:B------:R1:W-:Y:S01]  /*290c0*/  @P2 STG.E.U8 desc[UR14][R68.64], R72 ;  /* 0x0000004844002986 */ /* 0x0003e2000c10110e */
[CC--:B------:R-:W-:Y:S01]  /*290d0*/  IADD3 R70, P2, PT, R71.reuse, R3.reuse, RZ ;  /* 0x0000000347467210 */ /* 0x0c0fe20007f5e0ff */
[C---:B-1----:R-:W-:Y:S02]  /*290e0*/  VIADD R68, R0.reuse, 0x86 ;  /* 0x0000008600447836 */ /* 0x042fe40000000000 */
[C---:B------:R-:W-:Y:S01]  /*290f0*/  VIADD R72, R71.reuse, UR5 ;  /* 0x0000000547487c36 */ /* 0x040fe20008000000 */
[----:B------:R-:W-:Y:S01]  /*29100*/  LEA.HI.X.SX32 R71, R71, R2, 0x1, P2 ;  /* 0x0000000247477211 */ /* 0x000fe200010f0eff */
[----:B------:R-:W-:Y:S01]  /*29110*/  VIADD R69, R0, 0x87 ;  /* 0x0000008700457836 */ /* 0x000fe20000000000 */
[----:B--2---:R-:W-:Y:S01]  /*29120*/  ISETP.LT.AND P2, PT, R68, UR4, !P0 ;  /* 0x0000000444007c0c */ /* 0x004fe2000c741270 */
[----:B------:R-:W1:Y:S01]  /*29130*/  LDCU UR4, c[0x0][0x39c] ;  /* 0x00007380ff0477ac */ /* 0x000e620008000800 */
[----:B------:R-:W-:-:S02]  /*29140*/  IADD3 R68, P6, PT, R72, R3, RZ ;  /* 0x0000000348447210 */ /* 0x000fc40007fde0ff */
[----:B---3--:R-:W-:-:S04]  /*29150*/  F2FP.SATFINITE.E4M3.F32.PACK_AB_MERGE_C R73, R73, R74, RZ ;  /* 0x0000004a4949723e */ /* 0x008fc800048070ff */
[----:B------:R-:W-:Y:S01]  /*29160*/  PRMT R74, R73, 0x9910, RZ ;  /* 0x00009910494a7816 */ /* 0x000fe200000000ff */
[----:B------:R2:W-:Y:S01]  /*29170*/  @P3 STG.E.U8 desc[UR14][R70.64], R73 ;  /* 0x0000004946003986 */ /* 0x0005e2000c10110e */
[----:B------:R-:W-:Y:S01]  /*29180*/  ISETP.LT.AND P3, PT, R69, UR7, !P0 ;  /* 0x0000000745007c0c */ /* 0x000fe2000c761270 */
[----:B------:R-:W3:Y:S01]  /*29190*/  LDCU UR7, c[0x0][0x39c] ;  /* 0x00007380ff0777ac */ /* 0x000ee20008000800 */
        /* <DEDUP_REMOVED lines=9> */
[----:B-1----:R-:W-:-:S04]  /*29230*/  IADD3 R68, P6, PT, R71, R3, RZ ;  /* 0x0000000347447210 */ /* 0x002fc80007fde0ff */
[C---:B------:R-:W-:Y:S01]  /*29240*/  LEA.HI.X.SX32 R69, R71.reuse, R2, 0x1, P6 ;  /* 0x0000000247457211 */ /* 0x040fe200030f0eff */
[----:B------:R-:W-:Y:S01]  /*29250*/  VIADD R71, R71, UR5 ;  /* 0x0000000547477c36 */ /* 0x000fe20008000000 */
[----:B--2---:R-:W-:Y:S01]  /*29260*/  F2FP.SATFINITE.E4M3.F32.PACK_AB_MERGE_C R70, R74, R72, RZ ;  /* 0x000000484a46723e */ /* 0x004fe200048070ff */
[----:B------:R-:W-:-:S03]  /*29270*/  VIADD R72, R0, 0x89 ;  /* 0x0000008900487836 */ /* 0x000fc60000000000 */
[----:B------:R-:W-:Y:S01]  /*29280*/  PRMT R74, R70, 0x9910, RZ ;  /* 0x00009910464a7816 */ /* 0x000fe200000000ff */
[----:B------:R1:W-:Y:S01]  /*29290*/  @P1 STG.E.U8 desc[UR14][R68.64], R70 ;  /* 0x0000004644001986 */ /* 0x0003e2000c10110e */
[----:B------:R-:W-:Y:S01]  /*292a0*/  ISETP.LT.AND P1, PT, R72, UR4, !P0 ;  /* 0x0000000448007c0c */ /* 0x000fe2000c721270 */
[C---:B------:R-:W-:Y:S01]  /*292b0*/  VIADD R72, R71.reuse, UR5 ;  /* 0x0000000547487c36 */ /* 0x040fe20008000000 */
[----:B------:R-:W-:Y:S01]  /*292c0*/  SHF.R.S32.HI R74, RZ, 0x8, R74 ;  /* 0x00000008ff4a7819 */ /* 0x000fe2000001144a */
[----:B------:R-:W2:Y:S01]  /*292d0*/  LDCU UR4, c[0x0][0x39c] ;  /* 0x00007380ff0477ac */ /* 0x000ea20008000800 */
[----:B-1----:R-:W-:-:S04]  /*292e0*/  IADD3 R70, P6, PT, R71, R3, RZ ;  /* 0x0000000347467210 */ /* 0x002fc80007fde0ff */
[----:B------:R-:W-:-:S05]  /*292f0*/  LEA.HI.X.SX32 R71, R71, R2, 0x1, P6 ;  /* 0x0000000247477211 */ /* 0x000fca00030f0eff */
[----:B------:R1:W-:Y:S04]  /*29300*/  @P4 STG.E.U8 desc[UR14][R70.64], R74 ;  /* 0x0000004a46004986 */ /* 0x0003e8000c10110e */
[----:B-1----:R-:W2:Y:S04]  /*29310*/  LDL.LU R74, [R1+0x18] ;  /* 0x00001800014a7983 */ /* 0x002ea80000300800 */
[----:B------:R-:W2:Y:S04]  /*29320*/  LDL.LU R70, [R1+0x1c] ;  /* 0x00001c0001467983 */ /* 0x000ea80000300800 */
[----:B------:R-:W4:Y:S01]  /*29330*/  LDL.LU R71, [R1+0x20] ;  /* 0x0000200001477983 */ /* 0x000f220000300800 */
[----:B------:R-:W-:Y:S01]  /*29340*/  VIADD R69, R0, 0x8a ;  /* 0x0000008a00457836 */ /* 0x000fe20000000000 */
[----:B------:R-:W-:-:S04]  /*29350*/  IADD3 R68, P6, PT, R72, R3, RZ ;  /* 0x0000000348447210 */ /* 0x000fc80007fde0ff */
[----:B---3--:R-:W-:Y:S01]  /*29360*/  ISETP.LT.AND P4, PT, R69, UR7, !P0 ;  /* 0x0000000745007c0c */ /* 0x008fe2000c781270 */
        /* <DEDUP_REMOVED lines=11> */
[----:B------:R-:W3:Y:S01]  /*29420*/  LDL.LU R75, [R1+0x2c] ;  /* 0x00002c00014b7983 */ /* 0x000ee20000300800 */
        /* <DEDUP_REMOVED lines=9> */
[----:B------:R-:W-:Y:S02]  /*294c0*/  ISETP.LT.AND P2, PT, R73, UR4, !P0 ;  /* 0x0000000449007c0c */ /* 0x000fe4000c741270 */
[C---:B------:R-:W-:Y:S01]  /*294d0*/  IADD3 R70, P3, PT, R71.reuse, R3, RZ ;  /* 0x0000000347467210 */ /* 0x040fe20007f7e0ff */
[C---:B------:R-:W-:Y:S01]  /*294e0*/  VIADD R72, R71.reuse, UR5 ;  /* 0x0000000547487c36 */ /* 0x040fe20008000000 */
[----:B------:R-:W-:Y:S01]  /*294f0*/  PRMT R73, R74, 0x9910, RZ ;  /* 0x000099104a497816 */ /* 0x000fe200000000ff */
[----:B------:R2:W-:Y:S01]  /*29500*/  @P5 STG.E.U8 desc[UR14][R68.64], R74 ;  /* 0x0000004a44005986 */ /* 0x0005e2000c10110e */
[----:B------:R-:W-:Y:S01]  /*29510*/  LEA.HI.X.SX32 R71, R71, R2, 0x1, P3 ;  /* 0x0000000247477211 */ /* 0x000fe200018f0eff */
[----:B------:R-:W4:Y:S01]  /*29520*/  LDCU UR4, c[0x0][0x39c] ;  /* 0x00007380ff0477ac */ /* 0x000f220008000800 */
[----:B------:R-:W-:-:S05]  /*29530*/  SHF.R.S32.HI R73, RZ, 0x8, R73 ;  /* 0x00000008ff497819 */ /* 0x000fca0000011449 */
[----:B------:R0:W-:Y:S04]  /*29540*/  @P1 STG.E.U8 desc[UR14][R70.64], R73 ;  /* 0x0000004946001986 */ /* 0x0001e8000c10110e */
[----:B--2---:R-:W2:Y:S04]  /*29550*/  LDL.LU R74, [R1+0x34] ;  /* 0x00003400014a7983 */ /* 0x004ea80000300800 */
[----:B0-----:R-:W3:Y:S01]  /*29560*/  LDL.LU R71, [R1+0x28] ;  /* 0x0000280001477983 */ /* 0x001ee20000300800 */
        /* <DEDUP_REMOVED lines=9> */
[----:B---3--:R-:W-:-:S04]  /*29600*/  F2FP.SATFINITE.E4M3.F32.PACK_AB_MERGE_C R73, R75, R71, RZ ;  /* 0x000000474b49723e */ /* 0x008fc800048070ff */
[----:B------:R-:W-:Y:S01]  /*29610*/  PRMT R75, R73, 0x9910, RZ ;  /* 0x00009910494b7816 */ /* 0x000fe200000000ff */
[----:B------:R3:W-:Y:S04]  /*29620*/  @P4 STG.E.U8 desc[UR14][R68.64], R73 ;  /* 0x0000004944004986 */ /* 0x0007e8000c10110e */
[----:B---3--:R-:W2:Y:S01]  /*29630*/  LDL.LU R73, [R1+0x30] ;  /* 0x0000300001497983 */ /* 0x008ea20000300800 */
[----:B----4-:R-:W-:Y:S01]  /*29640*/  ISETP.LT.AND P5, PT, R70, UR4, !P0 ;  /* 0x0000000446007c0c */ /* 0x010fe2000c7a1270 */
        /* <DEDUP_REMOVED lines=98> */
[C---:B------:R-:W-:Y:S01]  /*29c70*/  LEA.HI.X.SX32 R69, R72.reuse, R2, 0x1, P6 ;  /* 0x0000000248457211 */ /* 0x040fe200030f0eff */
[----:B--2---:R-:W2:Y:S01]  /*29c80*/  LDL.LU R74, [R1+0x5c] ;  /* 0x00005c00014a7983 */ /* 0x004ea20000300800 */
[----:B------:R-:W-:-:S03]  /*29c90*/  VIADD R71, R72, UR5 ;  /* 0x0000000548477c36 */ /* 0x000fc60008000000 */
[----:B------:R-:W2:Y:S01]  /*29ca0*/  LDL.LU R72, [R1+0x58] ;  /* 0x0000580001487983 */ /* 0x000ea20000300800 */
[----:B------:R-:W-:Y:S01]  /*29cb0*/  SHF.R.S32.HI R73, RZ, 0x8, R73 ;  /* 0x00000008ff497819 */ /* 0x000fe20000011449 */
[----:B------:R-:W-:-:S04]  /*29cc0*/  VIADD R70, R0, 0x9a ;  /* 0x0000009a00467836 */ /* 0x000fc80000000000 */
[----:B------:R4:W-:Y:S01]  /*29cd0*/  @P5 STG.E.U8 desc[UR14][R68.64], R73 ;  /* 0x0000004944005986 */ /* 0x0009e2000c10110e */
        /* <DEDUP_REMOVED lines=177> */
[----:B------:R-:W-:Y:S02]  /*2a7f0*/  VIADD R71, R71, UR5 ;  /* 0x0000000547477c36 */ /* 0x000fe40008000000 */
[----:B------:R-:W-:Y:S01]  /*2a800*/  VIADD R73, R0, 0xaf ;  /* 0x000000af00497836 */ /* 0x000fe20000000000 */
[----:B------:R-:W-:Y:S02]  /*2a810*/  F2FP.SATFINITE.E4M3.F32.PACK_AB_MERGE_C R77, R77, R75, RZ ;  /* 0x0000004b4d4d723e */ /* 0x000fe400048070ff */
[----:B-----5:R-:W-:Y:S02]  /*2a820*/  F2FP.SATFINITE.E4M3.F32.PACK_AB_MERGE_C R75, R79, R76, RZ ;  /* 0x0000004c4f4b723e */ /* 0x020fe400048070ff */
[----:B------:R-:W-:-:S04]  /*2a830*/  PRMT R79, R77, 0x9910, RZ ;  /* 0x000099104d4f7816 */ /* 0x000fc800000000ff */
[----:B------:R-:W-:Y:S01]  /*2a840*/  SHF.R.S32.HI R79, RZ, 0x8, R79 ;  /* 0x00000008ff4f7819 */ /* 0x000fe2000001144f */
[----:B------:R-:W-:Y:S01]  /*2a850*/  VIADD R76, R0, 0xb0 ;  /* 0x000000b0004c7836 */ /* 0x000fe20000000000 */
        /* <DEDUP_REMOVED lines=8> */
[----:B--2---:R-:W-:Y:S01]  /*2a8e0*/  IADD3 R70, P6, PT, R71, R3, RZ ;  /* 0x0000000347467210 */ /* 0x004fe20007fde0ff */
[----:B------:R-:W-:-:S03]  /*2a8f0*/  VIADD R69, R0, 0xae ;  /* 0x000000ae00457836 */ /* 0x000fc60000000000 */
[----:B------:R-:W-:Y:S02]  /*2a900*/  LEA.HI.X.SX32 R71, R71, R2, 0x1, P6 ;  /* 0x0000000247477211 */ /* 0x000fe400030f0eff */
[----:B------:R-:W-:-:S03]  /*2a910*/  IADD3 R68, P6, PT, R72, R3, RZ ;  /* 0x0000000348447210 */ /* 0x000fc60007fde0ff */
[----:B------:R2:W-:Y:S01]  /*2a920*/  @P4 STG.E.U8 desc[UR14][R70.64], R74 ;  /* 0x0000004a46004986 */ /* 0x0005e2000c10110e */
[----:B-1----:R-:W-:Y:S01]  /*2a930*/  ISETP.LT.AND P4, PT, R69, UR7, !P0 ;  /* 0x0000000745007c0c */ /* 0x002fe2000c781270 */
[----:B------:R-:W1:Y:S01]  /*2a940*/  LDCU UR7, c[0x0][0x39c] ;  /* 0x00007380ff0777ac */ /* 0x000e620008000800 */
[C---:B------:R-:W-:Y:S02]  /*2a950*/  LEA.HI.X.SX32 R69, R72.reuse, R2, 0x1, P6 ;  /* 0x0000000248457211 */ /* 0x040fe400030f0eff */
[----:B0-----:R-:W-:Y:S01]  /*2a960*/  ISETP.LT.AND P6, PT, R73, UR6, !P0 ;  /* 0x0000000649007c0c */ /* 0x001fe2000c7c1270 */
[----:B------:R-:W-:Y:S01]  /*2a970*/  VIADD R73, R72, UR5 ;  /* 0x0000000548497c36 */ /* 0x000fe20008000000 */
[----:B------:R-:W0:Y:S01]  /*2a980*/  LDCU UR6, c[0x0][0x39c] ;  /* 0x00007380ff0677ac */ /* 0x000e220008000800 */
[----:B------:R4:W-:Y:S03]  /*2a990*/  @P2 STG.E.U8 desc[UR14][R68.64], R77 ;  /* 0x0000004d44002986 */ /* 0x0009e6000c10110e */
[C---:B------:R-:W-:Y:S01]  /*2a9a0*/  IADD3 R72, P2, PT, R73.reuse, R3, RZ ;  /* 0x0000000349487210 */ /* 0x040fe20007f5e0ff */
[----:B--2---:R-:W-:-:S03]  /*2a9b0*/  VIADD R74, R73, UR5 ;  /* 0x00000005494a7c36 */ /* 0x004fc60008000000 */
[----:B------:R-:W-:Y:S02]  /*2a9c0*/  LEA.HI.X.SX32 R73, R73, R2, 0x1, P2 ;  /* 0x0000000249497211 */ /* 0x000fe400010f0eff */
[----:B------:R-:W-:-:S04]  /*2a9d0*/  IADD3 R70, P2, PT, R74, R3, RZ ;  /* 0x000000034a467210 */ /* 0x000fc80007f5e0ff */
[C---:B------:R-:W-:Y:S01]  /*2a9e0*/  LEA.HI.X.SX32 R71, R74.reuse, R2, 0x1, P2 ;  /* 0x000000024a477211 */ /* 0x040fe200010f0eff */
[----:B------:R2:W-:Y:S04]  /*2a9f0*/  @P3 STG.E.U8 desc[UR14][R72.64], R79 ;  /* 0x0000004f48003986 */ /* 0x0005e8000c10110e */
[----:B------:R5:W-:Y:S01]  /*2aa00*/  @P5 STG.E.U8 desc[UR14][R70.64], R75 ;  /* 0x0000004b46005986 */ /* 0x000be2000c10110e */
[----:B----4-:R-:W-:-:S03]  /*2aa10*/  VIADD R69, R74, UR5 ;  /* 0x000000054a457c36 */ /* 0x010fc60008000000 */
[----:B--2---:R-:W2:Y:S04]  /*2aa20*/  LDL.LU R79, [R1+0xbc] ;  /* 0x0000bc00014f7983 */ /* 0x004ea80000300800 */
[----:B-----5:R-:W2:Y:S01]  /*2aa30*/  LDL.LU R71, [R1+0xb8] ;  /* 0x0000b80001477983 */ /* 0x020ea20000300800 */
[----:B---3--:R-:W-:Y:S01]  /*2aa40*/  ISETP.LT.AND P2, PT, R76, UR4, !P0 ;  /* 0x000000044c007c0c */ /* 0x008fe2000c741270 */
[----:B------:R-:W-:Y:S01]  /*2aa50*/  VIADD R76, R0, 0xb1 ;  /* 0x000000b1004c7836 */ /* 0x000fe20000000000 */
[C---:B------:R-:W-:Y:S01]  /*2aa60*/  IADD3 R68, P3, PT, R69.reuse, R3, RZ ;  /* 0x0000000345447210 */ /* 0x040fe20007f7e0ff */
[C---:B------:R-:W-:Y:S01]  /*2aa70*/  VIADD R74, R69.reuse, UR5 ;  /* 0x00000005454a7c36 */ /* 0x040fe20008000000 */
[----:B------:R-:W3:Y:S02]  /*2aa80*/  LDCU UR4, c[0x0][0x39c] ;  /* 0x00007380ff0477ac */ /* 0x000ee40008000800 */
[----:B------:R-:W-:-:S02]  /*2aa90*/  LEA.HI.X.SX32 R69, R69, R2, 0x1, P3 ;  /* 0x0000000245457211 */ /* 0x000fc400018f0eff */
[----:B0-----:R-:W-:Y:S02]  /*2aaa0*/  ISETP.LT.AND P3, PT, R76, UR6, !P0 ;  /* 0x000000064c007c0c */ /* 0x001fe4000c761270 */
[----:B------:R-:W-:Y:S01]  /*2aab0*/  PRMT R77, R75, 0x9910, RZ ;  /* 0x000099104b4d7816 */ /* 0x000fe200000000ff */
[----:B------:R-:W4:Y:S01]  /*2aac0*/  LDL.LU R76, [R1+0xc0] ;  /* 0x0000c000014c7983 */ /* 0x000f220000300800 */
[----:B------:R-:W-:Y:S01]  /*2aad0*/  VIADD R73, R0, 0xb2 ;  /* 0x000000b200497836 */ /* 0x000fe20000000000 */
[----:B------:R-:W-:Y:S01]  /*2aae0*/  IADD3 R72, P5, PT, R74, R3, RZ ;  /* 0x000000034a487210 */ /* 0x000fe20007fbe0ff */
[----:B------:R-:W-:Y:S01]  /*2aaf0*/  VIADD R70, R0, 0xb3 ;  /* 0x000000b300467836 */ /* 0x000fe20000000000 */
[----:B------:R-:W-:Y:S01]  /*2ab00*/  SHF.R.S32.HI R77, RZ, 0x8, R77 ;  /* 0x00000008ff4d7819 */ /* 0x000fe2000001144d */
[----:B------:R-:W0:Y:S04]  /*2ab10*/  LDCU UR6, c[0x0][0x39c] ;  /* 0x00007380ff0677ac */ /* 0x000e280008000800 */
[----:B------:R5:W-:Y:S01]  /*2ab20*/  @P1 STG.E.U8 desc[UR14][R68.64], R77 ;  /* 0x0000004d44001986 */ /* 0x000be2000c10110e */
[----:B-1----:R-:W-:Y:S01]  /*2ab30*/  ISETP.LT.AND P1, PT, R73, UR7, !P0 ;  /* 0x0000000749007c0c */ /* 0x002fe2000c721270 */
[----:B------:R-:W1:Y:S01]  /*2ab40*/  LDCU UR7, c[0x0][0x39c] ;  /* 0x00007380ff0777ac */ /* 0x000e620008000800 */
[----:B------:R-:W-:-:S02]  /*2ab50*/  LEA.HI.X.SX32 R73, R74, R2, 0x1, P5 ;  /* 0x000000024a497211 */ /* 0x000fc400028f0eff */
[----:B---3--:R-:W-:Y:S01]  /*2ab60*/  ISETP.LT.AND P5, PT, R70, UR4, !P0 ;  /* 0x0000000446007c0c */ /* 0x008fe2000c7a1270 */
[----:B------:R-:W-:Y:S01]  /*2ab70*/  VIADD R70, R74, UR5 ;  /* 0x000000054a467c36 */ /* 0x000fe20008000000 */
[----:B------:R-:W3:Y:S03]  /*2ab80*/  LDCU UR4, c[0x0][0x39c] ;  /* 0x00007380ff0477ac */ /* 0x000ee60008000800 */
[----:B------:R-:W-:Y:S01]  /*2ab90*/  VIADD R74, R70, UR5 ;  /* 0x00000005464a7c36 */ /* 0x000fe20008000000 */
[----:B------:R-:W-:Y:S02]  /*2aba0*/  F2FP.SATFINITE.E4M3.F32.PACK_AB_MERGE_C R15, R15, R14, RZ ;  /* 0x0000000e0f0f723e */ /* 0x000fe400048070ff */
[----:B------:R-:W-:Y:S02]  /*2abb0*/  F2FP.SATFINITE.E4M3.F32.PACK_AB_MERGE_C R17, R17, R16, RZ ;  /* 0x000000101111723e */ /* 0x000fe400048070ff */
[----:B--2---:R-:W-:-:S05]  /*2abc0*/  F2FP.SATFINITE.E4M3.F32.PACK_AB_MERGE_C R79, R79, R71, RZ ;  /* 0x000000474f4f723e */ /* 0x004fca00048070ff */
[----:B------:R2:W-:Y:S01]  /*2abd0*/  @P4 STG.E.U8 desc[UR14][R72.64], R79 ;  /* 0x0000004f48004986 */ /* 0x0005e2000c10110e */
[CC--:B-----5:R-:W-:Y:S02]  /*2abe0*/  IADD3 R68, P4, PT, R70.reuse, R3.reuse, RZ ;  /* 0x0000000346447210 */ /* 0x0e0fe40007f9e0ff */
[----:B------:R-:W-:Y:S02]  /*2abf0*/  PRMT R75, R79, 0x9910, RZ ;  /* 0x000099104f4b7816 */ /* 0x000fe400000000ff */
[-C--:B------:R-:W-:Y:S02]  /*2ac00*/  LEA.HI.X.SX32 R69, R70, R2.reuse, 0x1, P4 ;  /* 0x0000000246457211 */ /* 0x080fe400020f0eff */
[C---:B------:R-:W-:Y:S02]  /*2ac10*/  IADD3 R70, P4, PT, R74.reuse, R3, RZ ;  /* 0x000000034a467210 */ /* 0x040fe40007f9e0ff */
[----:B------:R-:W-:Y:S02]  /*2ac20*/  SHF.R.S32.HI R75, RZ, 0x8, R75 ;  /* 0x00000008ff4b7819 */ /* 0x000fe4000001144b */
[----:B------:R-:W-:Y:S01]  /*2ac30*/  LEA.HI.X.SX32 R71, R74, R2, 0x1, P4 ;  /* 0x000000024a477211 */ /* 0x000fe200020f0eff */
[----:B--2---:R-:W-:Y:S01]  /*2ac40*/  VIADD R72, R0, 0xb4 ;  /* 0x000000b400487836 */ /* 0x004fe20000000000 */
[----:B----4-:R-:W-:Y:S01]  /*2ac50*/  F2FP.SATFINITE.E4M3.F32.PACK_AB_MERGE_C R81, R81, R76, RZ ;  /* 0x0000004c5151723e */ /* 0x010fe200048070ff */
[----:B------:R-:W-:Y:S01]  /*2ac60*/  VIADD R74, R74, UR5 ;  /* 0x000000054a4a7c36 */ /* 0x000fe20008000000 */
[----:B------:R2:W-:Y:S01]  /*2ac70*/  @P6 STG.E.U8 desc[UR14][R68.64], R75 ;  /* 0x0000004b44006986 */ /* 0x0005e2000c10110e */
[----:B------:R-:W-:Y:S01]  /*2ac80*/  VIADD R73, R0, 0xb5 ;  /* 0x000000b500497836 */ /* 0x000fe20000000000 */
[----:B---3--:R-:W-:-:S02]  /*2ac90*/  ISETP.LT.AND P4, PT, R72, UR4, !P0 ;  /* 0x0000000448007c0c */ /* 0x008fc4000c781270 */
[----:B------:R-:W-:Y:S02]  /*2aca0*/  F2FP.SATFINITE.E4M3.F32.PACK_AB_MERGE_C R79, R80, R78, RZ ;  /* 0x0000004e504f723e */ /* 0x000fe400048070ff */
[----:B------:R-:W-:Y:S01]  /*2acb0*/  PRMT R77, R81, 0x9910, RZ ;  /* 0x00009910514d7816 */ /* 0x000fe200000000ff */
[----:B------:R3:W-:Y:S01]  /*2acc0*/  @P2 STG.E.U8 desc[UR14][R70.64], R81 ;  /* 0x0000005146002986 */ /* 0x0007e2000c10110e */
[----:B------:R-:W-:Y:S01]  /*2acd0*/  IADD3 R72, P6, PT, R74, R3, RZ ;  /* 0x000000034a487210 */ /* 0x000fe20007fde0ff */
[----:B------:R-:W-:Y:S01]  /*2ace0*/  VIADD R76, R0, 0xb6 ;  /* 0x000000b6004c7836 */ /* 0x000fe20000000000 */
[----:B0-----:R-:W-:Y:S01]  /*2acf0*/  ISETP.LT.AND P2, PT, R73, UR6, !P0 ;  /* 0x0000000649007c0c */ /* 0x001fe2000c741270 */
[----:B------:R-:W0:Y:S01]  /*2ad00*/  LDCU UR6, c[0x0][0x39c] ;  /* 0x00007380ff0677ac */ /* 0x000e220008000800 */
[C---:B------:R-:W-:Y:S01]  /*2ad10*/  LEA.HI.X.SX32 R73, R74.reuse, R2, 0x1, P6 ;  /* 0x000000024a497211 */ /* 0x040fe200030f0eff */
[----:B------:R-:W-:Y:S01]  /*2ad20*/  VIADD R74, R74, UR5 ;  /* 0x000000054a4a7c36 */ /* 0x000fe20008000000 */
[----:B------:R-:W-:Y:S01]  /*2ad30*/  SHF.R.S32.HI R77, RZ, 0x8, R77 ;  /* 0x00000008ff4d7819 */ /* 0x000fe2000001144d */
[----:B------:R-:W4:Y:S01]  /*2ad40*/  LDCU UR4, c[0x0][0x39c] ;  /* 0x00007380ff0477ac */ /* 0x000f220008000800 */
[----:B--2---:R-:W-:Y:S01]  /*2ad50*/  PRMT R69, R79, 0x9910, RZ ;  /* 0x000099104f457816 */ /* 0x004fe200000000ff */
[----:B------:R-:W-:-:S02]  /*2ad60*/  VIADD R75, R74, UR5 ;  /* 0x000000054a4b7c36 */ /* 0x000fc40008000000 */
[----:B------:R2:W-:Y:S01]  /*2ad70*/  @P3 STG.E.U8 desc[UR14][R72.64], R77 ;  /* 0x0000004d48003986 */ /* 0x0005e2000c10110e */
[----:B---3--:R-:W-:-:S04]  /*2ad80*/  IADD3 R70, P3, PT, R74, R3, RZ ;  /* 0x000000034a467210 */ /* 0x008fc80007f7e0ff */
[-C--:B------:R-:W-:Y:S01]  /*2ad90*/  LEA.HI.X.SX32 R71, R74, R2.reuse, 0x1, P3 ;  /* 0x000000024a477211 */ /* 0x080fe200018f0eff */
[----:B------:R-:W-:Y:S01]  /*2ada0*/  IMAD.MOV.U32 R74, RZ, RZ, R69 ;  /* 0x000000ffff4a7224 */ /* 0x000fe200078e0045 */
[C---:B------:R-:W-:Y:S02]  /*2adb0*/  IADD3 R68, P3, PT, R75.reuse, R3, RZ ;  /* 0x000000034b447210 */ /* 0x040fe40007f7e0ff */
[----:B-1----:R-:W-:Y:S01]  /*2adc0*/  ISETP.LT.AND P6, PT, R76, UR7, !P0 ;  /* 0x000000074c007c0c */ /* 0x002fe2000c7c1270 */
[----:B------:R-:W1:Y:S01]  /*2add0*/  LDCU UR7, c[0x0][0x39c] ;  /* 0x00007380ff0777ac */ /* 0x000e620008000800 */
[C---:B------:R-:W-:Y:S01]  /*2ade0*/  LEA.HI.X.SX32 R69, R75.reuse, R2, 0x1, P3 ;  /* 0x000000024b457211 */ /* 0x040fe200018f0eff */
[----:B------:R-:W-:Y:S01]  /*2adf0*/  VIADD R75, R75, UR5 ;  /* 0x000000054b4b7c36 */ /* 0x000fe20008000000 */
[----:B--2---:R-:W-:Y:S01]  /*2ae00*/  SHF.R.S32.HI R77, RZ, 0x8, R74 ;  /* 0x00000008ff4d7819 */ /* 0x004fe2000001144a */
[----:B------:R2:W-:Y:S01]  /*2ae10*/  @P1 STG.E.U8 desc[UR14][R70.64], R79 ;  /* 0x0000004f46001986 */ /* 0x0005e2000c10110e */
[----:B------:R-:W-:-:S02]  /*2ae20*/  VIADD R73, R0, 0xb8 ;  /* 0x000000b800497836 */ /* 0x000fc40000000000 */
[C---:B------:R-:W-:Y:S01]  /*2ae30*/  VIADD R76, R0.reuse, 0xb7 ;  /* 0x000000b7004c7836 */ /* 0x040fe20000000000 */
[----:B------:R3:W-:Y:S01]  /*2ae40*/  @P5 STG.E.U8 desc[UR14][R68.64], R77 ;  /* 0x0000004d44005986 */ /* 0x0007e2000c10110e */
[-C--:B------:R-:W-:Y:S02]  /*2ae50*/  IADD3 R72, P5, PT, R75, R3.reuse, RZ ;  /* 0x000000034b487210 */ /* 0x080fe40007fbe0ff */
[----:B0-----:R-:W-:Y:S01]  /*2ae60*/  ISETP.LT.AND P3, PT, R73, UR6, !P0 ;  /* 0x0000000649007c0c */ /* 0x001fe2000c761270 */
[----:B------:R-:W-:Y:S01]  /*2ae70*/  VIADD R74, R0, 0xb9 ;  /* 0x000000b9004a7836 */ /* 0x000fe20000000000 */
[----:B----4-:R-:W-:Y:S01]  /*2ae80*/  ISETP.LT.AND P1, PT, R76, UR4, !P0 ;  /* 0x000000044c007c0c */ /* 0x010fe2000c721270 */
[----:B------:R-:W0:Y:S01]  /*2ae90*/  LDCU UR4, c[0x0][0x39c] ;  /* 0x00007380ff0477ac */ /* 0x000e220008000800 */
[----:B------:R-:W-:Y:S02]  /*2aea0*/  F2FP.SATFINITE.E4M3.F32.PACK_AB_MERGE_C R81, R84, R82, RZ ;  /* 0x000000525451723e */ /* 0x000fe400048070ff */
[CC--:B------:R-:W-:Y:S01]  /*2aeb0*/  LEA.HI.X.SX32 R73, R75.reuse, R2.reuse, 0x1, P5 ;  /* 0x000000024b497211 */ /* 0x0c0fe200028f0eff */
[----:B------:R-:W-:Y:S01]  /*2aec0*/  VIADD R75, R75, UR5 ;  /* 0x000000054b4b7c36 */ /* 0x000fe20008000000 */
[----:B-1----:R-:W-:Y:S01]  /*2aed0*/  ISETP.LT.AND P5, PT, R74, UR7, !P0 ;  /* 0x000000074a007c0c */ /* 0x002fe2000c7a1270 */
[----:B------:R-:W-:Y:S01]  /*2aee0*/  VIADD R76, R0, 0xba ;  /* 0x000000ba004c7836 */ /* 0x000fe20000000000 */
[----:B--2---:R-:W-:Y:S01]  /*2aef0*/  PRMT R70, R81, 0x9910, RZ ;  /* 0x0000991051467816 */ /* 0x004fe200000000ff */
[----:B------:R1:W-:Y:S01]  /*2af00*/  @P4 STG.E.U8 desc[UR14][R72.64], R81 ;  /* 0x0000005148004986 */ /* 0x0003e2000c10110e */
[C---:B---3--:R-:W-:Y:S01]  /*2af10*/  IADD3 R68, P4, PT, R75.reuse, R3, RZ ;  /* 0x000000034b447210 */ /* 0x048fe20007f9e0ff */
[C---:B------:R-:W-:Y:S01]  /*2af20*/  VIADD R74, R75.reuse, UR5 ;  /* 0x000000054b4a7c36 */ /* 0x040fe20008000000 */
[----:B------:R-:W2:Y:S02]  /*2af30*/  LDCU UR6, c[0x0][0x39c] ;  /* 0x00007380ff0677ac */ /* 0x000ea40008000800 */
[----:B------:R-:W-:-:S02]  /*2af40*/  LEA.HI.X.SX32 R69, R75, R2, 0x1, P4 ;  /* 0x000000024b457211 */ /* 0x000fc400020f0eff */
[----:B------:R-:W-:Y:S01]  /*2af50*/  SHF.R.S32.HI R75, RZ, 0x8, R70 ;  /* 0x00000008ff4b7819 */ /* 0x000fe20000011446 */
[----:B------:R-:W3:Y:S01]  /*2af60*/  LDCU UR7, c[0x0][0x39c] ;  /* 0x00007380ff0777ac */ /* 0x000ee20008000800 */
[C---:B------:R-:W-:Y:S02]  /*2af70*/  IADD3 R70, P4, PT, R74.reuse, R3, RZ ;  /* 0x000000034a467210 */ /* 0x040fe40007f9e0ff */
[----:B------:R-:W-:Y:S02]  /*2af80*/  F2FP.SATFINITE.E4M3.F32.PACK_AB_MERGE_C R79, R83, R85, RZ ;  /* 0x00000055534f723e */ /* 0x000fe400048070ff */
[C---:B------:R-:W-:Y:S01]  /*2af90*/  LEA.HI.X.SX32 R71, R74.reuse, R2, 0x1, P4 ;  /* 0x000000024a477211 */ /* 0x040fe200020f0eff */
[----:B------:R-:W-:Y:S01]  /*2afa0*/  VIADD R74, R74, UR5 ;  /* 0x000000054a4a7c36 */ /* 0x000fe20008000000 */
[----:B------:R4:W-:Y:S01]  /*2afb0*/  @P2 STG.E.U8 desc[UR14][R68.64], R75 ;  /* 0x0000004b44002986 */ /* 0x0009e2000c10110e */
[----:B0-----:R-:W-:Y:S01]  /*2afc0*/  ISETP.LT.AND P2, PT, R76, UR4, !P0 ;  /* 0x000000044c007c0c */ /* 0x001fe2000c741270 */
[----:B------:R-:W0:Y:S01]  /*2afd0*/  LDCU UR4, c[0x0][0x39c] ;  /* 0x00007380ff0477ac */ /* 0x000e220008000800 */
[----:B------:R-:W-:-:S02]  /*2afe0*/  PRMT R77, R79, 0x9910, RZ ;  /* 0x000099104f4d7816 */ /* 0x000fc400000000ff */
[C---:B-1----:R-:W-:Y:S02]  /*2aff0*/  IADD3 R72, P4, PT, R74.reuse, R3, RZ ;  /* 0x000000034a487210 */ /* 0x042fe40007f9e0ff */
[----:B------:R-:W-:Y:S02]  /*2b000*/  SHF.R.S32.HI R77, RZ, 0x8, R77 ;  /* 0x00000008ff4d7819 */ /* 0x000fe4000001144d */
[C---:B------:R-:W-:Y:S01]  /*2b010*/  LEA.HI.X.SX32 R73, R74.reuse, R2, 0x1, P4 ;  /* 0x000000024a497211 */ /* 0x040fe200020f0eff */
[----:B------:R-:W-:Y:S02]  /*2b020*/  VIADD R74, R74, UR5 ;  /* 0x000000054a4a7c36 */ /* 0x000fe40008000000 */
[----:B------:R-:W-:Y:S01]  /*2b030*/  VIADD R76, R0, 0xbb ;  /* 0x000000bb004c7836 */ /* 0x000fe20000000000 */
[----:B------:R1:W-:Y:S01]  /*2b040*/  @P6 STG.E.U8 desc[UR14][R70.64], R79 ;  /* 0x0000004f46006986 */ /* 0x0003e2000c10110e */
[----:B------:R-:W-:Y:S01]  /*2b050*/  F2FP.SATFINITE.E4M3.F32.PACK_AB_MERGE_C R81, R88, R86, RZ ;  /* 0x000000565851723e */ /* 0x000fe200048070ff */
[----:B----4-:R-:W-:-:S02]  /*2b060*/  VIADD R68, R0, 0xbc ;  /* 0x000000bc00447836 */ /* 0x010fc40000000000 */
[----:B------:R4:W-:Y:S01]  /*2b070*/  @P1 STG.E.U8 desc[UR14][R72.64], R77 ;  /* 0x0000004d48001986 */ /* 0x0009e2000c10110e */
[----:B--2---:R-:W-:Y:S01]  /*2b080*/  ISETP.LT.AND P4, PT, R76, UR6, !P0 ;  /* 0x000000064c007c0c */ /* 0x004fe2000c781270 */
[----:B------:R-:W2:Y:S01]  /*2b090*/  LDCU UR6, c[0x0][0x39c] ;  /* 0x00007380ff0677ac */ /* 0x000ea20008000800 */
[C---:B------:R-:W-:Y:S01]  /*2b0a0*/  VIADD R75, R74.reuse, UR5 ;  /* 0x000000054a4b7c36 */ /* 0x040fe20008000000 */
[----:B------:R-:W-:Y:S02]  /*2b0b0*/  PRMT R76, R81, 0x9910, RZ ;  /* 0x00009910514c7816 */ /* 0x000fe400000000ff */
[----:B-1----:R-:W-:Y:S01]  /*2b0c0*/  IADD3 R70, P1, PT, R74, R3, RZ ;  /* 0x000000034a467210 */ /* 0x002fe20007f3e0ff */
[----:B------:R-:W-:-:S03]  /*2b0d0*/  VIADD R69, R0, 0xbd ;  /* 0x000000bd00457836 */ /* 0x000fc60000000000 */
[-C--:B------:R-:W-:Y:S02]  /*2b0e0*/  LEA.HI.X.SX32 R71, R74, R2.reuse, 0x1, P1 ;  /* 0x000000024a477211 */ /* 0x080fe400008f0eff */
[----:B0-----:R-:W-:Y:S01]  /*2b0f0*/  ISETP.LT.AND P1, PT, R68, UR4, !P0 ;  /* 0x0000000444007c0c */ /* 0x001fe2000c721270 */
[----:B------:R-:W-:Y:S01]  /*2b100*/  IMAD.MOV.U32 R74, RZ, RZ, R76 ;  /* 0x000000ffff4a7224 */ /* 0x000fe200078e004c */
[-C--:B------:R-:W-:Y:S01]  /*2b110*/  IADD3 R68, P6, PT, R75, R3.reuse, RZ ;  /* 0x000000034b447210 */ /* 0x080fe20007fde0ff */
[----:B------:R0:W-:Y:S01]  /*2b120*/  @P3 STG.E.U8 desc[UR14][R70.64], R81 ;  /* 0x0000005146003986 */ /* 0x0001e2000c10110e */
[----:B---3--:R-:W-:Y:S01]  /*2b130*/  ISETP.LT.AND P3, PT, R69, UR7, !P0 ;  /* 0x0000000745007c0c */ /* 0x008fe2000c761270 */
[----:B------:R-:W1:Y:S01]  /*2b140*/  LDCU UR4, c[0x0][0x39c] ;  /* 0x00007380ff0477ac */ /* 0x000e620008000800 */
[C---:B------:R-:W-:Y:S01]  /*2b150*/  LEA.HI.X.SX32 R69, R75.reuse, R2, 0x1, P6 ;  /* 0x000000024b457211 */ /* 0x040fe200030f0eff */
[----:B------:R-:W-:Y:S01]  /*2b160*/  VIADD R75, R75, UR5 ;  /* 0x000000054b4b7c36 */ /* 0x000fe20008000000 */
[----:B----4-:R-:W-:Y:S01]  /*2b170*/  SHF.R.S32.HI R77, RZ, 0x8, R74 ;  /* 0x00000008ff4d7819 */ /* 0x010fe2000001144a */
[----:B------:R-:W-:Y:S01]  /*2b180*/  VIADD R73, R0, 0xbe ;  /* 0x000000be00497836 */ /* 0x000fe20000000000 */
[----:B------:R-:W3:Y:S02]  /*2b190*/  LDCU UR7, c[0x0][0x39c] ;  /* 0x00007380ff0777ac */ /* 0x000ee40008000800 */
[----:B------:R-:W-:Y:S01]  /*2b1a0*/  IADD3 R72, P6, PT, R75, R3, RZ ;  /* 0x000000034b487210 */ /* 0x000fe20007fde0ff */
[----:B------:R4:W-:Y:S01]  /*2b1b0*/  @P5 STG.E.U8 desc[UR14][R68.64], R77 ;  /* 0x0000004d44005986 */ /* 0x0009e2000c10110e */
[----:B--2---:R-:W-:-:S02]  /*2b1c0*/  ISETP.LT.AND P5, PT, R73, UR6, !P0 ;  /* 0x0000000649007c0c */ /* 0x004fc4000c7a1270 */
[----:B------:R-:W-:Y:S01]  /*2b1d0*/  F2FP.SATFINITE.E4M3.F32.PACK_AB_MERGE_C R79, R87, R89, RZ ;  /* 0x00000059574f723e */ /* 0x000fe200048070ff */
[----:B0-----:R-:W-:Y:S01]  /*2b1e0*/  VIADD R71, R0, 0xbf ;  /* 0x000000bf00477836 */ /* 0x001fe20000000000 */
[C---:B------:R-:W-:Y:S01]  /*2b1f0*/  LEA.HI.X.SX32 R73, R75.reuse, R2, 0x1, P6 ;  /* 0x000000024b497211 */ /* 0x040fe200030f0eff */
[----:B------:R-:W-:Y:S01]  /*2b200*/  VIADD R75, R75, UR5 ;  /* 0x000000054b4b7c36 */ /* 0x000fe20008000000 */
[----:B------:R-:W-:Y:S01]  /*2b210*/  PRMT R70, R79, 0x9910, RZ ;  /* 0x000099104f467816 */ /* 0x000fe200000000ff */
[----:B------:R-:W0:Y:S03]  /*2b220*/  LDCU UR6, c[0x0][0x39c] ;  /* 0x00007380ff0677ac */ /* 0x000e260008000800 */
[C---:B----4-:R-:W-:Y:S01]  /*2b230*/  IADD3 R68, P6, PT, R75.reuse, R3, RZ ;  /* 0x000000034b447210 */ /* 0x050fe20007fde0ff */
[----:B------:R-:W-:Y:S01]  /*2b240*/  VIADD R74, R75, UR5 ;  /* 0x000000054b4a7c36 */ /* 0x000fe20008000000 */
[----:B------:R2:W-:Y:S01]  /*2b250*/  @P2 STG.E.U8 desc[UR14][R72.64], R79 ;  /* 0x0000004f48002986 */ /* 0x0005e2000c10110e */
[----:B-1----:R-:W-:-:S02]  /*2b260*/  ISETP.LT.AND P2, PT, R71, UR4, !P0 ;  /* 0x0000000447007c0c */ /* 0x002fc4000c741270 */
[----:B------:R-:W-:Y:S01]  /*2b270*/  LEA.HI.X.SX32 R69, R75, R2, 0x1, P6 ;  /* 0x000000024b457211 */ /* 0x000fe200030f0eff */
[----:B------:R-:W-:Y:S01]  /*2b280*/  VIADD R71, R0, 0xc0 ;  /* 0x000000c000477836 */ /* 0x000fe20000000000 */
[----:B------:R-:W-:Y:S01]  /*2b290*/  SHF.R.S32.HI R75, RZ, 0x8, R70 ;  /* 0x00000008ff4b7819 */ /* 0x000fe20000011446 */
[----:B------:R-:W1:Y:S01]  /*2b2a0*/  LDCU UR4, c[0x0][0x39c] ;  /* 0x00007380ff0477ac */ /* 0x000e620008000800 */
[----:B------:R-:W-:-:S03]  /*2b2b0*/  IADD3 R70, P6, PT, R74, R3, RZ ;  /* 0x000000034a467210 */ /* 0x000fc60007fde0ff */
[----:B------:R4:W-:Y:S01]  /*2b2c0*/  @P4 STG.E.U8 desc[UR14][R68.64], R75 ;  /* 0x0000004b44004986 */ /* 0x0009e2000c10110e */
[----:B---3--:R-:W-:Y:S01]  /*2b2d0*/  ISETP.LT.AND P4, PT, R71, UR7, !P0 ;  /* 0x0000000747007c0c */ /* 0x008fe2000c781270 */
[----:B------:R-:W-:Y:S01]  /*2b2e0*/  VIADD R76, R0, 0xc1 ;  /* 0x000000c1004c7836 */ /* 0x000fe20000000000 */
[C---:B------:R-:W-:Y:S01]  /*2b2f0*/  LEA.HI.X.SX32 R71, R74.reuse, R2, 0x1, P6 ;  /* 0x000000024a477211 */ /* 0x040fe200030f0eff */
[----:B------:R-:W-:Y:S01]  /*2b300*/  VIADD R74, R74, UR5 ;  /* 0x000000054a4a7c36 */ /* 0x000fe20008000000 */
[----:B--2---:R-:W-:Y:S01]  /*2b310*/  F2FP.SATFINITE.E4M3.F32.PACK_AB_MERGE_C R79, R92, R90, RZ ;  /* 0x0000005a5c4f723e */ /* 0x004fe200048070ff */
[----:B------:R-:W2:Y:S04]  /*2b320*/  LDCU UR7, c[0x0][0x39c] ;  /* 0x00007380ff0777ac */ /* 0x000ea80008000800 */
[----:B------:R3:W-:Y:S01]  /*2b330*/  @P1 STG.E.U8 desc[UR14][R70.64], R79 ;  /* 0x0000004f46001986 */ /* 0x0007e2000c10110e */
[C---:B------:R-:W-:Y:S01]  /*2b340*/  IADD3 R72, P1, PT, R74.reuse, R3, RZ ;  /* 0x000000034a487210 */ /* 0x040fe20007f3e0ff */
[----:B----4-:R-:W-:Y:S01]  /*2b350*/  VIADD R75, R74, UR5 ;  /* 0x000000054a4b7c36 */ /* 0x010fe20008000000 */
[----:B------:R-:W-:-:S02]  /*2b360*/  PRMT R77, R79, 0x9910, RZ ;  /* 0x000099104f4d7816 */ /* 0x000fc400000000ff */
[-C--:B------:R-:W-:Y:S01]  /*2b370*/  LEA.HI.X.SX32 R73, R74, R2.reuse, 0x1, P1 ;  /* 0x000000024a497211 */ /* 0x080fe200008f0eff */
[----:B------:R-:W-:Y:S01]  /*2b380*/  VIADD R74, R0, 0xc2 ;  /* 0x000000c2004a7836 */ /* 0x000fe20000000000 */
[C---:B------:R-:W-:Y:S02]  /*2b390*/  IADD3 R68, P1, PT, R75.reuse, R3, RZ ;  /* 0x000000034b447210 */ /* 0x040fe40007f3e0ff */
[----:B------:R-:W-:Y:S02]  /*2b3a0*/  SHF.R.S32.HI R77, RZ, 0x8, R77 ;  /* 0x00000008ff4d7819 */ /* 0x000fe4000001144d */
[C---:B------:R-:W-:Y:S01]  /*2b3b0*/  LEA.HI.X.SX32 R69, R75.reuse, R2, 0x1, P1 ;  /* 0x000000024b457211 */ /* 0x040fe200008f0eff */
[----:B------:R-:W-:Y:S01]  /*2b3c0*/  VIADD R75, R75, UR5 ;  /* 0x000000054b4b7c36 */ /* 0x000fe20008000000 */
[----:B-1----:R-:W-:Y:S01]  /*2b3d0*/  ISETP.LT.AND P1, PT, R74, UR4, !P0 ;  /* 0x000000044a007c0c */ /* 0x002fe2000c721270 */
[----:B------:R-:W1:Y:S01]  /*2b3e0*/  LDCU UR4, c[0x0][0x39c] ;  /* 0x00007380ff0477ac */ /* 0x000e620008000800 */
[----:B------:R-:W-:Y:S01]  /*2b3f0*/  F2FP.SATFINITE.E4M3.F32.PACK_AB_MERGE_C R81, R91, R93, RZ ;  /* 0x0000005d5b51723e */ /* 0x000fe200048070ff */
[----:B------:R4:W-:Y:S01]  /*2b400*/  @P3 STG.E.U8 desc[UR14][R72.64], R77 ;  /* 0x0000004d48003986 */ /* 0x0009e2000c10110e */
[----:B0-----:R-:W-:Y:S01]  /*2b410*/  ISETP.LT.AND P6, PT, R76, UR6, !P0 ;  /* 0x000000064c007c0c */ /* 0x001fe2000c7c1270 */
[----:B------:R-:W0:Y:S01]  /*2b420*/  LDCU UR6, c[0x0][0x39c] ;  /* 0x00007380ff0677ac */ /* 0x000e220008000800 */
[----:B---3--:R-:W-:-:S02]  /*2b430*/  IADD3 R70, P3, PT, R75, R3, RZ ;  /* 0x000000034b467210 */ /* 0x008fc40007f7e0ff */
[----:B------:R-:W-:Y:S01]  /*2b440*/  PRMT R76, R81, 0x9910, RZ ;  /* 0x00009910514c7816 */ /* 0x000fe200000000ff */
[C---:B------:R-:W-:Y:S01]  /*2b450*/  VIADD R74, R75.reuse, UR5 ;  /* 0x000000054b4a7c36 */ /* 0x040fe20008000000 */
[----:B------:R-:W-:Y:S02]  /*2b460*/  LEA.HI.X.SX32 R71, R75, R2, 0x1, P3 ;  /* 0x000000024b477211 */ /* 0x000fe400018f0eff */
[----:B------:R-:W-:Y:S01]  /*2b470*/  SHF.R.S32.HI R75, RZ, 0x8, R76 ;  /* 0x00000008ff4b7819 */ /* 0x000fe2000001144c */
[----:B------:R3:W-:Y:S01]  /*2b480*/  @P5 STG.E.U8 desc[UR14][R68.64], R81 ;  /* 0x0000005144005986 */ /* 0x0007e2000c10110e */
[----:B----4-:R-:W-:Y:S01]  /*2b490*/  VIADD R73, R0, 0xc4 ;  /* 0x000000c400497836 */ /* 0x010fe20000000000 */
[----:B------:R-:W-:Y:S02]  /*2b4a0*/  IADD3 R72, P5, PT, R74, R3, RZ ;  /* 0x000000034a487210 */ /* 0x000fe40007fbe0ff */
[----:B------:R4:W-:Y:S01]  /*2b4b0*/  @P2 STG.E.U8 desc[UR14][R70.64], R75 ;  /* 0x0000004b46002986 */ /* 0x0009e2000c10110e */
[----:B------:R-:W-:Y:S01]  /*2b4c0*/  VIADD R78, R0, 0xc3 ;  /* 0x000000c3004e7836 */ /* 0x000fe20000000000 */
[----:B------:R-:W-:-:S02]  /*2b4d0*/  F2FP.SATFINITE.E4M3.F32.PACK_AB_MERGE_C R77, R5, R4, RZ ;  /* 0x00000004054d723e */ /* 0x000fc400048070ff */
[----:B--2---:R-:W-:Y:S01]  /*2b4e0*/  ISETP.LT.AND P2, PT, R73, UR7, !P0 ;  /* 0x0000000749007c0c */ /* 0x004fe2000c741270 */
[----:B------:R-:W2:Y:S01]  /*2b4f0*/  LDCU UR7, c[0x0][0x39c] ;  /* 0x00007380ff0777ac */ /* 0x000ea20008000800 */
[----:B---3--:R-:W-:Y:S01]  /*2b500*/  VIADD R68, R0, 0xc5 ;  /* 0x000000c500447836 */ /* 0x008fe20000000000 */
[C---:B------:R-:W-:Y:S01]  /*2b510*/  LEA.HI.X.SX32 R73, R74.reuse, R2, 0x1, P5 ;  /* 0x000000024a497211 */ /* 0x040fe200028f0eff */
[----:B------:R-:W-:-:S03]  /*2b520*/  VIADD R74, R74, UR5 ;  /* 0x000000054a4a7c36 */ /* 0x000fc60008000000 */
[----:B-1----:R-:W-:Y:S01]  /*2b530*/  ISETP.LT.AND P5, PT, R68, UR4, !P0 ;  /* 0x0000000444007c0c */ /* 0x002fe2000c7a1270 */
[----:B------:R-:W1:Y:S01]  /*2b540*/  LDCU UR4, c[0x0][0x39c] ;  /* 0x00007380ff0477ac */ /* 0x000e620008000800 */
[----:B------:R-:W-:Y:S01]  /*2b550*/  PRMT R5, R77, 0x9910, RZ ;  /* 0x000099104d057816 */ /* 0x000fe200000000ff */
[----:B------:R3:W-:Y:S01]  /*2b560*/  @P4 STG.E.U8 desc[UR14][R72.64], R77 ;  /* 0x0000004d48004986 */ /* 0x0007e2000c10110e */
[----:B0-----:R-:W-:Y:S01]  /*2b570*/  ISETP.LT.AND P3, PT, R78, UR6, !P0 ;  /* 0x000000064e007c0c */ /* 0x001fe2000c761270 */
[----:B------:R-:W0:Y:S01]  /*2b580*/  LDCU UR6, c[0x0][0x39c] ;  /* 0x00007380ff0677ac */ /* 0x000e220008000800 */
[C---:B------:R-:W-:Y:S01]  /*2b590*/  IADD3 R4, P4, PT, R74.reuse, R3, RZ ;  /* 0x000000034a047210 */ /* 0x040fe20007f9e0ff */
[C---:B----4-:R-:W-:Y:S02]  /*2b5a0*/  VIADD R70, R74.reuse, UR5 ;  /* 0x000000054a467c36 */ /* 0x050fe40008000000 */
[----:B------:R-:W-:Y:S01]  /*2b5b0*/  IMAD.MOV.U32 R71, RZ, RZ, R5 ;  /* 0x000000ffff477224 */ /* 0x000fe200078e0005 */
[----:B------:R-:W-:-:S02]  /*2b5c0*/  LEA.HI.X.SX32 R5, R74, R2, 0x1, P4 ;  /* 0x000000024a057211 */ /* 0x000fc400020f0eff */
[-C--:B------:R-:W-:Y:S02]  /*2b5d0*/  IADD3 R68, P4, PT, R70, R3.reuse, RZ ;  /* 0x0000000346447210 */ /* 0x080fe40007f9e0ff */
[----:B------:R-:W-:Y:S01]  /*2b5e0*/  F2FP.SATFINITE.E4M3.F32.PACK_AB_MERGE_C R75, R7, R6, RZ ;  /* 0x00000006074b723e */ /* 0x000fe200048070ff */
[----:B------:R-:W-:Y:S01]  /*2b5f0*/  VIADD R6, R0, 0xc6 ;  /* 0x000000c600067836 */ /* 0x000fe20000000000 */
[----:B------:R-:W-:Y:S02]  /*2b600*/  SHF.R.S32.HI R71, RZ, 0x8, R71 ;  /* 0x00000008ff477819 */ /* 0x000fe40000011447 */
[CC--:B------:R-:W-:Y:S01]  /*2b610*/  LEA.HI.X.SX32 R69, R70.reuse, R2.reuse, 0x1, P4 ;  /* 0x0000000246457211 */ /* 0x0c0fe200020f0eff */
[----:B------:R-:W-:Y:S01]  /*2b620*/  VIADD R70, R70, UR5 ;  /* 0x0000000546467c36 */ /* 0x000fe20008000000 */
[----:B-1----:R-:W-:Y:S01]  /*2b630*/  ISETP.LT.AND P4, PT, R6, UR4, !P0 ;  /* 0x0000000406007c0c */ /* 0x002fe2000c781270 */
[C---:B------:R-:W-:Y:S01]  /*2b640*/  VIADD R7, R0.reuse, 0xc7 ;  /* 0x000000c700077836 */ /* 0x040fe20000000000 */
[----:B------:R1:W-:Y:S01]  /*2b650*/  @P6 STG.E.U8 desc[UR14][R4.64], R71 ;  /* 0x0000004704006986 */ /* 0x0003e2000c10110e */
[----:B---3--:R-:W-:Y:S01]  /*2b660*/  PRMT R72, R75, 0x9910, RZ ;  /* 0x000099104b487816 */ /* 0x008fe200000000ff */
[----:B------:R-:W-:Y:S01]  /*2b670*/  VIADD R73, R0, 0xc8 ;  /* 0x000000c800497836 */ /* 0x000fe20000000000 */
[C---:B------:R-:W-:Y:S01]  /*2b680*/  IADD3 R6, P6, PT, R70.reuse, R3, RZ ;  /* 0x0000000346067210 */ /* 0x040fe20007fde0ff */
[----:B------:R3:W-:Y:S01]  /*2b690*/  @P1 STG.E.U8 desc[UR14][R68.64], R75 ;  /* 0x0000004b44001986 */ /* 0x0007e2000c10110e */
[----:B0-----:R-:W-:Y:S01]  /*2b6a0*/  ISETP.LT.AND P1, PT, R7, UR6, !P0 ;  /* 0x0000000607007c0c */ /* 0x001fe2000c721270 */
[----:B------:R-:W0:Y:S01]  /*2b6b0*/  LDCU UR4, c[0x0][0x39c] ;  /* 0x00007380ff0477ac */ /* 0x000e220008000800 */
[C---:B------:R-:W-:Y:S01]  /*2b6c0*/  LEA.HI.X.SX32 R7, R70.reuse, R2, 0x1, P6 ;  /* 0x0000000246077211 */ /* 0x040fe200030f0eff */
[----:B------:R-:W-:Y:S01]  /*2b6d0*/  VIADD R70, R70, UR5 ;  /* 0x0000000546467c36 */ /* 0x000fe20008000000 */
[----:B-1----:R-:W-:Y:S01]  /*2b6e0*/  SHF.R.S32.HI R71, RZ, 0x8, R72 ;  /* 0x00000008ff477819 */ /* 0x002fe20000011448 */
[----:B------:R-:W1:Y:S01]  /*2b6f0*/  LDCU UR6, c[0x0][0x39c] ;  /* 0x00007380ff0677ac */ /* 0x000e620008000800 */
[----:B--2---:R-:W-:Y:S01]  /*2b700*/  ISETP.LT.AND P6, PT, R73, UR7, !P0 ;  /* 0x0000000749007c0c */ /* 0x004fe2000c7c1270 */
[----:B---3--:R-:W-:-:S02]  /*2b710*/  VIADD R68, R70, UR5 ;  /* 0x0000000546447c36 */ /* 0x008fc40008000000 */
[----:B------:R2:W-:Y:S01]  /*2b720*/  @P3 STG.E.U8 desc[UR14][R6.64], R71 ;  /* 0x0000004706003986 */ /* 0x0005e2000c10110e */
[CC--:B------:R-:W-:Y:S01]  /*2b730*/  IADD3 R4, P3, PT, R70.reuse, R3.reuse, RZ ;  /* 0x0000000346047210 */ /* 0x0c0fe20007f7e0ff */
[----:B------:R-:W3:Y:S01]  /*2b740*/  LDCU UR7, c[0x0][0x39c] ;  /* 0x00007380ff0777ac */ /* 0x000ee20008000800 */
[----:B------:R-:W-:Y:S02]  /*2b750*/  F2FP.SATFINITE.E4M3.F32.PACK_AB_MERGE_C R73, R9, R8, RZ ;  /* 0x000000080949723e */ /* 0x000fe400048070ff */
[----:B------:R-:W-:Y:S02]  /*2b760*/  LEA.HI.X.SX32 R5, R70, R2, 0x1, P3 ;  /* 0x0000000246057211 */ /* 0x000fe400018f0eff */
[----:B------:R-:W-:Y:S02]  /*2b770*/  PRMT R69, R73, 0x9910, RZ ;  /* 0x0000991049457816 */ /* 0x000fe400000000ff */
[----:B------:R-:W-:Y:S02]  /*2b780*/  IADD3 R8, P3, PT, R68, R3, RZ ;  /* 0x0000000344087210 */ /* 0x000fe40007f7e0ff */
[----:B------:R-:W-:-:S02]  /*2b790*/  SHF.R.S32.HI R69, RZ, 0x8, R69 ;  /* 0x00000008ff457819 */ /* 0x000fc40000011445 */
[C---:B------:R-:W-:Y:S01]  /*2b7a0*/  LEA.HI.X.SX32 R9, R68.reuse, R2, 0x1, P3 ;  /* 0x0000000244097211 */ /* 0x040fe200018f0eff */
[----:B------:R-:W-:Y:S01]  /*2b7b0*/  VIADD R68, R68, UR5 ;  /* 0x0000000544447c36 */ /* 0x000fe20008000000 */
[----:B------:R4:W-:Y:S01]  /*2b7c0*/  @P2 STG.E.U8 desc[UR14][R4.64], R73 ;  /* 0x0000004904002986 */ /* 0x0009e2000c10110e */
[C---:B------:R-:W-:Y:S02]  /*2b7d0*/  VIADD R70, R0.reuse, 0xc9 ;  /* 0x000000c900467836 */ /* 0x040fe40000000000 */
[----:B--2---:R-:W-:Y:S01]  /*2b7e0*/  VIADD R7, R0, 0xca ;  /* 0x000000ca00077836 */ /* 0x004fe20000000000 */
[----:B------:R2:W-:Y:S01]  /*2b7f0*/  @P5 STG.E.U8 desc[UR14][R8.64], R69 ;  /* 0x0000004508005986 */ /* 0x0005e2000c10110e */
[----:B------:R-:W-:Y:S02]  /*2b800*/  IADD3 R6, P5, PT, R68, R3, RZ ;  /* 0x0000000344067210 */ /* 0x000fe40007fbe0ff */
[----:B0-----:R-:W-:Y:S01]  /*2b810*/  ISETP.LT.AND P2, PT, R70, UR4, !P0 ;  /* 0x0000000446007c0c */ /* 0x001fe2000c741270 */
[----:B------:R-:W0:Y:S01]  /*2b820*/  LDCU UR4, c[0x0][0x39c] ;  /* 0x00007380ff0477ac */ /* 0x000e220008000800 */
[----:B-1----:R-:W-:-:S02]  /*2b830*/  ISETP.LT.AND P3, PT, R7, UR6, !P0 ;  /* 0x0000000607007c0c */ /* 0x002fc4000c761270 */
[----:B------:R-:W-:Y:S01]  /*2b840*/  F2FP.SATFINITE.E4M3.F32.PACK_AB_MERGE_C R71, R11, R10, RZ ;  /* 0x0000000a0b47723e */ /* 0x000fe200048070ff */
[----:B------:R-:W1:Y:S01]  /*2b850*/  LDCU UR6, c[0x0][0x39c] ;  /* 0x00007380ff0677ac */ /* 0x000e620008000800 */
[C---:B------:R-:W-:Y:S01]  /*2b860*/  LEA.HI.X.SX32 R7, R68.reuse, R2, 0x1, P5 ;  /* 0x0000000244077211 */ /* 0x040fe200028f0eff */
[----:B------:R-:W-:Y:S01]  /*2b870*/  VIADD R68, R68, UR5 ;  /* 0x0000000544447c36 */ /* 0x000fe20008000000 */
[----:B------:R-:W-:-:S03]  /*2b880*/  PRMT R11, R71, 0x9910, RZ ;  /* 0x00009910470b7816 */ /* 0x000fc600000000ff */
[----:B------:R5:W-:Y:S01]  /*2b890*/  @P4 STG.E.U8 desc[UR14][R6.64], R71 ;  /* 0x0000004706004986 */ /* 0x000be2000c10110e */
[CC--:B----4-:R-:W-:Y:S01]  /*2b8a0*/  IADD3 R4, P4, PT, R68.reuse, R3.reuse, RZ ;  /* 0x0000000344047210 */ /* 0x0d0fe20007f9e0ff */
[C---:B------:R-:W-:Y:S01]  /*2b8b0*/  VIADD R10, R68.reuse, UR5 ;  /* 0x00000005440a7c36 */ /* 0x040fe20008000000 */
[----:B------:R-:W-:Y:S02]  /*2b8c0*/  SHF.R.S32.HI R11, RZ, 0x8, R11 ;  /* 0x00000008ff0b7819 */ /* 0x000fe4000001140b */
[----:B------:R-:W-:Y:S02]  /*2b8d0*/  LEA.HI.X.SX32 R5, R68, R2, 0x1, P4 ;  /* 0x0000000244057211 */ /* 0x000fe400020f0eff */
[----:B--2---:R-:W-:Y:S02]  /*2b8e0*/  IADD3 R8, P4, PT, R10, R3, RZ ;  /* 0x000000030a087210 */ /* 0x004fe40007f9e0ff */
[----:B------:R-:W-:Y:S01]  /*2b8f0*/  F2FP.SATFINITE.E4M3.F32.PACK_AB_MERGE_C R69, R13, R12, RZ ;  /* 0x0000000c0d45723e */ /* 0x000fe200048070ff */
[----:B------:R-:W-:Y:S01]  /*2b900*/  VIADD R12, R0, 0xcc ;  /* 0x000000cc000c7836 */ /* 0x000fe20000000000 */
[C---:B------:R-:W-:Y:S01]  /*2b910*/  LEA.HI.X.SX32 R9, R10.reuse, R2, 0x1, P4 ;  /* 0x000000020a097211 */ /* 0x040fe200020f0eff */
[----:B------:R-:W-:Y:S01]  /*2b920*/  VIADD R10, R10, UR5 ;  /* 0x000000050a0a7c36 */ /* 0x000fe20008000000 */
[----:B------:R2:W-:Y:S01]  /*2b930*/  @P1 STG.E.U8 desc[UR14][R4.64], R11 ;  /* 0x0000000b04001986 */ /* 0x0005e2000c10110e */
[----:B------:R-:W-:Y:S01]  /*2b940*/  VIADD R70, R0, 0xcb ;  /* 0x000000cb00467836 */ /* 0x000fe20000000000 */
[----:B0-----:R-:W-:Y:S01]  /*2b950*/  ISETP.LT.AND P1, PT, R12, UR4, !P0 ;  /* 0x000000040c007c0c */ /* 0x001fe2000c721270 */
[----:B------:R-:W0:Y:S01]  /*2b960*/  LDCU UR4, c[0x0][0x39c] ;  /* 0x00007380ff0477ac */ /* 0x000e220008000800 */
[----:B------:R-:W-:-:S02]  /*2b970*/  PRMT R13, R69, 0x9910, RZ ;  /* 0x00009910450d7816 */ /* 0x000fc400000000ff */
[----:B-----5:R-:W-:Y:S02]  /*2b980*/  IADD3 R6, P4, PT, R10, R3, RZ ;  /* 0x000000030a067210 */ /* 0x020fe40007f9e0ff */
[----:B---3--:R-:W-:Y:S01]  /*2b990*/  ISETP.LT.AND P5, PT, R70, UR7, !P0 ;  /* 0x0000000746007c0c */ /* 0x008fe2000c7a1270 */
[----:B------:R-:W3:Y:S01]  /*2b9a0*/  LDCU UR7, c[0x0][0x39c] ;  /* 0x00007380ff0777ac */ /* 0x000ee20008000800 */
[C---:B------:R-:W-:Y:S01]  /*2b9b0*/  LEA.HI.X.SX32 R7, R10.reuse, R2, 0x1, P4 ;  /* 0x000000020a077211 */ /* 0x040fe200020f0eff */
[----:B------:R-:W-:Y:S01]  /*2b9c0*/  VIADD R10, R10, UR5 ;  /* 0x000000050a0a7c36 */ /* 0x000fe20008000000 */
[----:B------:R-:W-:Y:S01]  /*2b9d0*/  SHF.R.S32.HI R13, RZ, 0x8, R13 ;  /* 0x00000008ff0d7819 */ /* 0x000fe2000001140d */
[----:B------:R-:W-:Y:S01]  /*2b9e0*/  VIADD R12, R0, 0xcd ;  /* 0x000000cd000c7836 */ /* 0x000fe20000000000 */
[----:B------:R4:W-:Y:S01]  /*2b9f0*/  @P6 STG.E.U8 desc[UR14][R8.64], R69 ;  /* 0x0000004508006986 */ /* 0x0009e2000c10110e */
[----:B--2---:R-:W-:-:S03]  /*2ba00*/  VIADD R11, R10, UR5 ;  /* 0x000000050a0b7c36 */ /* 0x004fc60008000000 */
[----:B------:R2:W-:Y:S01]  /*2ba10*/  @P2 STG.E.U8 desc[UR14][R6.64], R13 ;  /* 0x0000000d06002986 */ /* 0x0005e2000c10110e */
[----:B------:R-:W-:Y:S02]  /*2ba20*/  IADD3 R4, P2, PT, R10, R3, RZ ;  /* 0x000000030a047210 */ /* 0x000fe40007f5e0ff */
[----:B-1----:R-:W-:Y:S01]  /*2ba30*/  ISETP.LT.AND P4, PT, R12, UR6, !P0 ;  /* 0x000000060c007c0c */ /* 0x002fe2000c781270 */
[----:B------:R-:W1:Y:S01]  /*2ba40*/  LDCU UR6, c[0x0][0x39c] ;  /* 0x00007380ff0677ac */ /* 0x000e620008000800 */
[----:B------:R-:W-:Y:S01]  /*2ba50*/  PRMT R12, R15, 0x9910, RZ ;  /* 0x000099100f0c7816 */ /* 0x000fe200000000ff */
[----:B----4-:R-:W-:Y:S01]  /*2ba60*/  VIADD R8, R0, 0xce ;  /* 0x000000ce00087836 */ /* 0x010fe20000000000 */
[----:B------:R-:W-:Y:S01]  /*2ba70*/  LEA.HI.X.SX32 R5, R10, R2, 0x1, P2 ;  /* 0x000000020a057211 */ /* 0x000fe200010f0eff */
[----:B------:R-:W-:-:S03]  /*2ba80*/  VIADD R9, R0, 0xcf ;  /* 0x000000cf00097836 */ /* 0x000fc60000000000 */
[----:B0-----:R-:W-:Y:S01]  /*2ba90*/  ISETP.LT.AND P2, PT, R8, UR4, !P0 ;  /* 0x0000000408007c0c */ /* 0x001fe2000c741270 */
[----:B------:R-:W-:Y:S01]  /*2baa0*/  IMAD.MOV.U32 R10, RZ, RZ, R12 ;  /* 0x000000ffff0a7224 */ /* 0x000fe200078e000c */
[-C--:B------:R-:W-:Y:S01]  /*2bab0*/  IADD3 R8, P6, PT, R11, R3.reuse, RZ ;  /* 0x000000030b087210 */ /* 0x080fe20007fde0ff */
[----:B------:R0:W-:Y:S01]  /*2bac0*/  @P3 STG.E.U8 desc[UR14][R4.64], R15 ;  /* 0x0000000f04003986 */ /* 0x0001e2000c10110e */
[----:B---3--:R-:W-:Y:S01]  /*2bad0*/  ISETP.LT.AND P3, PT, R9, UR7, !P0 ;  /* 0x0000000709007c0c */ /* 0x008fe2000c761270 */
[----:B------:R-:W3:Y:S01]  /*2bae0*/  LDCU UR4, c[0x0][0x39c] ;  /* 0x00007380ff0477ac */ /* 0x000ee20008000800 */
[CC--:B------:R-:W-:Y:S01]  /*2baf0*/  LEA.HI.X.SX32 R9, R11.reuse, R2.reuse, 0x1, P6 ;  /* 0x000000020b097211 */ /* 0x0c0fe200030f0eff */
[----:B------:R-:W-:Y:S01]  /*2bb00*/  VIADD R11, R11, UR5 ;  /* 0x000000050b0b7c36 */ /* 0x000fe20008000000 */
[----:B--2---:R-:W-:Y:S01]  /*2bb10*/  SHF.R.S32.HI R13, RZ, 0x8, R10 ;  /* 0x00000008ff0d7819 */ /* 0x004fe2000001140a */
[C---:B------:R-:W-:Y:S01]  /*2bb20*/  VIADD R7, R0.reuse, 0xd0 ;  /* 0x000000d000077836 */ /* 0x040fe20000000000 */
[----:B------:R-:W2:Y:S02]  /*2bb30*/  LDCU UR7, c[0x0][0x39c] ;  /* 0x00007380ff0777ac */ /* 0x000ea40008000800 */
[-C--:B------:R-:W-:Y:S01]  /*2bb40*/  IADD3 R6, P6, PT, R11, R3.reuse, RZ ;  /* 0x000000030b067210 */ /* 0x080fe20007fde0ff */
[----:B------:R4:W-:Y:S01]  /*2bb50*/  @P5 STG.E.U8 desc[UR14][R8.64], R13 ;  /* 0x0000000d08005986 */ /* 0x0009e2000c10110e */
[----:B-1----:R-:W-:Y:S01]  /*2bb60*/  ISETP.LT.AND P5, PT, R7, UR6, !P0 ;  /* 0x0000000607007c0c */ /* 0x002fe2000c7a1270 */
[C---:B0-----:R-:W-:Y:S01]  /*2bb70*/  VIADD R5, R0.reuse, 0xd1 ;  /* 0x000000d100057836 */ /* 0x041fe20000000000 */
[CC--:B------:R-:W-:Y:S01]  /*2bb80*/  LEA.HI.X.SX32 R7, R11.reuse, R2.reuse, 0x1, P6 ;  /* 0x000000020b077211 */ /* 0x0c0fe200030f0eff */
[----:B------:R-:W-:Y:S01]  /*2bb90*/  VIADD R11, R11, UR5 ;  /* 0x000000050b0b7c36 */ /* 0x000fe20008000000 */
[----:B------:R-:W-:Y:S01]  /*2bba0*/  PRMT R10, R17, 0x9910, RZ ;  /* 0x00009910110a7816 */ /* 0x000fe200000000ff */
[----:B------:R-:W0:Y:S03]  /*2bbb0*/  LDCU UR6, c[0x0][0x39c] ;  /* 0x00007380ff0677ac */ /* 0x000e260008000800 */
[-C--:B------:R-:W-:Y:S01]  /*2bbc0*/  IADD3 R4, P6, PT, R11, R3.reuse, RZ ;  /* 0x000000030b047210 */ /* 0x080fe20007fde0ff */
[----:B------:R1:W-:Y:S01]  /*2bbd0*/  @P1 STG.E.U8 desc[UR14][R6.64], R17 ;  /* 0x0000001106001986 */ /* 0x0003e2000c10110e */
[----:B----4-:R-:W-:Y:S01]  /*2bbe0*/  IMAD.MOV.U32 R8, RZ, RZ, R10 ;  /* 0x000000ffff087224 */ /* 0x010fe200078e000a */
[----:B---3--:R-:W-:Y:S01]  /*2bbf0*/  ISETP.LT.AND P1, PT, R5, UR4, !P0 ;  /* 0x0000000405007c0c */ /* 0x008fe2000c721270 */
[C---:B------:R-:W-:Y:S01]  /*2bc00*/  VIADD R10, R11.reuse, UR5 ;  /* 0x000000050b0a7c36 */ /* 0x040fe20008000000 */
[----:B------:R-:W-:Y:S01]  /*2bc10*/  LEA.HI.X.SX32 R5, R11, R2, 0x1, P6 ;  /* 0x000000020b057211 */ /* 0x000fe200030f0eff */
[----:B------:R-:W-:Y:S01]  /*2bc20*/  VIADD R9, R0, 0xd2 ;  /* 0x000000d200097836 */ /* 0x000fe20000000000 */
[----:B------:R-:W-:Y:S01]  /*2bc30*/  SHF.R.S32.HI R11, RZ, 0x8, R8 ;  /* 0x00000008ff0b7819 */ /* 0x000fe20000011408 */
[----:B------:R-:W3:Y:S01]  /*2bc40*/  LDCU UR4, c[0x0][0x39c] ;  /* 0x00007380ff0477ac */ /* 0x000ee20008000800 */
[----:B------:R-:W-:-:S03]  /*2bc50*/  IADD3 R8, P6, PT, R10, R3, RZ ;  /* 0x000000030a087210 */ /* 0x000fc60007fde0ff */
[----:B------:R4:W-:Y:S01]  /*2bc60*/  @P4 STG.E.U8 desc[UR14][R4.64], R11 ;  /* 0x0000000b04004986 */ /* 0x0009e2000c10110e */
[----:B--2---:R-:W-:Y:S02]  /*2bc70*/  ISETP.LT.AND P4, PT, R9, UR7, !P0 ;  /* 0x0000000709007c0c */ /* 0x004fe4000c781270 */
[----:B------:R-:W-:Y:S01]  /*2bc80*/  F2FP.SATFINITE.E4M3.F32.PACK_AB_MERGE_C R19, R19, R18, RZ ;  /* 0x000000121313723e */ /* 0x000fe200048070ff */
[----:B------:R-:W-:Y:S01]  /*2bc90*/  VIADD R12, R0, 0xd3 ;  /* 0x000000d3000c7836 */ /* 0x000fe20000000000 */
[C---:B------:R-:W-:Y:S01]  /*2bca0*/  LEA.HI.X.SX32 R9, R10.reuse, R2, 0x1, P6 ;  /* 0x000000020a097211 */ /* 0x040fe200030f0eff */
[----:B------:R-:W-:Y:S01]  /*2bcb0*/  VIADD R10, R10, UR5 ;  /* 0x000000050a0a7c36 */ /* 0x000fe20008000000 */
[----:B------:R-:W2:Y:S03]  /*2bcc0*/  LDCU UR7, c[0x0][0x39c] ;  /* 0x00007380ff0777ac */ /* 0x000ea60008000800 */
[----:B------:R5:W-:Y:S01]  /*2bcd0*/  @P2 STG.E.U8 desc[UR14][R8.64], R19 ;  /* 0x0000001308002986 */ /* 0x000be2000c10110e */
[C---:B-1----:R-:W-:Y:S01]  /*2bce0*/  IADD3 R6, P2, PT, R10.reuse, R3, RZ ;  /* 0x000000030a067210 */ /* 0x042fe20007f5e0ff */
[----:B----4-:R-:W-:Y:S01]  /*2bcf0*/  VIADD R11, R10, UR5 ;  /* 0x000000050a0b7c36 */ /* 0x010fe20008000000 */
[----:B------:R-:W-:-:S02]  /*2bd00*/  PRMT R13, R19, 0x9910, RZ ;  /* 0x00009910130d7816 */ /* 0x000fc400000000ff */
[-C--:B------:R-:W-:Y:S01]  /*2bd10*/  LEA.HI.X.SX32 R7, R10, R2.reuse, 0x1, P2 ;  /* 0x000000020a077211 */ /* 0x080fe200010f0eff */
[----:B------:R-:W-:Y:S01]  /*2bd20*/  VIADD R10, R0, 0xd4 ;  /* 0x000000d4000a7836 */ /* 0x000fe20000000000 */
[CC--:B------:R-:W-:Y:S02]  /*2bd30*/  IADD3 R4, P2, PT, R11.reuse, R3.reuse, RZ ;  /* 0x000000030b047210 */ /* 0x0c0fe40007f5e0ff */
[----:B------:R-:W-:Y:S02]  /*2bd40*/  SHF.R.S32.HI R13, RZ, 0x8, R13 ;  /* 0x00000008ff0d7819 */ /* 0x000fe4000001140d */
[C---:B------:R-:W-:Y:S01]  /*2bd50*/  LEA.HI.X.SX32 R5, R11.reuse, R2, 0x1, P2 ;  /* 0x000000020b057211 */ /* 0x040fe200010f0eff */
[----:B------:R-:W-:Y:S01]  /*2bd60*/  VIADD R11, R11, UR5 ;  /* 0x000000050b0b7c36 */ /* 0x000fe20008000000 */
[----:B---3--:R-:W-:Y:S01]  /*2bd70*/  ISETP.LT.AND P2, PT, R10, UR4, !P0 ;  /* 0x000000040a007c0c */ /* 0x008fe2000c741270 */
[----:B------:R-:W1:Y:S01]  /*2bd80*/  LDCU UR4, c[0x0][0x39c] ;  /* 0x00007380ff0477ac */ /* 0x000e620008000800 */
[----:B------:R-:W-:Y:S01]  /*2bd90*/  F2FP.SATFINITE.E4M3.F32.PACK_AB_MERGE_C R21, R21, R20, RZ ;  /* 0x000000141515723e */ /* 0x000fe200048070ff */
[----:B------:R3:W-:Y:S01]  /*2bda0*/  @P3 STG.E.U8 desc[UR14][R6.64], R13 ;  /* 0x0000000d06003986 */ /* 0x0007e2000c10110e */
[----:B0-----:R-:W-:Y:S01]  /*2bdb0*/  ISETP.LT.AND P6, PT, R12, UR6, !P0 ;  /* 0x000000060c007c0c */ /* 0x001fe2000c7c1270 */
[----:B------:R-:W0:Y:S01]  /*2bdc0*/  LDCU UR6, c[0x0][0x39c] ;  /* 0x00007380ff0677ac */ /* 0x000e220008000800 */
[----:B-----5:R-:W-:-:S02]  /*2bdd0*/  IADD3 R8, P3, PT, R11, R3, RZ ;  /* 0x000000030b087210 */ /* 0x020fc40007f7e0ff */
[----:B------:R-:W-:Y:S01]  /*2bde0*/  PRMT R12, R21, 0x9910, RZ ;  /* 0x00009910150c7816 */ /* 0x000fe200000000ff */
[C---:B------:R-:W-:Y:S01]  /*2bdf0*/  VIADD R10, R11.reuse, UR5 ;  /* 0x000000050b0a7c36 */ /* 0x040fe20008000000 */
[----:B------:R-:W-:Y:S02]  /*2be00*/  LEA.HI.X.SX32 R9, R11, R2, 0x1, P3 ;  /* 0x000000020b097211 */ /* 0x000fe400018f0eff */
[----:B------:R-:W-:Y:S01]  /*2be10*/  SHF.R.S32.HI R11, RZ, 0x8, R12 ;  /* 0x00000008ff0b7819 */ /* 0x000fe2000001140c */
[----:B------:R4:W-:Y:S01]  /*2be20*/  @P5 STG.E.U8 desc[UR14][R4.64], R21 ;  /* 0x0000001504005986 */ /* 0x0009e2000c10110e */
[----:B---3--:R-:W-:Y:S01]  /*2be30*/  VIADD R7, R0, 0xd6 ;  /* 0x000000d600077836 */ /* 0x008fe20000000000 */
[----:B------:R-:W-:Y:S02]  /*2be40*/  IADD3 R6, P5, PT, R10, R3, RZ ;  /* 0x000000030a067210 */ /* 0x000fe40007fbe0ff */
[----:B------:R3:W-:Y:S01]  /*2be50*/  @P1 STG.E.U8 desc[UR14][R8.64], R11 ;  /* 0x0000000b08001986 */ /* 0x0007e2000c10110e */
[----:B------:R-:W-:Y:S01]  /*2be60*/  VIADD R14, R0, 0xd5 ;  /* 0x000000d5000e7836 */ /* 0x000fe20000000000 */
[----:B------:R-:W-:-:S02]  /*2be70*/  F2FP.SATFINITE.E4M3.F32.PACK_AB_MERGE_C R23, R23, R22, RZ ;  /* 0x000000161717723e */ /* 0x000fc400048070ff */
[----:B--2---:R-:W-:Y:S01]  /*2be80*/  ISETP.LT.AND P1, PT, R7, UR7, !P0 ;  /* 0x0000000707007c0c */ /* 0x004fe2000c721270 */
[----:B------:R-:W2:Y:S01]  /*2be90*/  LDCU UR7, c[0x0][0x39c] ;  /* 0x00007380ff0777ac */ /* 0x000ea20008000800 */
[----:B----4-:R-:W-:Y:S01]  /*2bea0*/  VIADD R4, R0, 0xd7 ;  /* 0x000000d700047836 */ /* 0x010fe20000000000 */
[C---:B------:R-:W-:Y:S01]  /*2beb0*/  LEA.HI.X.SX32 R7, R10.reuse, R2, 0x1, P5 ;  /* 0x000000020a077211 */ /* 0x040fe200028f0eff */
[----:B------:R-:W-:-:S03]  /*2bec0*/  VIADD R10, R10, UR5 ;  /* 0x000000050a0a7c36 */ /* 0x000fc60008000000 */
[----:B-1----:R-:W-:Y:S01]  /*2bed0*/  ISETP.LT.AND P5, PT, R4, UR4, !P0 ;  /* 0x0000000404007c0c */ /* 0x002fe2000c7a1270 */
[----:B------:R-:W1:Y:S01]  /*2bee0*/  LDCU UR4, c[0x0][0x39c] ;  /* 0x00007380ff0477ac */ /* 0x000e620008000800 */
[----:B0-----:R-:W-:Y:S01]  /*2bef0*/  ISETP.LT.AND P3, PT, R14, UR6, !P0 ;  /* 0x000000060e007c0c */ /* 0x001fe2000c761270 */
[----:B------:R0:W-:Y:S01]  /*2bf00*/  @P4 STG.E.U8 desc[UR14][R6.64], R23 ;  /* 0x0000001706004986 */ /* 0x0001e2000c10110e */
[CC--:B------:R-:W-:Y:S01]  /*2bf10*/  IADD3 R4, P4, PT, R10.reuse, R3.reuse, RZ ;  /* 0x000000030a047210 */ /* 0x0c0fe20007f9e0ff */
[----:B------:R-:W4:Y:S01]  /*2bf20*/  LDCU UR6, c[0x0][0x39c] ;  /* 0x00007380ff0677ac */ /* 0x000f220008000800 */
[C---:B---3--:R-:W-:Y:S01]  /*2bf30*/  VIADD R11, R10.reuse, UR5 ;  /* 0x000000050a0b7c36 */ /* 0x048fe20008000000 */
[----:B------:R-:W-:Y:S02]  /*2bf40*/  PRMT R13, R23, 0x9910, RZ ;  /* 0x00009910170d7816 */ /* 0x000fe400000000ff */
[----:B------:R-:W-:Y:S02]  /*2bf50*/  LEA.HI.X.SX32 R5, R10, R2, 0x1, P4 ;  /* 0x000000020a057211 */ /* 0x000fe400020f0eff */
[----:B------:R-:W-:-:S02]  /*2bf60*/  IADD3 R8, P4, PT, R11, R3, RZ ;  /* 0x000000030b087210 */ /* 0x000fc40007f9e0ff */
[----:B------:R-:W-:Y:S01]  /*2bf70*/  SHF.R.S32.HI R13, RZ, 0x8, R13 ;  /* 0x00000008ff0d7819 */ /* 0x000fe2000001140d */
[C---:B0-----:R-:W-:Y:S01]  /*2bf80*/  VIADD R6, R0.reuse, 0xd8 ;  /* 0x000000d800067836 */ /* 0x041fe20000000000 */
[C---:B------:R-:W-:Y:S01]  /*2bf90*/  LEA.HI.X.SX32 R9, R11.reuse, R2, 0x1, P4 ;  /* 0x000000020b097211 */ /* 0x040fe200020f0eff */
[----:B------:R-:W-:Y:S01]  /*2bfa0*/  VIADD R11, R11, UR5 ;  /* 0x000000050b0b7c36 */ /* 0x000fe20008000000 */
[----:B------:R-:W-:Y:S01]  /*2bfb0*/  F2FP.SATFINITE.E4M3.F32.PACK_AB_MERGE_C R25, R25, R24, RZ ;  /* 0x000000181919723e */ /* 0x000fe200048070ff */
[----:B------:R-:W-:Y:S01]  /*2bfc0*/  VIADD R7, R0, 0xd9 ;  /* 0x000000d900077836 */ /* 0x000fe20000000000 */
[----:B------:R0:W-:Y:S01]  /*2bfd0*/  @P6 STG.E.U8 desc[UR14][R4.64], R13 ;  /* 0x0000000d04006986 */ /* 0x0001e2000c10110e */
[----:B-1----:R-:W-:Y:S01]  /*2bfe0*/  ISETP.LT.AND P4, PT, R6, UR4, !P0 ;  /* 0x0000000406007c0c */ /* 0x002fe2000c781270 */
[----:B------:R-:W1:Y:S01]  /*2bff0*/  LDCU UR4, c[0x0][0x39c] ;  /* 0x00007380ff0477ac */ /* 0x000e620008000800 */
[----:B------:R-:W-:Y:S02]  /*2c000*/  PRMT R10, R25, 0x9910, RZ ;  /* 0x00009910190a7816 */ /* 0x000fe400000000ff */
[----:B------:R-:W-:Y:S01]  /*2c010*/  IADD3 R6, P6, PT, R11, R3, RZ ;  /* 0x000000030b067210 */ /* 0x000fe20007fde0ff */
[----:B------:R3:W-:Y:S01]  /*2c020*/  @P2 STG.E.U8 desc[UR14][R8.64], R25 ;  /* 0x0000001908002986 */ /* 0x0007e2000c10110e */
[----:B----4-:R-:W-:Y:S01]  /*2c030*/  ISETP.LT.AND P2, PT, R7, UR6, !P0 ;  /* 0x0000000607007c0c */ /* 0x010fe2000c741270 */
[----:B------:R-:W4:Y:S01]  /*2c040*/  LDCU UR6, c[0x0][0x39c] ;  /* 0x00007380ff0677ac */ /* 0x000f220008000800 */
[C---:B------:R-:W-:Y:S01]  /*2c050*/  LEA.HI.X.SX32 R7, R11.reuse, R2, 0x1, P6 ;  /* 0x000000020b077211 */ /* 0x040fe200030f0eff */
[----:B------:R-:W-:Y:S01]  /*2c060*/  VIADD R11, R11, UR5 ;  /* 0x000000050b0b7c36 */ /* 0x000fe20008000000 */
[----:B0-----:R-:W-:-:S02]  /*2c070*/  SHF.R.S32.HI R13, RZ, 0x8, R10 ;  /* 0x00000008ff0d7819 */ /* 0x001fc4000001140a */
[----:B------:R-:W-:Y:S01]  /*2c080*/  F2FP.SATFINITE.E4M3.F32.PACK_AB_MERGE_C R27, R27, R26, RZ ;  /* 0x0000001a1b1b723e */ /* 0x000fe200048070ff */
[C---:B------:R-:W-:Y:S02]  /*2c090*/  VIADD R10, R11.reuse, UR5 ;  /* 0x000000050b0a7c36 */ /* 0x040fe40008000000 */
[----:B------:R0:W-:Y:S01]  /*2c0a0*/  @P3 STG.E.U8 desc[UR14][R6.64], R13 ;  /* 0x0000000d06003986 */ /* 0x0001e2000c10110e */
[-C--:B------:R-:W-:Y:S02]  /*2c0b0*/  IADD3 R4, P3, PT, R11, R3.reuse, RZ ;  /* 0x000000030b047210 */ /* 0x080fe40007f7e0ff */
[----:B---3--:R-:W-:Y:S02]  /*2c0c0*/  PRMT R9, R27, 0x9910, RZ ;  /* 0x000099101b097816 */ /* 0x008fe400000000ff */
[----:B------:R-:W-:Y:S02]  /*2c0d0*/  LEA.HI.X.SX32 R5, R11, R2, 0x1, P3 ;  /* 0x000000020b057211 */ /* 0x000fe400018f0eff */
[----:B------:R-:W-:Y:S01]  /*2c0e0*/  IADD3 R8, P3, PT, R10, R3, RZ ;  /* 0x000000030a087210 */ /* 0x000fe20007f7e0ff */
[----:B------:R-:W-:-:S02]  /*2c0f0*/  IMAD.MOV.U32 R11, RZ, RZ, R9 ;  /* 0x000000ffff0b7224 */ /* 0x000fc400078e0009 */
[----:B------:R-:W-:Y:S01]  /*2c100*/  VIADD R12, R0, 0xda ;  /* 0x000000da000c7836 */ /* 0x000fe20000000000 */
[C---:B------:R-:W-:Y:S01]  /*2c110*/  LEA.HI.X.SX32 R9, R10.reuse, R2, 0x1, P3 ;  /* 0x000000020a097211 */ /* 0x040fe200018f0eff */
[----:B------:R-:W-:Y:S01]  /*2c120*/  VIADD R10, R10, UR5 ;  /* 0x000000050a0a7c36 */ /* 0x000fe20008000000 */
[----:B------:R-:W-:Y:S01]  /*2c130*/  SHF.R.S32.HI R11, RZ, 0x8, R11 ;  /* 0x00000008ff0b7819 */ /* 0x000fe2000001140b */
[----:B------:R3:W-:Y:S01]  /*2c140*/  @P1 STG.E.U8 desc[UR14][R4.64], R27 ;  /* 0x0000001b04001986 */ /* 0x0007e2000c10110e */
[----:B--2---:R-:W-:Y:S01]  /*2c150*/  ISETP.LT.AND P6, PT, R12, UR7, !P0 ;  /* 0x000000070c007c0c */ /* 0x004fe2000c7c1270 */
[C---:B------:R-:W-:Y:S01]  /*2c160*/  VIADD R12, R0.reuse, 0xdb ;  /* 0x000000db000c7836 */ /* 0x040fe20000000000 */
[----:B------:R-:W-:Y:S01]  /*2c170*/  F2FP.SATFINITE.E4M3.F32.PACK_AB_MERGE_C R29, R29, R28, RZ ;  /* 0x0000001c1d1d723e */ /* 0x000fe200048070ff */
[----:B0-----:R-:W-:Y:S01]  /*2c180*/  VIADD R7, R0, 0xdc ;  /* 0x000000dc00077836 */ /* 0x001fe20000000000 */
[----:B------:R0:W-:Y:S01]  /*2c190*/  @P5 STG.E.U8 desc[UR14][R8.64], R11 ;  /* 0x0000000b08005986 */ /* 0x0001e2000c10110e */
[----:B------:R-:W-:Y:S01]  /*2c1a0*/  IADD3 R6, P5, PT, R10, R3, RZ ;  /* 0x000000030a067210 */ /* 0x000fe20007fbe0ff */
[----:B------:R-:W2:Y:S01]  /*2c1b0*/  LDCU UR7, c[0x0][0x39c] ;  /* 0x00007380ff0777ac */ /* 0x000ea20008000800 */
[----:B-1----:R-:W-:-:S02]  /*2c1c0*/  ISETP.LT.AND P1, PT, R12, UR4, !P0 ;  /* 0x000000040c007c0c */ /* 0x002fc4000c721270 */
[----:B----4-:R-:W-:Y:S01]  /*2c1d0*/  ISETP.LT.AND P3, PT, R7, UR6, !P0 ;  /* 0x0000000607007c0c */ /* 0x010fe2000c761270 */
[----:B------:R-:W1:Y:S01]  /*2c1e0*/  LDCU UR4, c[0x0][0x39c] ;  /* 0x00007380ff0477ac */ /* 0x000e620008000800 */
[C---:B------:R-:W-:Y:S01]  /*2c1f0*/  LEA.HI.X.SX32 R7, R10.reuse, R2, 0x1, P5 ;  /* 0x000000020a077211 */ /* 0x040fe200028f0eff */
[----:B------:R-:W-:Y:S01]  /*2c200*/  VIADD R10, R10, UR5 ;  /* 0x000000050a0a7c36 */ /* 0x000fe20008000000 */
[----:B------:R-:W-:Y:S01]  /*2c210*/  PRMT R13, R29, 0x9910, RZ ;  /* 0x000099101d0d7816 */ /* 0x000fe200000000ff */
[----:B------:R-:W4:Y:S02]  /*2c220*/  LDCU UR6, c[0x0][0x39c] ;  /* 0x00007380ff0677ac */ /* 0x000f240008000800 */
[----:B------:R5:W-:Y:S01]  /*2c230*/  @P4 STG.E.U8 desc[UR14][R6.64], R29 ;  /* 0x0000001d06004986 */ /* 0x000be2000c10110e */
[C---:B---3--:R-:W-:Y:S01]  /*2c240*/  IADD3 R4, P4, PT, R10.reuse, R3, RZ ;  /* 0x000000030a047210 */ /* 0x048fe20007f9e0ff */
[----:B0-----:R-:W-:Y:S01]  /*2c250*/  VIADD R11, R10, UR5 ;  /* 0x000000050a0b7c36 */ /* 0x001fe20008000000 */
[----:B------:R-:W-:-:S02]  /*2c260*/  SHF.R.S32.HI R13, RZ, 0x8, R13 ;  /* 0x00000008ff0d7819 */ /* 0x000fc4000001140d */
[----:B------:R-:W-:Y:S02]  /*2c270*/  LEA.HI.X.SX32 R5, R10, R2, 0x1, P4 ;  /* 0x000000020a057211 */ /* 0x000fe400020f0eff */
[----:B------:R-:W-:Y:S01]  /*2c280*/  IADD3 R8, P4, PT, R11, R3, RZ ;  /* 0x000000030b087210 */ /* 0x000fe20007f9e0ff */
[C---:B------:R-:W-:Y:S01]  /*2c290*/  VIADD R10, R0.reuse, 0xde ;  /* 0x000000de000a7836 */ /* 0x040fe20000000000 */
[----:B------:R-:W-:Y:S02]  /*2c2a0*/  F2FP.SATFINITE.E4M3.F32.PACK_AB_MERGE_C R31, R31, R30, RZ ;  /* 0x0000001e1f1f723e */ /* 0x000fe400048070ff */
[C---:B------:R-:W-:Y:S01]  /*2c2b0*/  LEA.HI.X.SX32 R9, R11.reuse, R2, 0x1, P4 ;  /* 0x000000020b097211 */ /* 0x040fe200020f0eff */
[----:B------:R-:W-:Y:S01]  /*2c2c0*/  VIADD R11, R11, UR5 ;  /* 0x000000050b0b7c36 */ /* 0x000fe20008000000 */
[----:B------:R0:W-:Y:S01]  /*2c2d0*/  @P2 STG.E.U8 desc[UR14][R4.64], R13 ;  /* 0x0000000d04002986 */ /* 0x0001e2000c10110e */
[----:B------:R-:W-:Y:S01]  /*2c2e0*/  VIADD R12, R0, 0xdd ;  /* 0x000000dd000c7836 */ /* 0x000fe20000000000 */
[----:B-1----:R-:W-:Y:S01]  /*2c2f0*/  ISETP.LT.AND P2, PT, R10, UR4, !P0 ;  /* 0x000000040a007c0c */ /* 0x002fe2000c741270 */
[----:B------:R-:W1:Y:S01]  /*2c300*/  LDCU UR4, c[0x0][0x39c] ;  /* 0x00007380ff0477ac */ /* 0x000e620008000800 */
[----:B------:R-:W-:-:S02]  /*2c310*/  PRMT R10, R31, 0x9910, RZ ;  /* 0x000099101f0a7816 */ /* 0x000fc400000000ff */
[C---:B-----5:R-:W-:Y:S02]  /*2c320*/  IADD3 R6, P4, PT, R11.reuse, R3, RZ ;  /* 0x000000030b067210 */ /* 0x060fe40007f9e0ff */
[----:B--2---:R-:W-:Y:S01]  /*2c330*/  ISETP.LT.AND P5, PT, R12, UR7, !P0 ;  /* 0x000000070c007c0c */ /* 0x004fe2000c7a1270 */
[----:B------:R-:W2:Y:S01]  /*2c340*/  LDCU UR7, c[0x0][0x39c] ;  /* 0x00007380ff0777ac */ /* 0x000ea20008000800 */
[C---:B------:R-:W-:Y:S01]  /*2c350*/  LEA.HI.X.SX32 R7, R11.reuse, R2, 0x1, P4 ;  /* 0x000000020b077211 */ /* 0x040fe200020f0eff */
[----:B------:R-:W-:Y:S01]  /*2c360*/  VIADD R11, R11, UR5 ;  /* 0x000000050b0b7c36 */ /* 0x000fe20008000000 */
[----:B0-----:R-:W-:Y:S01]  /*2c370*/  SHF.R.S32.HI R13, RZ, 0x8, R10 ;  /* 0x00000008ff0d7819 */ /* 0x001fe2000001140a */
[----:B------:R-:W-:Y:S01]  /*2c380*/  VIADD R12, R0, 0xdf ;  /* 0x000000df000c7836 */ /* 0x000fe20000000000 */
[----:B------:R0:W-:Y:S01]  /*2c390*/  @P6 STG.E.U8 desc[UR14][R8.64], R31 ;  /* 0x0000001f08006986 */ /* 0x0001e2000c10110e */
[----:B------:R-:W-:-:S03]  /*2c3a0*/  F2FP.SATFINITE.E4M3.F32.PACK_AB_MERGE_C R33, R33, R32, RZ ;  /* 0x000000202121723e */ /* 0x000fc600048070ff */
[----:B------:R3:W-:Y:S01]  /*2c3b0*/  @P1 STG.E.U8 desc[UR14][R6.64], R13 ;  /* 0x0000000d06001986 */ /* 0x0007e2000c10110e */
[C---:B------:R-:W-:Y:S01]  /*2c3c0*/  IADD3 R4, P1, PT, R11.reuse, R3, RZ ;  /* 0x000000030b047210 */ /* 0x040fe20007f3e0ff */
[----:B------:R-:W-:Y:S01]  /*2c3d0*/  VIADD R10, R11, UR5 ;  /* 0x000000050b0a7c36 */ /* 0x000fe20008000000 */
[----:B----4-:R-:W-:Y:S01]  /*2c3e0*/  ISETP.LT.AND P4, PT, R12, UR6, !P0 ;  /* 0x000000060c007c0c */ /* 0x010fe2000c781270 */
[----:B------:R-:W4:Y:S01]  /*2c3f0*/  LDCU UR6, c[0x0][0x39c] ;  /* 0x00007380ff0677ac */ /* 0x000f220008000800 */
[----:B------:R-:W-:Y:S01]  /*2c400*/  PRMT R12, R33, 0x9910, RZ ;  /* 0x00009910210c7816 */ /* 0x000fe200000000ff */
[C---:B0-----:R-:W-:Y:S01]  /*2c410*/  VIADD R8, R0.reuse, 0xe0 ;  /* 0x000000e000087836 */ /* 0x041fe20000000000 */
[----:B------:R-:W-:Y:S01]  /*2c420*/  LEA.HI.X.SX32 R5, R11, R2, 0x1, P1 ;  /* 0x000000020b057211 */ /* 0x000fe200008f0eff */
[----:B------:R-:W-:-:S03]  /*2c430*/  VIADD R9, R0, 0xe1 ;  /* 0x000000e100097836 */ /* 0x000fc60000000000 */
[----:B-1----:R-:W-:Y:S01]  /*2c440*/  ISETP.LT.AND P1, PT, R8, UR4, !P0 ;  /* 0x0000000408007c0c */ /* 0x002fe2000c721270 */
[----:B------:R-:W-:Y:S01]  /*2c450*/  IMAD.MOV.U32 R11, RZ, RZ, R12 ;  /* 0x000000ffff0b7224 */ /* 0x000fe200078e000c */
[CC--:B------:R-:W-:Y:S01]  /*2c460*/  IADD3 R8, P6, PT, R10.reuse, R3.reuse, RZ ;  /* 0x000000030a087210 */ /* 0x0c0fe20007fde0ff */
[----:B------:R0:W-:Y:S01]  /*2c470*/  @P3 STG.E.U8 desc[UR14][R4.64], R33 ;  /* 0x0000002104003986 */ /* 0x0001e2000c10110e */
[----:B--2---:R-:W-:Y:S01]  /*2c480*/  ISETP.LT.AND P3, PT, R9, UR7, !P0 ;  /* 0x0000000709007c0c */ /* 0x004fe2000c761270 */
[----:B------:R-:W1:Y:S01]  /*2c490*/  LDCU UR4, c[0x0][0x39c] ;  /* 0x00007380ff0477ac */ /* 0x000e620008000800 */
[CC--:B------:R-:W-:Y:S01]  /*2c4a0*/  LEA.HI.X.SX32 R9, R10.reuse, R2.reuse, 0x1, P6 ;  /* 0x000000020a097211 */ /* 0x0c0fe200030f0eff */
[----:B------:R-:W-:Y:S01]  /*2c4b0*/  VIADD R10, R10, UR5 ;  /* 0x000000050a0a7c36 */ /* 0x000fe20008000000 */
[----:B------:R-:W-:Y:S01]  /*2c4c0*/  SHF.R.S32.HI R11, RZ, 0x8, R11 ;  /* 0x00000008ff0b7819 */ /* 0x000fe2000001140b */
[----:B---3--:R-:W-:Y:S01]  /*2c4d0*/  VIADD R7, R0, 0xe2 ;  /* 0x000000e200077836 */ /* 0x008fe20000000000 */
[----:B------:R-:W2:Y:S02]  /*2c4e0*/  LDCU UR7, c[0x0][0x39c] ;  /* 0x00007380ff0777ac */ /* 0x000ea40008000800 */
[C---:B------:R-:W-:Y:S01]  /*2c4f0*/  IADD3 R6, P6, PT, R10.reuse, R3, RZ ;  /* 0x000000030a067210 */ /* 0x040fe20007fde0ff */
[----:B------:R3:W-:Y:S01]  /*2c500*/  @P5 STG.E.U8 desc[UR14][R8.64], R11 ;  /* 0x0000000b08005986 */ /* 0x0007e2000c10110e */
[----:B----4-:R-:W-:Y:S01]  /*2c510*/  ISETP.LT.AND P5, PT, R7, UR6, !P0 ;  /* 0x0000000607007c0c */ /* 0x010fe2000c7a1270 */
[----:B------:R-:W4:Y:S01]  /*2c520*/  LDCU UR6, c[0x0][0x39c] ;  /* 0x00007380ff0677ac */ /* 0x000f220008000800 */
[C---:B------:R-:W-:Y:S01]  /*2c530*/  LEA.HI.X.SX32 R7, R10.reuse, R2, 0x1, P6 ;  /* 0x000000020a077211 */ /* 0x040fe200030f0eff */
[----:B------:R-:W-:Y:S01]  /*2c540*/  VIADD R10, R10, UR5 ;  /* 0x000000050a0a7c36 */ /* 0x000fe20008000000 */
[----:B------:R-:W-:Y:S01]  /*2c550*/  F2FP.SATFINITE.E4M3.F32.PACK_AB_MERGE_C R35, R35, R34, RZ ;  /* 0x000000222323723e */ /* 0x000fe200048070ff */
[----:B0-----:R-:W-:-:S03]  /*2c560*/  VIADD R5, R0, 0xe3 ;  /* 0x000000e300057836 */ /* 0x001fc60000000000 */
[----:B------:R-:W-:Y:S02]  /*2c570*/  PRMT R13, R35, 0x9910, RZ ;  /* 0x00009910230d7816 */ /* 0x000fe400000000ff */
[CC--:B------:R-:W-:Y:S01]  /*2c580*/  IADD3 R4, P6, PT, R10.reuse, R3.reuse, RZ ;  /* 0x000000030a047210 */ /* 0x0c0fe20007fde0ff */
[----:B------:R0:W-:Y:S01]  /*2c590*/  @P2 STG.E.U8 desc[UR14][R6.64], R35 ;  /* 0x0000002306002986 */ /* 0x0001e2000c10110e */
[----:B---3--:R-:W-:Y:S01]  /*2c5a0*/  VIADD R11, R10, UR5 ;  /* 0x000000050a0b7c36 */ /* 0x008fe20008000000 */
[----:B-1----:R-:W-:Y:S01]  /*2c5b0*/  ISETP.LT.AND P2, PT, R5, UR4, !P0 ;  /* 0x0000000405007c0c */ /* 0x002fe2000c741270 */
[----:B------:R-:W-:Y:S01]  /*2c5c0*/  VIADD R9, R0, 0xe4 ;  /* 0x000000e400097836 */ /* 0x000fe20000000000 */
[----:B------:R-:W-:Y:S01]  /*2c5d0*/  LEA.HI.X.SX32 R5, R10, R2, 0x1, P6 ;  /* 0x000000020a057211 */ /* 0x000fe200030f0eff */
[----:B------:R-:W1:Y:S01]  /*2c5e0*/  LDCU UR4, c[0x0][0x39c] ;  /* 0x00007380ff0477ac */ /* 0x000e620008000800 */
[----:B------:R-:W-:Y:S02]  /*2c5f0*/  SHF.R.S32.HI R13, RZ, 0x8, R13 ;  /* 0x00000008ff0d7819 */ /* 0x000fe4000001140d */
[----:B------:R-:W-:Y:S01]  /*2c600*/  IADD3 R8, P6, PT, R11, R3, RZ ;  /* 0x000000030b087210 */ /* 0x000fe20007fde0ff */
[----:B------:R-:W-:-:S02]  /*2c610*/  VIADD R10, R0, 0xe5 ;  /* 0x000000e5000a7836 */ /* 0x000fc40000000000 */
[----:B------:R3:W-:Y:S01]  /*2c620*/  @P4 STG.E.U8 desc[UR14][R4.64], R13 ;  /* 0x0000000d04004986 */ /* 0x0007e2000c10110e */
[----:B--2---:R-:W-:Y:S01]  /*2c630*/  ISETP.LT.AND P4, PT, R9, UR7, !P0 ;  /* 0x0000000709007c0c */ /* 0x004fe2000c781270 */
[----:B------:R-:W2:Y:S01]  /*2c640*/  LDCU UR7, c[0x0][0x39c] ;  /* 0x00007380ff0777ac */ /* 0x000ea20008000800 */
[C---:B------:R-:W-:Y:S01]  /*2c650*/  LEA.HI.X.SX32 R9, R11.reuse, R2, 0x1, P6 ;  /* 0x000000020b097211 */ /* 0x040fe200030f0eff */
[----:B------:R-:W-:Y:S01]  /*2c660*/  VIADD R11, R11, UR5 ;  /* 0x000000050b0b7c36 */ /* 0x000fe20008000000 */
[----:B------:R-:W-:Y:S02]  /*2c670*/  F2FP.SATFINITE.E4M3.F32.PACK_AB_MERGE_C R37, R37, R36, RZ ;  /* 0x000000242525723e */ /* 0x000fe400048070ff */
[----:B----4-:R-:W-:Y:S02]  /*2c680*/  ISETP.LT.AND P6, PT, R10, UR6, !P0 ;  /* 0x000000060a007c0c */ /* 0x010fe4000c7c1270 */
[----:B0-----:R-:W-:Y:S01]  /*2c690*/  PRMT R7, R37, 0x9910, RZ ;  /* 0x0000991025077816 */ /* 0x001fe200000000ff */
[----:B------:R0:W-:Y:S01]  /*2c6a0*/  @P1 STG.E.U8 desc[UR14][R8.64], R37 ;  /* 0x0000002508001986 */ /* 0x0001e2000c10110e */
[CC--:B------:R-:W-:Y:S01]  /*2c6b0*/  IADD3 R6, P1, PT, R11.reuse, R3.reuse, RZ ;  /* 0x000000030b067210 */ /* 0x0c0fe20007f3e0ff */
[----:B------:R-:W-:Y:S01]  /*2c6c0*/  VIADD R10, R11, UR5 ;  /* 0x000000050b0a7c36 */ /* 0x000fe20008000000 */
[----:B------:R-:W-:Y:S01]  /*2c6d0*/  F2FP.SATFINITE.E4M3.F32.PACK_AB_MERGE_C R39, R39, R38, RZ ;  /* 0x000000262727723e */ /* 0x000fe200048070ff */
[----:B---3--:R-:W-:Y:S01]  /*2c6e0*/  IMAD.MOV.U32 R13, RZ, RZ, R7 ;  /* 0x000000ffff0d7224 */ /* 0x008fe200078e0007 */
[----:B------:R-:W-:Y:S01]  /*2c6f0*/  LEA.HI.X.SX32 R7, R11, R2, 0x1, P1 ;  /* 0x000000020b077211 */ /* 0x000fe200008f0eff */
[----:B------:R-:W-:Y:S01]  /*2c700*/  VIADD R11, R0, 0xe6 ;  /* 0x000000e6000b7836 */ /* 0x000fe20000000000 */
[----:B------:R-:W-:Y:S01]  /*2c710*/  IADD3 R4, P1, PT, R10, R3, RZ ;  /* 0x000000030a047210 */ /* 0x000fe20007f3e0ff */
[----:B------:R-:W3:Y:S01]  /*2c720*/  LDCU UR6, c[0x0][0x39c] ;  /* 0x00007380ff0677ac */ /* 0x000ee20008000800 */
[----:B------:R-:W-:-:S02]  /*2c730*/  SHF.R.S32.HI R13, RZ, 0x8, R13 ;  /* 0x00000008ff0d7819 */ /* 0x000fc4000001140d */
[C---:B------:R-:W-:Y:S02]  /*2c740*/  LEA.HI.X.SX32 R5, R10.reuse, R2, 0x1, P1 ;  /* 0x000000020a057211 */ /* 0x040fe400008f0eff */
[----:B-1----:R-:W-:Y:S01]  /*2c750*/  ISETP.LT.AND P1, PT, R11, UR4, !P0 ;  /* 0x000000040b007c0c */ /* 0x002fe2000c721270 */
[----:B------:R-:W1:Y:S01]  /*2c760*/  LDCU UR4, c[0x0][0x39c] ;  /* 0x00007380ff0477ac */ /* 0x000e620008000800 */
[----:B------:R-:W-:Y:S01]  /*2c770*/  VIADD R10, R10, UR5 ;  /* 0x000000050a0a7c36 */ /* 0x000fe20008000000 */
[----:B------:R4:W-:Y:S01]  /*2c780*/  @P3 STG.E.U8 desc[UR14][R6.64], R13 ;  /* 0x0000000d06003986 */ /* 0x0009e2000c10110e */
[----:B------:R-:W-:-:S03]  /*2c790*/  PRMT R12, R39, 0x9910, RZ ;  /* 0x00009910270c7816 */ /* 0x000fc600000000ff */
[CC--:B0-----:R-:W-:Y:S01]  /*2c7a0*/  IADD3 R8, P3, PT, R10.reuse, R3.reuse, RZ ;  /* 0x000000030a087210 */ /* 0x0c1fe20007f7e0ff */
[C---:B------:R-:W-:Y:S01]  /*2c7b0*/  VIADD R11, R10.reuse, UR5 ;  /* 0x000000050a0b7c36 */ /* 0x040fe20008000000 */
[----:B------:R0:W-:Y:S02]  /*2c7c0*/  @P5 STG.E.U8 desc[UR14][R4.64], R39 ;  /* 0x0000002704005986 */ /* 0x0001e4000c10110e */
[-C--:B------:R-:W-:Y:S02]  /*2c7d0*/  LEA.HI.X.SX32 R9, R10, R2.reuse, 0x1, P3 ;  /* 0x000000020a097211 */ /* 0x080fe400018f0eff */
[----:B----4-:R-:W-:Y:S01]  /*2c7e0*/  SHF.R.S32.HI R13, RZ, 0x8, R12 ;  /* 0x00000008ff0d7819 */ /* 0x010fe2000001140c */
[C---:B------:R-:W-:Y:S01]  /*2c7f0*/  VIADD R7, R0.reuse, 0xe8 ;  /* 0x000000e800077836 */ /* 0x040fe20000000000 */
[-C--:B------:R-:W-:Y:S01]  /*2c800*/  IADD3 R6, P5, PT, R11, R3.reuse, RZ ;  /* 0x000000030b067210 */ /* 0x080fe20007fbe0ff */
[C---:B0-----:R-:W-:Y:S02]  /*2c810*/  VIADD R4, R0.reuse, 0xe9 ;  /* 0x000000e900047836 */ /* 0x041fe40000000000 */
[----:B------:R0:W-:Y:S01]  /*2c820*/  @P2 STG.E.U8 desc[UR14][R8.64], R13 ;  /* 0x0000000d08002986 */ /* 0x0001e2000c10110e */
[----:B--2---:R-:W-:Y:S01]  /*2c830*/  ISETP.LT.AND P2, PT, R7, UR7, !P0 ;  /* 0x0000000707007c0c */ /* 0x004fe2000c741270 */
[----:B------:R-:W-:Y:S01]  /*2c840*/  VIADD R14, R0, 0xe7 ;  /* 0x000000e7000e7836 */ /* 0x000fe20000000000 */
[C---:B------:R-:W-:Y:S01]  /*2c850*/  LEA.HI.X.SX32 R7, R11.reuse, R2, 0x1, P5 ;  /* 0x000000020b077211 */ /* 0x040fe200028f0eff */
[----:B------:R-:W-:Y:S01]  /*2c860*/  VIADD R11, R11, UR5 ;  /* 0x000000050b0b7c36 */ /* 0x000fe20008000000 */
[----:B------:R-:W-:Y:S01]  /*2c870*/  F2FP.SATFINITE.E4M3.F32.PACK_AB_MERGE_C R41, R41, R40, RZ ;  /* 0x000000282929723e */ /* 0x000fe200048070ff */
[----:B------:R-:W2:Y:S01]  /*2c880*/  LDCU UR7, c[0x0][0x39c] ;  /* 0x00007380ff0777ac */ /* 0x000ea20008000800 */
[----:B-1----:R-:W-:Y:S01]  /*2c890*/  ISETP.LT.AND P5, PT, R4, UR4, !P0 ;  /* 0x0000000404007c0c */ /* 0x002fe2000c7a1270 */
[----:B------:R-:W1:Y:S01]  /*2c8a0*/  LDCU UR4, c[0x0][0x39c] ;  /* 0x00007380ff0477ac */ /* 0x000e620008000800 */
[----:B------:R-:W-:Y:S01]  /*2c8b0*/  PRMT R5, R41, 0x9910, RZ ;  /* 0x0000991029057816 */ /* 0x000fe200000000ff */
[----:B------:R4:W-:Y:S01]  /*2c8c0*/  @P4 STG.E.U8 desc[UR14][R6.64], R41 ;  /* 0x0000002906004986 */ /* 0x0009e2000c10110e */
[----:B---3--:R-:W-:Y:S01]  /*2c8d0*/  ISETP.LT.AND P3, PT, R14, UR6, !P0 ;  /* 0x000000060e007c0c */ /* 0x008fe2000c761270 */
[----:B------:R-:W3:Y:S01]  /*2c8e0*/  LDCU UR6, c[0x0][0x39c] ;  /* 0x00007380ff0677ac */ /* 0x000ee20008000800 */
[C---:B------:R-:W-:Y:S01]  /*2c8f0*/  IADD3 R4, P4, PT, R11.reuse, R3, RZ ;  /* 0x000000030b047210 */ /* 0x040fe20007f9e0ff */
[----:B------:R-:W-:-:S02]  /*2c900*/  VIADD R10, R11, UR5 ;  /* 0x000000050b0a7c36 */ /* 0x000fc40008000000 */
[----:B0-----:R-:W-:Y:S01]  /*2c910*/  IMAD.MOV.U32 R9, RZ, RZ, R5 ;  /* 0x000000ffff097224 */ /* 0x001fe200078e0005 */
[-C--:B------:R-:W-:Y:S02]  /*2c920*/  LEA.HI.X.SX32 R5, R11, R2.reuse, 0x1, P4 ;  /* 0x000000020b057211 */ /* 0x080fe400020f0eff */
[----:B------:R-:W-:Y:S02]  /*2c930*/  IADD3 R8, P4, PT, R10, R3, RZ ;  /* 0x000000030a087210 */ /* 0x000fe40007f9e0ff */
[----:B------:R-:W-:Y:S01]  /*2c940*/  SHF.R.S32.HI R11, RZ, 0x8, R9 ;  /* 0x00000008ff0b7819 */ /* 0x000fe20000011409 */
[----:B----4-:R-:W-:Y:S01]  /*2c950*/  VIADD R6, R0, 0xea ;  /* 0x000000ea00067836 */ /* 0x010fe20000000000 */
[C---:B------:R-:W-:Y:S01]  /*2c960*/  LEA.HI.X.SX32 R9, R10.reuse, R2, 0x1, P4 ;  /* 0x000000020a097211 */ /* 0x040fe200020f0eff */
[----:B------:R-:W-:Y:S01]  /*2c970*/  VIADD R10, R10, UR5 ;  /* 0x000000050a0a7c36 */ /* 0x000fe20008000000 */
[----:B------:R-:W-:Y:S01]  /*2c980*/  F2FP.SATFINITE.E4M3.F32.PACK_AB_MERGE_C R43, R43, R42, RZ ;  /* 0x0000002a2b2b723e */ /* 0x000fe200048070ff */
[----:B------:R-:W-:Y:S01]  /*2c990*/  VIADD R7, R0, 0xeb ;  /* 0x000000eb00077836 */ /* 0x000fe20000000000 */
[----:B------:R0:W-:Y:S01]  /*2c9a0*/  @P6 STG.E.U8 desc[UR14][R4.64], R11 ;  /* 0x0000000b04006986 */ /* 0x0001e2000c10110e */
[----:B-1----:R-:W-:-:S02]  /*2c9b0*/  ISETP.LT.AND P4, PT, R6, UR4, !P0 ;  /* 0x0000000406007c0c */ /* 0x002fc4000c781270 */
[----:B------:R-:W-:Y:S02]  /*2c9c0*/  F2FP.SATFINITE.E4M3.F32.PACK_AB_MERGE_C R45, R45, R44, RZ ;  /* 0x0000002c2d2d723e */ /* 0x000fe400048070ff */
[----:B------:R-:W-:Y:S01]  /*2c9d0*/  PRMT R13, R43, 0x9910, RZ ;  /* 0x000099102b0d7816 */ /* 0x000fe200000000ff */
[----:B------:R1:W-:Y:S01]  /*2c9e0*/  @P1 STG.E.U8 desc[UR14][R8.64], R43 ;  /* 0x0000002b08001986 */ /* 0x0003e2000c10110e */
[----:B------:R-:W-:Y:S01]  /*2c9f0*/  IADD3 R6, P6, PT, R10, R3, RZ ;  /* 0x000000030a067210 */ /* 0x000fe20007fde0ff */
[----:B------:R-:W-:Y:S01]  /*2ca00*/  VIADD R12, R0, 0xec ;  /* 0x000000ec000c7836 */ /* 0x000fe20000000000 */
[----:B---3--:R-:W-:Y:S01]  /*2ca10*/  ISETP.LT.AND P1, PT, R7, UR6, !P0 ;  /* 0x0000000607007c0c */ /* 0x008fe2000c721270 */
[----:B------:R-:W3:Y:S01]  /*2ca20*/  LDCU UR6, c[0x0][0x39c] ;  /* 0x00007380ff0677ac */ /* 0x000ee20008000800 */
[C---:B------:R-:W-:Y:S01]  /*2ca30*/  LEA.HI.X.SX32 R7, R10.reuse, R2, 0x1, P6 ;  /* 0x000000020a077211 */ /* 0x040fe200030f0eff */
[----:B------:R-:W-:Y:S01]  /*2ca40*/  VIADD R10, R10, UR5 ;  /* 0x000000050a0a7c36 */ /* 0x000fe20008000000 */
[----:B------:R-:W-:Y:S01]  /*2ca50*/  SHF.R.S32.HI R13, RZ, 0x8, R13 ;  /* 0x00000008ff0d7819 */ /* 0x000fe2000001140d */
[----:B------:R-:W4:Y:S02]  /*2ca60*/  LDCU UR4, c[0x0][0x39c] ;  /* 0x00007380ff0477ac */ /* 0x000f240008000800 */
[----:B0-----:R-:W-:-:S02]  /*2ca70*/  VIADD R11, R10, UR5 ;  /* 0x000000050a0b7c36 */ /* 0x001fc40008000000 */
[----:B------:R0:W-:Y:S01]  /*2ca80*/  @P3 STG.E.U8 desc[UR14][R6.64], R13 ;  /* 0x0000000d06003986 */ /* 0x0001e2000c10110e */
[CC--:B------:R-:W-:Y:S02]  /*2ca90*/  IADD3 R4, P3, PT, R10.reuse, R3.reuse, RZ ;  /* 0x000000030a047210 */ /* 0x0c0fe40007f7e0ff */
[----:B-1----:R-:W-:Y:S02]  /*2caa0*/  PRMT R9, R45, 0x9910, RZ ;  /* 0x000099102d097816 */ /* 0x002fe400000000ff */
[-C--:B------:R-:W-:Y:S02]  /*2cab0*/  LEA.HI.X.SX32 R5, R10, R2.reuse, 0x1, P3 ;  /* 0x000000020a057211 */ /* 0x080fe400018f0eff */
[C---:B------:R-:W-:Y:S01]  /*2cac0*/  IADD3 R8, P3, PT, R11.reuse, R3, RZ ;  /* 0x000000030b087210 */ /* 0x040fe20007f7e0ff */
[----:B------:R-:W-:Y:S01]  /*2cad0*/  IMAD.MOV.U32 R10, RZ, RZ, R9 ;  /* 0x000000ffff0a7224 */ /* 0x000fe200078e0009 */
[----:B--2---:R-:W-:Y:S01]  /*2cae0*/  ISETP.LT.AND P6, PT, R12, UR7, !P0 ;  /* 0x000000070c007c0c */ /* 0x004fe2000c7c1270 */
[----:B------:R-:W1:Y:S01]  /*2caf0*/  LDCU UR7, c[0x0][0x39c] ;  /* 0x00007380ff0777ac */ /* 0x000e620008000800 */
[C---:B------:R-:W-:Y:S01]  /*2cb00*/  LEA.HI.X.SX32 R9, R11.reuse, R2, 0x1, P3 ;  /* 0x000000020b097211 */ /* 0x040fe200018f0eff */
[----:B------:R-:W-:Y:S01]  /*2cb10*/  VIADD R11, R11, UR5 ;  /* 0x000000050b0b7c36 */ /* 0x000fe20008000000 */
[----:B0-----:R-:W-:Y:S01]  /*2cb20*/  SHF.R.S32.HI R13, RZ, 0x8, R10 ;  /* 0x00000008ff0d7819 */ /* 0x001fe2000001140a */
[----:B------:R0:W-:Y:S01]  /*2cb30*/  @P2 STG.E.U8 desc[UR14][R4.64], R45 ;  /* 0x0000002d04002986 */ /* 0x0001e2000c10110e */
[----:B------:R-:W-:-:S02]  /*2cb40*/  VIADD R7, R0, 0xee ;  /* 0x000000ee00077836 */ /* 0x000fc40000000000 */
[C---:B------:R-:W-:Y:S01]  /*2cb50*/  VIADD R12, R0.reuse, 0xed ;  /* 0x000000ed000c7836 */ /* 0x040fe20000000000 */
[----:B------:R2:W-:Y:S01]  /*2cb60*/  @P5 STG.E.U8 desc[UR14][R8.64], R13 ;  /* 0x0000000d08005986 */ /* 0x0005e2000c10110e */
[-C--:B------:R-:W-:Y:S02]  /*2cb70*/  IADD3 R6, P5, PT, R11, R3.reuse, RZ ;  /* 0x000000030b067210 */ /* 0x080fe40007fbe0ff */
[----:B------:R-:W-:Y:S02]  /*2cb80*/  F2FP.SATFINITE.E4M3.F32.PACK_AB_MERGE_C R47, R47, R46, RZ ;  /* 0x0000002e2f2f723e */ /* 0x000fe400048070ff */
[----:B---3--:R-:W-:Y:S01]  /*2cb90*/  ISETP.LT.AND P3, PT, R7, UR6, !P0 ;  /* 0x0000000607007c0c */ /* 0x008fe2000c761270 */
[----:B------:R-:W-:Y:S01]  /*2cba0*/  VIADD R10, R0, 0xef ;  /* 0x000000ef000a7836 */ /* 0x000fe20000000000 */
[----:B----4-:R-:W-:Y:S01]  /*2cbb0*/  ISETP.LT.AND P2, PT, R12, UR4, !P0 ;  /* 0x000000040c007c0c */ /* 0x010fe2000c741270 */
[----:B------:R-:W3:Y:S01]  /*2cbc0*/  LDCU UR4, c[0x0][0x39c] ;  /* 0x00007380ff0477ac */ /* 0x000ee20008000800 */
[C---:B------:R-:W-:Y:S01]  /*2cbd0*/  LEA.HI.X.SX32 R7, R11.reuse, R2, 0x1, P5 ;  /* 0x000000020b077211 */ /* 0x040fe200028f0eff */
[----:B------:R-:W-:Y:S01]  /*2cbe0*/  VIADD R11, R11, UR5 ;  /* 0x000000050b0b7c36 */ /* 0x000fe20008000000 */
[----:B0-----:R-:W-:Y:S01]  /*2cbf0*/  PRMT R5, R47, 0x9910, RZ ;  /* 0x000099102f057816 */ /* 0x001fe200000000ff */
[----:B------:R-:W0:Y:S01]  /*2cc00*/  LDCU UR6, c[0x0][0x39c] ;  /* 0x00007380ff0677ac */ /* 0x000e220008000800 */
[----:B-1----:R-:W-:Y:S01]  /*2cc10*/  ISETP.LT.AND P5, PT, R10, UR7, !P0 ;  /* 0x000000070a007c0c */ /* 0x002fe2000c7a1270 */
[----:B------:R1:W-:Y:S01]  /*2cc20*/  @P4 STG.E.U8 desc[UR14][R6.64], R47 ;  /* 0x0000002f06004986 */ /* 0x0003e2000c10110e */
[-C--:B------:R-:W-:Y:S01]  /*2cc30*/  IADD3 R4, P4, PT, R11, R3.reuse, RZ ;  /* 0x000000030b047210 */ /* 0x080fe20007f9e0ff */
[----:B--2---:R-:W-:Y:S01]  /*2cc40*/  IMAD.MOV.U32 R8, RZ, RZ, R5 ;  /* 0x000000ffff087224 */ /* 0x004fe200078e0005 */
[----:B------:R-:W-:Y:S01]  /*2cc50*/  F2FP.SATFINITE.E4M3.F32.PACK_AB_MERGE_C R49, R49, R48, RZ ;  /* 0x000000303131723e */ /* 0x000fe200048070ff */
[C---:B------:R-:W-:Y:S01]  /*2cc60*/  VIADD R10, R11.reuse, UR5 ;  /* 0x000000050b0a7c36 */ /* 0x040fe20008000000 */
[----:B------:R-:W-:Y:S01]  /*2cc70*/  LEA.HI.X.SX32 R5, R11, R2, 0x1, P4 ;  /* 0x000000020b057211 */ /* 0x000fe200020f0eff */
[----:B------:R-:W-:Y:S01]  /*2cc80*/  VIADD R12, R0, 0xf0 ;  /* 0x000000f0000c7836 */ /* 0x000fe20000000000 */
[----:B------:R-:W-:Y:S01]  /*2cc90*/  SHF.R.S32.HI R11, RZ, 0x8, R8 ;  /* 0x00000008ff0b7819 */ /* 0x000fe20000011408 */
[----:B------:R-:W2:Y:S01]  /*2cca0*/  LDCU UR7, c[0x0][0x39c] ;  /* 0x00007380ff0777ac */ /* 0x000ea20008000800 */
[----:B------:R-:W-:-:S04]  /*2ccb0*/  IADD3 R8, P4, PT, R10, R3, RZ ;  /* 0x000000030a087210 */ /* 0x000fc80007f9e0ff */
[CC--:B------:R-:W-:Y:S01]  /*2ccc0*/  LEA.HI.X.SX32 R9, R10.reuse, R2.reuse, 0x1, P4 ;  /* 0x000000020a097211 */ /* 0x0c0fe200020f0eff */
[----:B------:R-:W-:Y:S01]  /*2ccd0*/  VIADD R10, R10, UR5 ;  /* 0x000000050a0a7c36 */ /* 0x000fe20008000000 */
[----:B------:R4:W-:Y:S01]  /*2cce0*/  @P1 STG.E.U8 desc[UR14][R4.64], R11 ;  /* 0x0000000b04001986 */ /* 0x0009e2000c10110e */
[----:B---3--:R-:W-:Y:S01]  /*2ccf0*/  ISETP.LT.AND P1, PT, R12, UR4, !P0 ;  /* 0x000000040c007c0c */ /* 0x008fe2000c721270 */
[----:B------:R-:W3:Y:S01]  /*2cd00*/  LDCU UR4, c[0x0][0x39c] ;  /* 0x00007380ff0477ac */ /* 0x000ee20008000800 */
[----:B------:R-:W-:Y:S02]  /*2cd10*/  PRMT R13, R49, 0x9910, RZ ;  /* 0x00009910310d7816 */ /* 0x000fe400000000ff */
[C---:B-1----:R-:W-:Y:S02]  /*2cd20*/  IADD3 R6, P4, PT, R10.reuse, R3, RZ ;  /* 0x000000030a067210 */ /* 0x042fe40007f9e0ff */
[----:B------:R-:W-:Y:S02]  /*2cd30*/  SHF.R.S32.HI R13, RZ, 0x8, R13 ;  /* 0x00000008ff0d7819 */ /* 0x000fe4000001140d */
[C---:B------:R-:W-:Y:S01]  /*2cd40*/  LEA.HI.X.SX32 R7, R10.reuse, R2, 0x1, P4 ;  /* 0x000000020a077211 */ /* 0x040fe200020f0eff */
[----:B------:R-:W-:-:S02]  /*2cd50*/  VIADD R10, R10, UR5 ;  /* 0x000000050a0a7c36 */ /* 0x000fc40008000000 */
[----:B------:R-:W-:Y:S01]  /*2cd60*/  VIADD R12, R0, 0xf1 ;  /* 0x000000f1000c7836 */ /* 0x000fe20000000000 */
[----:B------:R1:W-:Y:S01]  /*2cd70*/  @P6 STG.E.U8 desc[UR14][R8.64], R49 ;  /* 0x0000003108006986 */ /* 0x0003e2000c10110e */
[----:B------:R-:W-:-:S03]  /*2cd80*/  F2FP.SATFINITE.E4M3.F32.PACK_AB_MERGE_C R51, R51, R50, RZ ;  /* 0x000000323333723e */ /* 0x000fc600048070ff */
[----:B------:R5:W-:Y:S01]  /*2cd90*/  @P2 STG.E.U8 desc[UR14][R6.64], R13 ;  /* 0x0000000d06002986 */ /* 0x000be2000c10110e */
[C---:B----4-:R-:W-:Y:S01]  /*2cda0*/  IADD3 R4, P2, PT, R10.reuse, R3, RZ ;  /* 0x000000030a047210 */ /* 0x050fe20007f5e0ff */
[----:B------:R-:W-:Y:S01]  /*2cdb0*/  VIADD R11, R10, UR5 ;  /* 0x000000050a0b7c36 */ /* 0x000fe20008000000 */
[----:B0-----:R-:W-:Y:S01]  /*2cdc0*/  ISETP.LT.AND P4, PT, R12, UR6, !P0 ;  /* 0x000000060c007c0c */ /* 0x001fe2000c781270 */
[----:B------:R-:W0:Y:S01]  /*2cdd0*/  LDCU UR6, c[0x0][0x39c] ;  /* 0x00007380ff0677ac */ /* 0x000e220008000800 */
[----:B------:R-:W-:Y:S01]  /*2cde0*/  PRMT R12, R51, 0x9910, RZ ;  /* 0x00009910330c7816 */ /* 0x000fe200000000ff */
[----:B-1----:R-:W-:Y:S01]  /*2cdf0*/  VIADD R8, R0, 0xf2 ;  /* 0x000000f200087836 */ /* 0x002fe20000000000 */
[----:B------:R-:W-:Y:S01]  /*2ce00*/  LEA.HI.X.SX32 R5, R10, R2, 0x1, P2 ;  /* 0x000000020a057211 */ /* 0x000fe200010f0eff */
[----:B------:R-:W-:-:S03]  /*2ce10*/  VIADD R9, R0, 0xf3 ;  /* 0x000000f300097836 */ /* 0x000fc60000000000 */
[----:B---3--:R-:W-:Y:S01]  /*2ce20*/  ISETP.LT.AND P2, PT, R8, UR4, !P0 ;  /* 0x0000000408007c0c */ /* 0x008fe2000c741270 */
[----:B------:R-:W-:Y:S01]  /*2ce30*/  IMAD.MOV.U32 R10, RZ, RZ, R12 ;  /* 0x000000ffff0a7224 */ /* 0x000fe200078e000c */
[-C--:B------:R-:W-:Y:S01]  /*2ce40*/  IADD3 R8, P6, PT, R11, R3.reuse, RZ ;  /* 0x000000030b087210 */ /* 0x080fe20007fde0ff */
[----:B------:R1:W-:Y:S01]  /*2ce50*/  @P3 STG.E.U8 desc[UR14][R4.64], R51 ;  /* 0x0000003304003986 */ /* 0x0003e2000c10110e */
[----:B--2---:R-:W-:Y:S01]  /*2ce60*/  ISETP.LT.AND P3, PT, R9, UR7, !P0 ;  /* 0x0000000709007c0c */ /* 0x004fe2000c761270 */
[----:B------:R-:W2:Y:S01]  /*2ce70*/  LDCU UR4, c[0x0][0x39c] ;  /* 0x00007380ff0477ac */ /* 0x000ea20008000800 */
[C---:B------:R-:W-:Y:S01]  /*2ce80*/  LEA.HI.X.SX32 R9, R11.reuse, R2, 0x1, P6 ;  /* 0x000000020b097211 */ /* 0x040fe200030f0eff */
[----:B------:R-:W-:Y:S01]  /*2ce90*/  VIADD R11, R11, UR5 ;  /* 0x000000050b0b7c36 */ /* 0x000fe20008000000 */
[----:B-----5:R-:W-:Y:S01]  /*2cea0*/  SHF.R.S32.HI R13, RZ, 0x8, R10 ;  /* 0x00000008ff0d7819 */ /* 0x020fe2000001140a */
[C---:B------:R-:W-:Y:S01]  /*2ceb0*/  VIADD R7, R0.reuse, 0xf4 ;  /* 0x000000f400077836 */ /* 0x040fe20000000000 */
[----:B------:R-:W-:Y:S01]  /*2cec0*/  F2FP.SATFINITE.E4M3.F32.PACK_AB_MERGE_C R53, R53, R52, RZ ;  /* 0x000000343535723e */ /* 0x000fe200048070ff */
[----:B------:R-:W3:Y:S01]  /*2ced0*/  LDCU UR7, c[0x0][0x39c] ;  /* 0x00007380ff0777ac */ /* 0x000ee20008000800 */
[-C--:B------:R-:W-:Y:S01]  /*2cee0*/  IADD3 R6, P6, PT, R11, R3.reuse, RZ ;  /* 0x000000030b067210 */ /* 0x080fe20007fde0ff */
[----:B------:R4:W-:Y:S01]  /*2cef0*/  @P5 STG.E.U8 desc[UR14][R8.64], R13 ;  /* 0x0000000d08005986 */ /* 0x0009e2000c10110e */
[----:B0-----:R-:W-:Y:S01]  /*2cf00*/  ISETP.LT.AND P5, PT, R7, UR6, !P0 ;  /* 0x0000000607007c0c */ /* 0x001fe2000c7a1270 */
[C---:B-1----:R-:W-:Y:S01]  /*2cf10*/  VIADD R5, R0.reuse, 0xf5 ;  /* 0x000000f500057836 */ /* 0x042fe20000000000 */
[CC--:B------:R-:W-:Y:S01]  /*2cf20*/  LEA.HI.X.SX32 R7, R11.reuse, R2.reuse, 0x1, P6 ;  /* 0x000000020b077211 */ /* 0x0c0fe200030f0eff */
[----:B------:R-:W-:Y:S01]  /*2cf30*/  VIADD R11, R11, UR5 ;  /* 0x000000050b0b7c36 */ /* 0x000fe20008000000 */
[----:B------:R-:W-:Y:S01]  /*2cf40*/  PRMT R10, R53, 0x9910, RZ ;  /* 0x00009910350a7816 */ /* 0x000fe200000000ff */
[----:B------:R-:W0:Y:S03]  /*2cf50*/  LDCU UR6, c[0x0][0x39c] ;  /* 0x00007380ff0677ac */ /* 0x000e260008000800 */
[-C--:B------:R-:W-:Y:S01]  /*2cf60*/  IADD3 R4, P6, PT, R11, R3.reuse, RZ ;  /* 0x000000030b047210 */ /* 0x080fe20007fde0ff */
[----:B------:R1:W-:Y:S01]  /*2cf70*/  @P1 STG.E.U8 desc[UR14][R6.64], R53 ;  /* 0x0000003506001986 */ /* 0x0003e2000c10110e */
[----:B----4-:R-:W-:Y:S01]  /*2cf80*/  IMAD.MOV.U32 R8, RZ, RZ, R10 ;  /* 0x000000ffff087224 */ /* 0x010fe200078e000a */
[----:B--2---:R-:W-:Y:S01]  /*2cf90*/  ISETP.LT.AND P1, PT, R5, UR4, !P0 ;  /* 0x0000000405007c0c */ /* 0x004fe2000c721270 */
[C---:B------:R-:W-:Y:S01]  /*2cfa0*/  VIADD R10, R11.reuse, UR5 ;  /* 0x000000050b0a7c36 */ /* 0x040fe20008000000 */
[----:B------:R-:W-:Y:S01]  /*2cfb0*/  LEA.HI.X.SX32 R5, R11, R2, 0x1, P6 ;  /* 0x000000020b057211 */ /* 0x000fe200030f0eff */
[----:B------:R-:W-:Y:S01]  /*2cfc0*/  VIADD R9, R0, 0xf6 ;  /* 0x000000f600097836 */ /* 0x000fe20000000000 */
[----:B------:R-:W-:Y:S01]  /*2cfd0*/  SHF.R.S32.HI R11, RZ, 0x8, R8 ;  /* 0x00000008ff0b7819 */ /* 0x000fe20000011408 */
[----:B------:R-:W2:Y:S01]  /*2cfe0*/  LDCU UR4, c[0x0][0x39c] ;  /* 0x00007380ff0477ac */ /* 0x000ea20008000800 */
[----:B------:R-:W-:-:S03]  /*2cff0*/  IADD3 R8, P6, PT, R10, R3, RZ ;  /* 0x000000030a087210 */ /* 0x000fc60007fde0ff */
[----:B------:R4:W-:Y:S01]  /*2d000*/  @P4 STG.E.U8 desc[UR14][R4.64], R11 ;  /* 0x0000000b04004986 */ /* 0x0009e2000c10110e */
[----:B---3--:R-:W-:Y:S02]  /*2d010*/  ISETP.LT.AND P4, PT, R9, UR7, !P0 ;  /* 0x0000000709007c0c */ /* 0x008fe4000c781270 */
[----:B------:R-:W-:Y:S02]  /*2d020*/  F2FP.SATFINITE.E4M3.F32.PACK_AB_MERGE_C R55, R55, R54, RZ ;  /* 0x000000363737723e */ /* 0x000fe400048070ff */
[----:B------:R-:W-:Y:S01]  /*2d030*/  F2FP.SATFINITE.E4M3.F32.PACK_AB_MERGE_C R57, R57, R56, RZ ;  /* 0x000000383939723e */ /* 0x000fe200048070ff */
[----:B------:R-:W-:Y:S01]  /*2d040*/  VIADD R12, R0, 0xf7 ;  /* 0x000000f7000c7836 */ /* 0x000fe20000000000 */
[C---:B------:R-:W-:Y:S01]  /*2d050*/  LEA.HI.X.SX32 R9, R10.reuse, R2, 0x1, P6 ;  /* 0x000000020a097211 */ /* 0x040fe200030f0eff */
[----:B------:R-:W-:Y:S01]  /*2d060*/  VIADD R10, R10, UR5 ;  /* 0x000000050a0a7c36 */ /* 0x000fe20008000000 */
[----:B------:R-:W-:Y:S01]  /*2d070*/  F2FP.SATFINITE.E4M3.F32.PACK_AB_MERGE_C R59, R59, R58, RZ ;  /* 0x0000003a3b3b723e */ /* 0x000fe200048070ff */
[----:B------:R-:W3:Y:S02]  /*2d080*/  LDCU UR7, c[0x0][0x39c] ;  /* 0x00007380ff0777ac */ /* 0x000ee40008000800 */
[----:B------:R5:W-:Y:S01]  /*2d090*/  @P2 STG.E.U8 desc[UR14][R8.64], R55 ;  /* 0x0000003708002986 */ /* 0x000be2000c10110e */
[C---:B-1----:R-:W-:Y:S01]  /*2d0a0*/  IADD3 R6, P2, PT, R10.reuse, R3, RZ ;  /* 0x000000030a067210 */ /* 0x042fe20007f5e0ff */
[----:B----4-:R-:W-:Y:S01]  /*2d0b0*/  VIADD R11, R10, UR5 ;  /* 0x000000050a0b7c36 */ /* 0x010fe20008000000 */
[----:B------:R-:W-:-:S02]  /*2d0c0*/  PRMT R13, R55, 0x9910, RZ ;  /* 0x00009910370d7816 */ /* 0x000fc400000000ff */
[-C--:B------:R-:W-:Y:S02]  /*2d0d0*/  LEA.HI.X.SX32 R7, R10, R2.reuse, 0x1, P2 ;  /* 0x000000020a077211 */ /* 0x080fe400010f0eff */
[C---:B------:R-:W-:Y:S01]  /*2d0e0*/  IADD3 R4, P2, PT, R11.reuse, R3, RZ ;  /* 0x000000030b047210 */ /* 0x040fe20007f5e0ff */
[----:B------:R-:W-:Y:S01]  /*2d0f0*/  VIADD R10, R0, 0xf8 ;  /* 0x000000f8000a7836 */ /* 0x000fe20000000000 */
[----:B------:R-:W-:Y:S02]  /*2d100*/  SHF.R.S32.HI R13, RZ, 0x8, R13 ;  /* 0x00000008ff0d7819 */ /* 0x000fe4000001140d */
[C---:B------:R-:W-:Y:S01]  /*2d110*/  LEA.HI.X.SX32 R5, R11.reuse, R2, 0x1, P2 ;  /* 0x000000020b057211 */ /* 0x040fe200010f0eff */
[----:B------:R-:W-:Y:S01]  /*2d120*/  VIADD R11, R11, UR5 ;  /* 0x000000050b0b7c36 */ /* 0x000fe20008000000 */
[----:B--2---:R-:W-:Y:S01]  /*2d130*/  ISETP.LT.AND P2, PT, R10, UR4, !P0 ;  /* 0x000000040a007c0c */ /* 0x004fe2000c741270 */
[----:B------:R-:W1:Y:S01]  /*2d140*/  LDCU UR4, c[0x0][0x39c] ;  /* 0x00007380ff0477ac */ /* 0x000e620008000800 */
[----:B------:R2:W-:Y:S01]  /*2d150*/  @P3 STG.E.U8 desc[UR14][R6.64], R13 ;  /* 0x0000000d06003986 */ /* 0x0005e2000c10110e */
[----:B------:R-:W-:-:S02]  /*2d160*/  PRMT R10, R57, 0x9910, RZ ;  /* 0x00009910390a7816 */ /* 0x000fc400000000ff */
[C---:B-----5:R-:W-:Y:S02]  /*2d170*/  IADD3 R8, P3, PT, R11.reuse, R3, RZ ;  /* 0x000000030b087210 */ /* 0x060fe40007f7e0ff */
[----:B0-----:R-:W-:Y:S01]  /*2d180*/  ISETP.LT.AND P6, PT, R12, UR6, !P0 ;  /* 0x000000060c007c0c */ /* 0x001fe2000c7c1270 */
[----:B------:R-:W0:Y:S01]  /*2d190*/  LDCU UR6, c[0x0][0x39c] ;  /* 0x00007380ff0677ac */ /* 0x000e220008000800 */
[C---:B------:R-:W-:Y:S01]  /*2d1a0*/  LEA.HI.X.SX32 R9, R11.reuse, R2, 0x1, P3 ;  /* 0x000000020b097211 */ /* 0x040fe200018f0eff */
[----:B------:R-:W-:Y:S01]  /*2d1b0*/  VIADD R11, R11, UR5 ;  /* 0x000000050b0b7c36 */ /* 0x000fe20008000000 */
[----:B--2---:R-:W-:Y:S01]  /*2d1c0*/  SHF.R.S32.HI R7, RZ, 0x8, R10 ;  /* 0x00000008ff077819 */ /* 0x004fe2000001140a */
[----:B------:R2:W-:Y:S01]  /*2d1d0*/  @P5 STG.E.U8 desc[UR14][R4.64], R57 ;  /* 0x0000003904005986 */ /* 0x0005e2000c10110e */
[----:B------:R-:W-:-:S03]  /*2d1e0*/  VIADD R6, R0, 0xfb ;  /* 0x000000fb00067836 */ /* 0x000fc60000000000 */
[----:B------:R4:W-:Y:S01]  /*2d1f0*/  @P1 STG.E.U8 desc[UR14][R8.64], R7 ;  /* 0x0000000708001986 */ /* 0x0009e2000c10110e */
[----:B--2---:R-:W-:-:S04]  /*2d200*/  IADD3 R4, P1, PT, R11, R3, RZ ;  /* 0x000000030b047210 */ /* 0x004fc80007f3e0ff */
[CC--:B------:R-:W-:Y:S01]  /*2d210*/  LEA.HI.X.SX32 R5, R11.reuse, R2.reuse, 0x1, P1 ;  /* 0x000000020b057211 */ /* 0x0c0fe200008f0eff */
[----:B------:R-:W-:Y:S01]  /*2d220*/  VIADD R11, R11, UR5 ;  /* 0x000000050b0b7c36 */ /* 0x000fe20008000000 */
[----:B-1----:R-:W-:Y:S01]  /*2d230*/  ISETP.LT.AND P1, PT, R6, UR4, !P0 ;  /* 0x0000000406007c0c */ /* 0x002fe2000c721270 */
[----:B------:R-:W1:Y:S01]  /*2d240*/  LDCU UR4, c[0x0][0x39c] ;  /* 0x00007380ff0477ac */ /* 0x000e620008000800 */
[----:B------:R-:W-:Y:S01]  /*2d250*/  VIADD R14, R0, 0xf9 ;  /* 0x000000f9000e7836 */ /* 0x000fe20000000000 */
[----:B------:R2:W-:Y:S01]  /*2d260*/  @P4 STG.E.U8 desc[UR14][R4.64], R59 ;  /* 0x0000003b04004986 */ /* 0x0005e2000c10110e */
[C---:B------:R-:W-:Y:S01]  /*2d270*/  IADD3 R6, P4, PT, R11.reuse, R3, RZ ;  /* 0x000000030b067210 */ /* 0x040fe20007f9e0ff */
[----:B------:R-:W-:Y:S01]  /*2d280*/  VIADD R10, R11, UR5 ;  /* 0x000000050b0a7c36 */ /* 0x000fe20008000000 */
[----:B------:R-:W-:Y:S02]  /*2d290*/  PRMT R13, R59, 0x9910, RZ ;  /* 0x000099103b0d7816 */ /* 0x000fe400000000ff */
[----:B0-----:R-:W-:Y:S01]  /*2d2a0*/  ISETP.LT.AND P5, PT, R14, UR6, !P0 ;  /* 0x000000060e007c0c */ /* 0x001fe2000c7a1270 */
[----:B------:R-:W0:Y:S01]  /*2d2b0*/  LDCU UR6, c[0x0][0x39c] ;  /* 0x00007380ff0677ac */ /* 0x000e220008000800 */
[----:B----4-:R-:W-:-:S02]  /*2d2c0*/  LEA.HI.X.SX32 R7, R11, R2, 0x1, P4 ;  /* 0x000000020b077211 */ /* 0x010fc400020f0eff */
[-C--:B------:R-:W-:Y:S02]  /*2d2d0*/  IADD3 R8, P4, PT, R10, R3.reuse, RZ ;  /* 0x000000030a087210 */ /* 0x080fe40007f9e0ff */
[----:B------:R-:W-:Y:S01]  /*2d2e0*/  SHF.R.S32.HI R13, RZ, 0x8, R13 ;  /* 0x00000008ff0d7819 */ /* 0x000fe2000001140d */
[----:B------:R-:W-:Y:S01]  /*2d2f0*/  VIADD R11, R0, 0xfd ;  /* 0x000000fd000b7836 */ /* 0x000fe20000000000 */
[----:B------:R-:W-:Y:S02]  /*2d300*/  F2FP.SATFINITE.E4M3.F32.PACK_AB_MERGE_C R61, R61, R60, RZ ;  /* 0x0000003c3d3d723e */ /* 0x000fe400048070ff */
[CC--:B------:R-:W-:Y:S01]  /*2d310*/  LEA.HI.X.SX32 R9, R10.reuse, R2.reuse, 0x1, P4 ;  /* 0x000000020a097211 */ /* 0x0c0fe200020f0eff */
[----:B------:R-:W-:Y:S02]  /*2d320*/  VIADD R10, R10, UR5 ;  /* 0x000000050a0a7c36 */ /* 0x000fe40008000000 */
[----:B------:R-:W-:Y:S01]  /*2d330*/  VIADD R12, R0, 0xfa ;  /* 0x000000fa000c7836 */ /* 0x000fe20000000000 */
[----:B------:R4:W-:Y:S01]  /*2d340*/  @P6 STG.E.U8 desc[UR14][R6.64], R13 ;  /* 0x0000000d06006986 */ /* 0x0009e2000c10110e */
[----:B-1----:R-:W-:Y:S01]  /*2d350*/  ISETP.LT.AND P4, PT, R11, UR4, !P0 ;  /* 0x000000040b007c0c */ /* 0x002fe2000c781270 */
[C---:B------:R-:W-:Y:S01]  /*2d360*/  VIADD R11, R10.reuse, UR5 ;  /* 0x000000050a0b7c36 */ /* 0x040fe20008000000 */
[----:B------:R-:W-:Y:S01]  /*2d370*/  PRMT R17, R61, 0x9910, RZ ;  /* 0x000099103d117816 */ /* 0x000fe200000000ff */
[----:B------:R1:W-:Y:S01]  /*2d380*/  @P2 STG.E.U8 desc[UR14][R8.64], R61 ;  /* 0x0000003d08002986 */ /* 0x0003e2000c10110e */
[----:B--2---:R-:W-:Y:S01]  /*2d390*/  IADD3 R4, P2, PT, R10, R3, RZ ;  /* 0x000000030a047210 */ /* 0x004fe20007f5e0ff */
[----:B------:R-:W2:Y:S01]  /*2d3a0*/  LDCU UR4, c[0x0][0x39c] ;  /* 0x00007380ff0477ac */ /* 0x000ea20008000800 */
[----:B---3--:R-:W-:Y:S01]  /*2d3b0*/  ISETP.LT.AND P3, PT, R12, UR7, !P0 ;  /* 0x000000070c007c0c */ /* 0x008fe2000c761270 */
[----:B------:R-:W-:Y:S01]  /*2d3c0*/  VIADD R12, R0, 0xfc ;  /* 0x000000fc000c7836 */ /* 0x000fe20000000000 */
[----:B------:R-:W-:Y:S01]  /*2d3d0*/  LEA.HI.X.SX32 R5, R10, R2, 0x1, P2 ;  /* 0x000000020a057211 */ /* 0x000fe200010f0eff */
[----:B------:R-:W-:Y:S01]  /*2d3e0*/  VIADD R10, R11, UR5 ;  /* 0x000000050b0a7c36 */ /* 0x000fe20008000000 */
[----:B------:R-:W-:-:S02]  /*2d3f0*/  SHF.R.S32.HI R17, RZ, 0x8, R17 ;  /* 0x00000008ff117819 */ /* 0x000fc40000011411 */
[----:B0-----:R-:W-:Y:S01]  /*2d400*/  ISETP.LT.AND P6, PT, R12, UR6, !P0 ;  /* 0x000000060c007c0c */ /* 0x001fe2000c7c1270 */
[----:B------:R-:W0:Y:S01]  /*2d410*/  LDCU UR6, c[0x0][0x39c] ;  /* 0x00007380ff0677ac */ /* 0x000e220008000800 */
[C---:B----4-:R-:W-:Y:S01]  /*2d420*/  VIADD R13, R10.reuse, UR5 ;  /* 0x000000050a0d7c36 */ /* 0x050fe20008000000 */
[----:B------:R3:W-:Y:S01]  /*2d430*/  @P5 STG.E.U8 desc[UR14][R4.64], R17 ;  /* 0x0000001104005986 */ /* 0x0007e2000c10110e */
[-C--:B------:R-:W-:Y:S02]  /*2d440*/  IADD3 R6, P2, PT, R11, R3.reuse, RZ ;  /* 0x000000030b067210 */ /* 0x080fe40007f5e0ff */
[----:B------:R-:W-:Y:S01]  /*2d450*/  VIADD R14, R13, UR5 ;  /* 0x000000050d0e7c36 */ /* 0x000fe20008000000 */
[----:B-1----:R-:W-:-:S03]  /*2d460*/  IADD3 R8, P5, PT, R10, R3, RZ ;  /* 0x000000030a087210 */ /* 0x002fc60007fbe0ff */
[----:B------:R-:W-:Y:S01]  /*2d470*/  VIADD R16, R14, UR5 ;  /* 0x000000050e107c36 */ /* 0x000fe20008000000 */
[-C--:B------:R-:W-:Y:S01]  /*2d480*/  LEA.HI.X.SX32 R7, R11, R2.reuse, 0x1, P2 ;  /* 0x000000020b077211 */ /* 0x080fe200010f0eff */
[----:B------:R-:W-:Y:S01]  /*2d490*/  VIADD R18, R0, 0xfe ;  /* 0x000000fe00127836 */ /* 0x000fe20000000000 */
[----:B------:R-:W-:Y:S01]  /*2d4a0*/  LEA.HI.X.SX32 R9, R10, R2, 0x1, P5 ;  /* 0x000000020a097211 */ /* 0x000fe200028f0eff */
[----:B------:R-:W-:Y:S01]  /*2d4b0*/  VIADD R15, R16, UR5 ;  /* 0x00000005100f7c36 */ /* 0x000fe20008000000 */
[-C--:B------:R-:W-:Y:S01]  /*2d4c0*/  IADD3 R10, P2, PT, R13, R3.reuse, RZ ;  /* 0x000000030d0a7210 */ /* 0x080fe20007f5e0ff */
[----:B------:R-:W-:Y:S01]  /*2d4d0*/  VIADD R0, R0, 0xff ;  /* 0x000000ff00007836 */ /* 0x000fe20000000000 */
[----:B------:R-:W-:Y:S02]  /*2d4e0*/  IADD3 R12, P5, PT, R14, R3, RZ ;  /* 0x000000030e0c7210 */ /* 0x000fe40007fbe0ff */
[----:B------:R-:W-:Y:S02]  /*2d4f0*/  F2FP.SATFINITE.E4M3.F32.PACK_AB_MERGE_C R63, R63, R62, RZ ;  /* 0x0000003e3f3f723e */ /* 0x000fe400048070ff */
[----:B------:R-:W-:-:S02]  /*2d500*/  LEA.HI.X.SX32 R11, R13, R2, 0x1, P2 ;  /* 0x000000020d0b7211 */ /* 0x000fc400010f0eff */
[-C--:B------:R-:W-:Y:S02]  /*2d510*/  LEA.HI.X.SX32 R13, R14, R2.reuse, 0x1, P5 ;  /* 0x000000020e0d7211 */ /* 0x080fe400028f0eff */
[----:B--2---:R-:W-:Y:S02]  /*2d520*/  ISETP.LT.AND P2, PT, R18, UR4, !P0 ;  /* 0x0000000412007c0c */ /* 0x004fe4000c741270 */
[----:B------:R-:W-:Y:S02]  /*2d530*/  IADD3 R14, P5, PT, R15, R3, RZ ;  /* 0x000000030f0e7210 */ /* 0x000fe40007fbe0ff */
[----:B0-----:R-:W-:Y:S02]  /*2d540*/  ISETP.LT.AND P0, PT, R0, UR6, !P0 ;  /* 0x0000000600007c0c */ /* 0x001fe4000c701270 */
[----:B------:R-:W-:Y:S02]  /*2d550*/  PRMT R0, R63, 0x9910, RZ ;  /* 0x000099103f007816 */ /* 0x000fe400000000ff */
[----:B------:R-:W-:-:S02]  /*2d560*/  LEA.HI.X.SX32 R15, R15, R2, 0x1, P5 ;  /* 0x000000020f0f7211 */ /* 0x000fc400028f0eff */
[----:B---3--:R-:W-:Y:S01]  /*2d570*/  IADD3 R4, P5, PT, R16, R3, RZ ;  /* 0x0000000310047210 */ /* 0x008fe20007fbe0ff */
[----:B------:R-:W-:Y:S01]  /*2d580*/  IMAD.MOV.U32 R3, RZ, RZ, R0 ;  /* 0x000000ffff037224 */ /* 0x000fe200078e0000 */
[----:B------:R-:W-:Y:S02]  /*2d590*/  F2FP.SATFINITE.E4M3.F32.PACK_AB_MERGE_C R65, R65, R64, RZ ;  /* 0x000000404141723e */ /* 0x000fe400048070ff */
[----:B------:R-:W-:Y:S02]  /*2d5a0*/  F2FP.SATFINITE.E4M3.F32.PACK_AB_MERGE_C R67, R67, R66, RZ ;  /* 0x000000424343723e */ /* 0x000fe400048070ff */
[----:B------:R-:W-:Y:S02]  /*2d5b0*/  PRMT R17, R65, 0x9910, RZ ;  /* 0x0000991041117816 */ /* 0x000fe400000000ff */
[----:B------:R-:W-:Y:S02]  /*2d5c0*/  SHF.R.S32.HI R3, RZ, 0x8, R3 ;  /* 0x00000008ff037819 */ /* 0x000fe40000011403 */
[----:B------:R-:W-:-:S02]  /*2d5d0*/  PRMT R19, R67, 0x9910, RZ ;  /* 0x0000991043137816 */ /* 0x000fc400000000ff */
[----:B------:R-:W-:Y:S01]  /*2d5e0*/  SHF.R.S32.HI R17, RZ, 0x8, R17 ;  /* 0x00000008ff117819 */ /* 0x000fe20000011411 */
[----:B------:R0:W-:Y:S01]  /*2d5f0*/  @P3 STG.E.U8 desc[UR14][R6.64], R63 ;  /* 0x0000003f06003986 */ /* 0x0001e2000c10110e */
[----:B------:R-:W-:Y:S02]  /*2d600*/  LEA.HI.X.SX32 R5, R16, R2, 0x1, P5 ;  /* 0x0000000210057211 */ /* 0x000fe400028f0eff */
[----:B------:R-:W-:Y:S01]  /*2d610*/  SHF.R.S32.HI R19, RZ, 0x8, R19 ;  /* 0x00000008ff137819 */ /* 0x000fe20000011413 */
[----:B------:R0:W-:Y:S04]  /*2d620*/  @P1 STG.E.U8 desc[UR14][R8.64], R3 ;  /* 0x0000000308001986 */ /* 0x0001e8000c10110e */
[----:B------:R0:W-:Y:S04]  /*2d630*/  @P6 STG.E.U8 desc[UR14][R10.64], R65 ;  /* 0x000000410a006986 */ /* 0x0001e8000c10110e */
[----:B------:R0:W-:Y:S04]  /*2d640*/  @P4 STG.E.U8 desc[UR14][R12.64], R17 ;  /* 0x000000110c004986 */ /* 0x0001e8000c10110e */
[----:B------:R0:W-:Y:S04]  /*2d650*/  @P2 STG.E.U8 desc[UR14][R4.64], R67 ;  /* 0x0000004304002986 */ /* 0x0001e8000c10110e */
[----:B------:R0:W-:Y:S01]  /*2d660*/  @P0 STG.E.U8 desc[UR14][R14.64], R19 ;  /* 0x000000130e000986 */ /* 0x0001e2000c10110e */
[----:B------:R-:W-:Y:S06]  /*2d670*/  BAR.SYNC.DEFER_BLOCKING 0x0 ;  /* 0x0000000000007b1d */ /* 0x000fec0000010000 */
[----:B------:R-:W-:Y:S05]  /*2d680*/  BRA.U UP0, `(.L_x_19) ;  /* 0x0000000100a07547 */ /* 0x000fea000b800000 */
[----:B------:R-:W1:Y:S01]  /*2d690*/  S2UR UR5, SR_CgaCtaId ;  /* 0x00000000000579c3 */ /* 0x000e620000008800 */
[----:B------:R-:W-:Y:S01]  /*2d6a0*/  NOP ;  /* 0x0000000000007918 */ /* 0x000fe20000000000 */
[----:B------:R-:W-:Y:S01]  /*2d6b0*/  UMOV UR4, 0x50 ;  /* 0x0000005000047882 */ /* 0x000fe20000000000 */
[----:B------:R-:W-:Y:S02]  /*2d6c0*/  IMAD.U32 R0, RZ, RZ, UR16 ;  /* 0x00000010ff007e24 */ /* 0x000fe4000f8e00ff */
[----:B0-----:R-:W-:Y:S02]  /*2d6d0*/  IMAD.MOV.U32 R3, RZ, RZ, 0xff ;  /* 0x000000ffff037424 */ /* 0x001fe400078e00ff */
[----:B------:R-:W-:Y:S01]  /*2d6e0*/  IMAD.MOV.U32 R7, RZ, RZ, 0x1 ;  /* 0x00000001ff077424 */ /* 0x000fe200078e00ff */
[----:B------:R-:W-:-:S04]  /*2d6f0*/  LOP3.LUT R0, R0, 0xffff, RZ, 0xc0, !PT ;  /* 0x0000ffff00007812 */ /* 0x000fc800078ec0ff */
[----:B------:R-:W-:-:S05]  /*2d700*/  SHF.R.U32.HI R0, RZ, 0x5, R0 ;  /* 0x00000005ff007819 */ /* 0x000fca0000011600 */
[----:B------:R-:W-:Y:S01]  /*2d710*/  VIADD R2, R0, 0x10 ;  /* 0x0000001000027836 */ /* 0x000fe20000000000 */
[----:B------:R-:W-:Y:S01]  /*2d720*/  SHF.L.U32 R0, R3, R0, RZ ;  /* 0x0000000003007219 */ /* 0x000fe200000006ff */
[----:B-1----:R-:W-:-:S03]  /*2d730*/  ULEA UR6, UR5, UR4, 0x18 ;  /* 0x0000000405067291 */ /* 0x002fc6000f8ec0ff */
[----:B------:R-:W-:-:S04]  /*2d740*/  SHF.L.U32 R3, R7, R2, RZ ;  /* 0x0000000207037219 */ /* 0x000fc800000006ff */
[----:B------:R-:W-:Y:S02]  /*2d750*/  LOP3.LUT R0, R3, R0, RZ, 0xfc, !PT ;  /* 0x0000000003007212 */ /* 0x000fe400078efcff */
[----:B------:R-:W0:Y:S02]  /*2d760*/  LDS R5, [UR6] ;  /* 0x00000006ff057984 */ /* 0x000e240008000800 */
[C---:B------:R-:W-:Y:S02]  /*2d770*/  LOP3.LUT R2, R0.reuse, 0xffff, RZ, 0xc0, !PT ;  /* 0x0000ffff00027812 */ /* 0x040fe400078ec0ff */
[----:B0-----:R-:W-:-:S04]  /*2d780*/  LOP3.LUT R3, R0, 0xffff, R5, 0x80, !PT ;  /* 0x0000ffff00037812 */ /* 0x001fc800078e8005 */
[----:B------:R-:W-:-:S13]  /*2d790*/  ISETP.NE.AND P0, PT, R3, R2, PT ;  /* 0x000000020300720c */ /* 0x000fda0003f05270 */
[----:B------:R-:W-:Y:S05]  /*2d7a0*/  @P0 BRA `(.L_x_20) ;  /* 0x0000000000500947 */ /* 0x000fea0003800000 */
[----:B------:R-:W-:Y:S02]  /*2d7b0*/  SHF.R.U32.HI R5, RZ, 0x10, R5 ;  /* 0x00000010ff057819 */ /* 0x000fe40000011605 */
[----:B------:R-:W-:-:S04]  /*2d7c0*/  SHF.R.U32.HI R2, RZ, 0x10, R0 ;  /* 0x00000010ff027819 */ /* 0x000fc80000011600 */
[----:B------:R-:W-:-:S04]  /*2d7d0*/  LOP3.LUT R5, R5, R2, RZ, 0xc0, !PT ;  /* 0x0000000205057212 */ /* 0x000fc800078ec0ff */
[----:B------:R-:W-:-:S13]  /*2d7e0*/  ISETP.NE.AND P0, PT, R5, R2, PT ;  /* 0x000000020500720c */ /* 0x000fda0003f05270 */
[----:B------:R-:W-:Y:S05]  /*2d7f0*/  @P0 BRA `(.L_x_21) ;  /* 0x0000000000300947 */ /* 0x000fea0003800000 */
[----:B------:R-:W-:Y:S01]  /*2d800*/  R2UR UR4, R0 ;  /* 0x00000000000472ca */ /* 0x000fe200000e0000 */
[----:B------:R-:W-:Y:S01]  /*2d810*/  VOTEU.ANY UR5, UPT, PT ;  /* 0x0000000000057886 */ /* 0x000fe200038e0100 */
[----:B------:R-:W0:Y:S01]  /*2d820*/  S2R R0, SR_LANEID ;  /* 0x0000000000007919 */ /* 0x000e220000000000 */
[----:B------:R-:W-:-:S10]  /*2d830*/  UFLO.U32 UR5, UR5 ;  /* 0x00000005000572bd */ /* 0x000fd400080e0000 */
[----:B------:R-:W-:-:S06]  /*2d840*/  ULOP3.LUT UR4, URZ, UR4, URZ, 0x33, !UPT ;  /* 0x00000004ff047292 */ /* 0x000fcc000f8e33ff */
[----:B------:R-:W-:-:S04]  /*2d850*/  IMAD.U32 R2, RZ, RZ, UR4 ;  /* 0x00000004ff027e24 */ /* 0x000fc8000f8e00ff */
[----:B------:R-:W1:Y:S02]  /*2d860*/  REDUX UR7, R2 ;  /* 0x00000000020773c4 */ /* 0x000e640000000000 */
[----:B------:R2:W-:Y:S01]  /*2d870*/  UTCATOMSWS.AND URZ, UR4 ;  /* 0x0000000400ff79e3 */ /* 0x0005e20008000000 */
[----:B0-----:R-:W-:Y:S01]  /*2d880*/  ISETP.EQ.U32.AND P0, PT, R0, UR5, PT ;  /* 0x0000000500007c0c */ /* 0x001fe2000bf02070 */
[----:B-1----:R-:W-:-:S12]  /*2d890*/  IMAD.U32 R0, RZ, RZ, UR7 ;  /* 0x00000007ff007e24 */ /* 0x002fd8000f8e00ff */
[----:B------:R2:W-:Y:S01]  /*2d8a0*/  @P0 ATOMS.AND RZ, [UR6], R0 ;  /* 0x00000000ffff098c */ /* 0x0005e2000a800006 */
[----:B------:R-:W-:Y:S05]  /*2d8b0*/  BRA `(.L_x_19) ;  /* 0x0000000000147947 */ /* 0x000fea0003800000 */
.L_x_21:
[----:B------:R-:W-:-:S07]  /*2d8c0*/  MOV R2, 0x2d8e0 ;  /* 0x0002d8e000027802 */ /* 0x000fce0000000f00 */
[----:B------:R-:W-:Y:S05]  /*2d8d0*/  CALL.REL.NOINC `($__internal_0_$__cuda_sm10x_tcgen05_guardrail_trap_col_being_dealloced_not_returned_by_alloc) ;  /* 0x00000000005c7944 */ /* 0x000fea0003c00000 */
[----:B------:R-:W-:Y:S05]  /*2d8e0*/  BRA `(.L_x_19) ;  /* 0x0000000000087947 */ /* 0x000fea0003800000 */
.L_x_20:
[----:B------:R-:W-:-:S07]  /*2d8f0*/  MOV R2, 0x2d910 ;  /* 0x0002d91000027802 */ /* 0x000fce0000000f00 */
[----:B------:R-:W-:Y:S05]  /*2d900*/  CALL.REL.NOINC `($__internal_2_$__cuda_sm10x_tcgen05_guardrail_trap_unallocated_columns_being_dealloced) ;  /* 0x0000000000687944 */ /* 0x000fea0003c00000 */
.L_x_19:
[----:B------:R-:W-:Y:S01]  /*2d910*/  NOP ;  /* 0x0000000000007918 */ /* 0x000fe20000000000 */
[----:B--2---:R-:W-:Y:S05]  /*2d920*/  EXIT ;  /* 0x000000000000794d */ /* 0x004fea0003800000 */
.L_x_7:
[----:B------:R-:W-:-:S07]  /*2d930*/  IMAD.MOV.U32 R3, RZ, RZ, R2 ;  /* 0x000000ffff037224 */ /* 0x000fce00078e0002 */
.L_x_22:
[----:B0-----:R0:W1:Y:S02]  /*2d940*/  SYNCS.PHASECHK.TRANS64.TRYWAIT P1, [R9+URZ], R3 ;  /* 0x00000003090075a7 */ /* 0x00106400080211ff */
[----:B-1----:R-:W-:Y:S05]  /*2d950*/  @!P1 NANOSLEEP.SYNCS 0x989680 ;  /* 0x009896800000995d */ /* 0x002fea0003900000 */
[----:B------:R-:W1:Y:S02]  /*2d960*/  @!P1 SYNCS.PHASECHK.TRANS64 P1, [R9+URZ], R3 ;  /* 0x00000003090095a7 */ /* 0x000e6400080210ff */
[----:B-1----:R-:W-:Y:S05]  /*2d970*/  @!P1 BRA `(.L_x_22) ;  /* 0xfffffffc00f09947 */ /* 0x002fea000383ffff */
[----:B------:R-:W-:Y:S05]  /*2d980*/  BRA `(.L_x_6) ;  /* 0xfffffd2800687947 */ /* 0x000fea000383ffff */
.L_x_10:
[----:B------:R-:W-:-:S07]  /*2d990*/  IMAD.MOV.U32 R3, RZ, RZ, R2 ;  /* 0x000000ffff037224 */ /* 0x000fce00078e0002 */
.L_x_23:
[----:B0-----:R0:W1:Y:S02]  /*2d9a0*/  SYNCS.PHASECHK.TRANS64.TRYWAIT P0, [R9+URZ], R3 ;  /* 0x00000003090075a7 */ /* 0x00106400080011ff */
[----:B-1----:R-:W-:Y:S05]  /*2d9b0*/  @!P0 NANOSLEEP.SYNCS 0x989680 ;  /* 0x009896800000895d */ /* 0x002fea0003900000 */
[----:B------:R-:W1:Y:S02]  /*2d9c0*/  @!P0 SYNCS.PHASECHK.TRANS64 P0, [R9+URZ], R3 ;  /* 0x00000003090085a7 */ /* 0x000e6400080010ff */
[----:B-1----:R-:W-:Y:S05]  /*2d9d0*/  @!P0 BRA `(.L_x_23) ;  /* 0xfffffffc00f08947 */ /* 0x002fea000383ffff */
[----:B------:R-:W-:Y:S05]  /*2d9e0*/  BRA `(.L_x_9) ;  /* 0xfffffd2800cc7947 */ /* 0x000fea000383ffff */
.L_x_14:
[----:B------:R-:W0:Y:S02]  /*2d9f0*/  SYNCS.PHASECHK.TRANS64.TRYWAIT P4, [UR8], R8 ;  /* 0x00000008ff0075a7 */ /* 0x000e240008081108 */
[----:B0-----:R-:W-:Y:S05]  /*2da00*/  @!P4 BRA `(.L_x_14) ;  /* 0xfffffffc00f8c947 */ /* 0x001fea000383ffff */
[----:B------:R-:W-:Y:S05]  /*2da10*/  BRA `(.L_x_24) ;  /* 0xfffffe8400887947 */ /* 0x000fea000383ffff */
.L_x_18:
[----:B------:R-:W0:Y:S02]  /*2da20*/  SYNCS.PHASECHK.TRANS64.TRYWAIT P4, [UR8], R10 ;  /* 0x0000000aff0075a7 */ /* 0x000e240008081108 */
[----:B0-----:R-:W-:Y:S05]  /*2da30*/  @!P4 BRA `(.L_x_18) ;  /* 0xfffffffc00f8c947 */ /* 0x001fea000383ffff */
[----:B------:R-:W-:Y:S05]  /*2da40*/  BRA `(.L_x_17) ;  /* 0xffffff5800187947 */ /* 0x000fea000383ffff */
        .weak           $__internal_0_$__cuda_sm10x_tcgen05_guardrail_trap_col_being_dealloced_not_returned_by_alloc
        .type           $__internal_0_$__cuda_sm10x_tcgen05_guardrail_trap_col_being_dealloced_not_returned_by_alloc,@function
        .size           $__internal_0_$__cuda_sm10x_tcgen05_guardrail_trap_col_being_dealloced_not_returned_by_alloc,($__internal_1_$__cuda_sm10x_tcgen05_guardrail_trap_phase_invalid_during_alloc - $__internal_0_$__cuda_sm10x_tcgen05_guardrail_trap_col_being_dealloced_not_returned_by_alloc)
$__internal_0_$__cuda_sm10x_tcgen05_guardrail_trap_col_being_dealloced_not_returned_by_alloc:
[----:B------:R-:W-:Y:S05]  /*2da50*/  BPT.TRAP 0x1 ;  /* 0x000000040000795c */ /* 0x000fea0000300000 */
[----:B------:R-:W-:-:S04]  /*2da60*/  IMAD.MOV.U32 R3, RZ, RZ, 0x0 ;  /* 0x00000000ff037424 */ /* 0x000fc800078e00ff */
[----:B------:R-:W-:Y:S05]  /*2da70*/  RET.REL.NODEC R2 `(matmul_kernel) ;  /* 0xfffffd2402607950 */ /* 0x000fea0003c3ffff */
        .weak           $__internal_1_$__cuda_sm10x_tcgen05_guardrail_trap_phase_invalid_during_alloc
        .type           $__internal_1_$__cuda_sm10x_tcgen05_guardrail_trap_phase_invalid_during_alloc,@function
        .size           $__internal_1_$__cuda_sm10x_tcgen05_guardrail_trap_phase_invalid_during_alloc,($__internal_2_$__cuda_sm10x_tcgen05_guardrail_trap_unallocated_columns_being_dealloced - $__internal_1_$__cuda_sm10x_tcgen05_guardrail_trap_phase_invalid_during_alloc)
$__internal_1_$__cuda_sm10x_tcgen05_guardrail_trap_phase_invalid_during_alloc:
[----:B------:R-:W-:Y:S05]  /*2da80*/  BPT.TRAP 0x1 ;  /* 0x000000040000795c */ /* 0x000fea0000300000 */
[----:B------:R-:W-:-:S04]  /*2da90*/  IMAD.MOV.U32 R3, RZ, RZ, 0x0 ;  /* 0x00000000ff037424 */ /* 0x000fc800078e00ff */
[----:B------:R-:W-:Y:S05]  /*2daa0*/  RET.REL.NODEC R2 `(matmul_kernel) ;  /* 0xfffffd2402547950 */ /* 0x000fea0003c3ffff */
        .weak           $__internal_2_$__cuda_sm10x_tcgen05_guardrail_trap_unallocated_columns_being_dealloced
        .type           $__internal_2_$__cuda_sm10x_tcgen05_guardrail_trap_unallocated_columns_being_dealloced,@function
        .size           $__internal_2_$__cuda_sm10x_tcgen05_guardrail_trap_unallocated_columns_being_dealloced,(.L_x_28 - $__internal_2_$__cuda_sm10x_tcgen05_guardrail_trap_unallocated_columns_being_dealloced)
$__internal_2_$__cuda_sm10x_tcgen05_guardrail_trap_unallocated_columns_being_dealloced:
[----:B------:R-:W-:Y:S05]  /*2dab0*/  BPT.TRAP 0x1 ;  /* 0x000000040000795c */ /* 0x000fea0000300000 */
[----:B------:R-:W-:-:S04]  /*2dac0*/  IMAD.MOV.U32 R3, RZ, RZ, 0x0 ;  /* 0x00000000ff037424 */ /* 0x000fc800078e00ff */
[----:B------:R-:W-:Y:S05]  /*2dad0*/  RET.REL.NODEC R2 `(matmul_kernel) ;  /* 0xfffffd2402487950 */ /* 0x000fea0003c3ffff */
.L_x_25:
[----:B------:R-:W-:-:S00]  /*2dae0*/  BRA `(.L_x_25) ;  /* 0xfffffffc00fc7947 */ /* 0x000fc0000383ffff */
[----:B------:R-:W-:-:S00]  /*2daf0*/  NOP ;  /* 0x0000000000007918 */ /* 0x000fc00000000000 */
        /* <DEDUP_REMOVED lines=8> */
.L_x_28:


//--------------------- .nv.shared.matmul_kernel  --------------------------
	.section	.nv.shared.matmul_kernel,"aw",@nobits
	.sectionflags	@""
	.align	16
	.zero		1024


//--------------------- .nv.shared.reserved.0     --------------------------
	.section	.nv.shared.reserved.0,"aw",@nobits
	.align	8
	.weak		__nv_reservedSMEM_offset_0_alias
	.size		__nv_reservedSMEM_offset_0_alias, 0, 64
	.other		__nv_reservedSMEM_offset_0_alias,@"STO_CUDA_RESERVED_SHARED STV_DEFAULT"
__nv_reservedSMEM_offset_0_alias:
	.zero		0
.nv.shared.reserved.0:
	.zero		64
	.weak		__nv_reservedSMEM_allocation_phase
	.type		__nv_reservedSMEM_allocation_phase,@object
	.size		__nv_reservedSMEM_allocation_phase,(.L_0 - __nv_reservedSMEM_allocation_phase)
__nv_reservedSMEM_allocation_phase:
	.zero		1
.L_0:
	.zero		7
	.weak		__nv_reservedSMEM_devtool_atexit_pc
	.type		__nv_reservedSMEM_devtool_atexit_pc,@object
	.size		__nv_reservedSMEM_devtool_atexit_pc,(__nv_reservedSMEM_allocation_mask - __nv_reservedSMEM_devtool_atexit_pc)
__nv_reservedSMEM_devtool_atexit_pc:
	.zero		8
	.weak		__nv_reservedSMEM_allocation_mask
	.type		__nv_reservedSMEM_allocation_mask,@object
	.size		__nv_reservedSMEM_allocation_mask,(.L_2 - __nv_reservedSMEM_allocation_mask)
__nv_reservedSMEM_allocation_mask:
	.zero		4
.L_2:
	.zero		4
	.weak		__nv_reservedSMEM_tmem_allocation_pipeline_mbarrier
	.type		__nv_reservedSMEM_tmem_allocation_pipeline_mbarrier,@object
	.size		__nv_reservedSMEM_tmem_allocation_pipeline_mbarrier,(__nv_reservedSMEM_tmem_allocation_pipeline_mbarrier_parity - __nv_reservedSMEM_tmem_allocation_pipeline_mbarrier)
__nv_reservedSMEM_tmem_allocation_pipeline_mbarrier:
	.zero		8
	.weak		__nv_reservedSMEM_tmem_allocation_pipeline_mbarrier_parity
	.type		__nv_reservedSMEM_tmem_allocation_pipeline_mbarrier_parity,@object
	.size		__nv_reservedSMEM_tmem_allocation_pipeline_mbarrier_parity,(.L_4 - __nv_reservedSMEM_tmem_allocation_pipeline_mbarrier_parity)
__nv_reservedSMEM_tmem_allocation_pipeline_mbarrier_parity:
	.zero		4
.L_4:


//--------------------- .nv.constant0.matmul_kernel --------------------------
	.section	.nv.constant0.matmul_kernel,"a",@progbits
	.sectionflags	@""
	.align	4
.nv.constant0.matmul_kernel:
	.zero		976


//--------------------- SYMBOLS --------------------------

	.type		.nv.reservedSmem.offset0,@object
	.size		.nv.reservedSmem.offset0,0x4
	.type		.nv.reservedSmem.cap,@object
	.size		.nv.reservedSmem.cap,0x4
